	.target	sm_100a

	.elftype	@"ET_EXEC"


//--------------------- .note.nv.tkinfo           --------------------------
	.section	.note.nv.tkinfo,"",@"SHT_NOTE"
	.sectionflags	@"SHF_NOTE_NV_TKINFO"
	.tkinfo
        /*0018*/ 	.word	0x00000002
        /*0030*/ 	.string	""
        /*0030*/ 	.string	"ptxas"
        /*0030*/ 	.string	"Cuda compilation tools, release 13.0, V13.0.88"
        /*0030*/ 	.string	"Build cuda_13.0.r13.0/compiler.36424714_0"
        /*0030*/ 	.string	"-arch sm_100a -m 64 "



//--------------------- .note.nv.cuinfo           --------------------------
	.section	.note.nv.cuinfo,"",@"SHT_NOTE"
	.sectionflags	@"SHF_NOTE_NV_CUINFO"
        /*0018*/ 	.short	0x0002
        /*001a*/ 	.short	0x0064
        /*001c*/ 	.short	0x0082
	.zero		2


//--------------------- .nv.info                  --------------------------
	.section	.nv.info,"",@"SHT_CUDA_INFO"
	.align	4


	//----- nvinfo : EIATTR_REGCOUNT
	.align		4
        /*0000*/ 	.byte	0x04, 0x2f
        /*0002*/ 	.short	(.L_29 - .L_28)
	.align		4
.L_28:
        /*0004*/ 	.word	index@(_ZN2at6native49_GLOBAL__N__3489678a_16_AveragePool2d_cu_fb80407630avg_pool2d_out_cuda_frame_nhwcIddEEviPKT_llliiiiiiiiPS3_ibb)
        /*0008*/ 	.word	0x00000028


	//----- nvinfo : EIATTR_FRAME_SIZE
	.align		4
.L_29:
        /*000c*/ 	.byte	0x04, 0x11
        /*000e*/ 	.short	(.L_31 - .L_30)
	.align		4
.L_30:
        /*0010*/ 	.word	index@($__internal_29_$__cuda_sm20_div_s64)
        /*0014*/ 	.word	0x00000000


	//----- nvinfo : EIATTR_FRAME_SIZE
	.align		4
.L_31:
        /*0018*/ 	.byte	0x04, 0x11
        /*001a*/ 	.short	(.L_33 - .L_32)
	.align		4
.L_32:
        /*001c*/ 	.word	index@($__internal_28_$__cuda_sm20_div_rn_f64_full)
        /*0020*/ 	.word	0x00000000


	//----- nvinfo : EIATTR_FRAME_SIZE
	.align		4
.L_33:
        /*0024*/ 	.byte	0x04, 0x11
        /*0026*/ 	.short	(.L_35 - .L_34)
	.align		4
.L_34:
        /*0028*/ 	.word	index@(_ZN2at6native49_GLOBAL__N__3489678a_16_AveragePool2d_cu_fb80407630avg_pool2d_out_cuda_frame_nhwcIddEEviPKT_llliiiiiiiiPS3_ibb)
        /*002c*/ 	.word	0x00000000


	//----- nvinfo : EIATTR_REGCOUNT
	.align		4
.L_35:
        /*0030*/ 	.byte	0x04, 0x2f
        /*0032*/ 	.short	(.L_37 - .L_36)
	.align		4
.L_36:
        /*0034*/ 	.word	index@(_ZN2at6native49_GLOBAL__N__3489678a_16_AveragePool2d_cu_fb80407625avg_pool2d_out_cuda_frameIddEEviPKT_lllliiiiiiiPS3_ibb)
        /*0038*/ 	.word	0x00000020


	//----- nvinfo : EIATTR_FRAME_SIZE
	.align		4
.L_37:
        /*003c*/ 	.byte	0x04, 0x11
        /*003e*/ 	.short	(.L_39 - .L_38)
	.align		4
.L_38:
        /*0040*/ 	.word	index@($__internal_27_$__cuda_sm20_div_s64)
        /*0044*/ 	.word	0x00000000


	//----- nvinfo : EIATTR_FRAME_SIZE
	.align		4
.L_39:
        /*0048*/ 	.byte	0x04, 0x11
        /*004a*/ 	.short	(.L_41 - .L_40)
	.align		4
.L_40:
        /*004c*/ 	.word	index@($__internal_26_$__cuda_sm20_div_rn_f64_full)
        /*0050*/ 	.word	0x00000000


	//----- nvinfo : EIATTR_FRAME_SIZE
	.align		4
.L_41:
        /*0054*/ 	.byte	0x04, 0x11
        /*0056*/ 	.short	(.L_43 - .L_42)
	.align		4
.L_42:
        /*0058*/ 	.word	index@(_ZN2at6native49_GLOBAL__N__3489678a_16_AveragePool2d_cu_fb80407625avg_pool2d_out_cuda_frameIddEEviPKT_lllliiiiiiiPS3_ibb)
        /*005c*/ 	.word	0x00000000


	//----- nvinfo : EIATTR_REGCOUNT
	.align		4
.L_43:
        /*0060*/ 	.byte	0x04, 0x2f
        /*0062*/ 	.short	(.L_45 - .L_44)
	.align		4
.L_44:
        /*0064*/ 	.word	index@(_ZN2at6native49_GLOBAL__N__3489678a_16_AveragePool2d_cu_fb80407630avg_pool2d_out_cuda_frame_nhwcIffEEviPKT_llliiiiiiiiPS3_ibb)
        /*0068*/ 	.word	0x00000028


	//----- nvinfo : EIATTR_FRAME_SIZE
	.align		4
.L_45:
        /*006c*/ 	.byte	0x04, 0x11
        /*006e*/ 	.short	(.L_47 - .L_46)
	.align		4
.L_46:
        /*0070*/ 	.word	index@($__internal_25_$__cuda_sm20_div_s64)
        /*0074*/ 	.word	0x00000000


	//----- nvinfo : EIATTR_FRAME_SIZE
	.align		4
.L_47:
        /*0078*/ 	.byte	0x04, 0x11
        /*007a*/ 	.short	(.L_49 - .L_48)
	.align		4
.L_48:
        /*007c*/ 	.word	index@(_ZN2at6native49_GLOBAL__N__3489678a_16_AveragePool2d_cu_fb80407630avg_pool2d_out_cuda_frame_nhwcIffEEviPKT_llliiiiiiiiPS3_ibb)
        /*0080*/ 	.word	0x00000000


	//----- nvinfo : EIATTR_REGCOUNT
	.align		4
.L_49:
        /*0084*/ 	.byte	0x04, 0x2f
        /*0086*/ 	.short	(.L_51 - .L_50)
	.align		4
.L_50:
        /*0088*/ 	.word	index@(_ZN2at6native49_GLOBAL__N__3489678a_16_AveragePool2d_cu_fb80407625avg_pool2d_out_cuda_frameIffEEviPKT_lllliiiiiiiPS3_ibb)
        /*008c*/ 	.word	0x0000001f


	//----- nvinfo : EIATTR_FRAME_SIZE
	.align		4
.L_51:
        /*0090*/ 	.byte	0x04, 0x11
        /*0092*/ 	.short	(.L_53 - .L_52)
	.align		4
.L_52:
        /*0094*/ 	.word	index@($__internal_24_$__cuda_sm20_div_s64)
        /*0098*/ 	.word	0x00000000


	//----- nvinfo : EIATTR_FRAME_SIZE
	.align		4
.L_53:
        /*009c*/ 	.byte	0x04, 0x11
        /*009e*/ 	.short	(.L_55 - .L_54)
	.align		4
.L_54:
        /*00a0*/ 	.word	index@(_ZN2at6native49_GLOBAL__N__3489678a_16_AveragePool2d_cu_fb80407625avg_pool2d_out_cuda_frameIffEEviPKT_lllliiiiiiiPS3_ibb)
        /*00a4*/ 	.word	0x00000000


	//----- nvinfo : EIATTR_REGCOUNT
	.align		4
.L_55:
        /*00a8*/ 	.byte	0x04, 0x2f
        /*00aa*/ 	.short	(.L_57 - .L_56)
	.align		4
.L_56:
        /*00ac*/ 	.word	index@(_ZN2at6native49_GLOBAL__N__3489678a_16_AveragePool2d_cu_fb80407630avg_pool2d_out_cuda_frame_nhwcIN3c104HalfEfEEviPKT_llliiiiiiiiPS5_ibb)
        /*00b0*/ 	.word	0x00000028


	//----- nvinfo : EIATTR_FRAME_SIZE
	.align		4
.L_57:
        /*00b4*/ 	.byte	0x04, 0x11
        /*00b6*/ 	.short	(.L_59 - .L_58)
	.align		4
.L_58:
        /*00b8*/ 	.word	index@($__internal_23_$__cuda_sm20_div_s64)
        /*00bc*/ 	.word	0x00000000


	//----- nvinfo : EIATTR_FRAME_SIZE
	.align		4
.L_59:
        /*00c0*/ 	.byte	0x04, 0x11
        /*00c2*/ 	.short	(.L_61 - .L_60)
	.align		4
.L_60:
        /*00c4*/ 	.word	index@(_ZN2at6native49_GLOBAL__N__3489678a_16_AveragePool2d_cu_fb80407630avg_pool2d_out_cuda_frame_nhwcIN3c104HalfEfEEviPKT_llliiiiiiiiPS5_ibb)
        /*00c8*/ 	.word	0x00000000


	//----- nvinfo : EIATTR_REGCOUNT
	.align		4
.L_61:
        /*00cc*/ 	.byte	0x04, 0x2f
        /*00ce*/ 	.short	(.L_63 - .L_62)
	.align		4
.L_62:
        /*00d0*/ 	.word	index@(_ZN2at6native49_GLOBAL__N__3489678a_16_AveragePool2d_cu_fb80407625avg_pool2d_out_cuda_frameIN3c104HalfEfEEviPKT_lllliiiiiiiPS5_ibb)
        /*00d4*/ 	.word	0x0000001f


	//----- nvinfo : EIATTR_FRAME_SIZE
	.align		4
.L_63:
        /*00d8*/ 	.byte	0x04, 0x11
        /*00da*/ 	.short	(.L_65 - .L_64)
	.align		4
.L_64:
        /*00dc*/ 	.word	index@($__internal_22_$__cuda_sm20_div_s64)
        /*00e0*/ 	.word	0x00000000


	//----- nvinfo : EIATTR_FRAME_SIZE
	.align		4
.L_65:
        /*00e4*/ 	.byte	0x04, 0x11
        /*00e6*/ 	.short	(.L_67 - .L_66)
	.align		4
.L_66:
        /*00e8*/ 	.word	index@(_ZN2at6native49_GLOBAL__N__3489678a_16_AveragePool2d_cu_fb80407625avg_pool2d_out_cuda_frameIN3c104HalfEfEEviPKT_lllliiiiiiiPS5_ibb)
        /*00ec*/ 	.word	0x00000000


	//----- nvinfo : EIATTR_REGCOUNT
	.align		4
.L_67:
        /*00f0*/ 	.byte	0x04, 0x2f
        /*00f2*/ 	.short	(.L_69 - .L_68)
	.align		4
.L_68:
        /*00f4*/ 	.word	index@(_ZN2at6native49_GLOBAL__N__3489678a_16_AveragePool2d_cu_fb80407630avg_pool2d_out_cuda_frame_nhwcIN3c108BFloat16EfEEviPKT_llliiiiiiiiPS5_ibb)
        /*00f8*/ 	.word	0x00000028


	//----- nvinfo : EIATTR_FRAME_SIZE
	.align		4
.L_69:
        /*00fc*/ 	.byte	0x04, 0x11
        /*00fe*/ 	.short	(.L_71 - .L_70)
	.align		4
.L_70:
        /*0100*/ 	.word	index@($__internal_21_$__cuda_sm20_div_s64)
        /*0104*/ 	.word	0x00000000


	//----- nvinfo : EIATTR_FRAME_SIZE
	.align		4
.L_71:
        /*0108*/ 	.byte	0x04, 0x11
        /*010a*/ 	.short	(.L_73 - .L_72)
	.align		4
.L_72:
        /*010c*/ 	.word	index@(_ZN2at6native49_GLOBAL__N__3489678a_16_AveragePool2d_cu_fb80407630avg_pool2d_out_cuda_frame_nhwcIN3c108BFloat16EfEEviPKT_llliiiiiiiiPS5_ibb)
        /*0110*/ 	.word	0x00000000


	//----- nvinfo : EIATTR_REGCOUNT
	.align		4
.L_73:
        /*0114*/ 	.byte	0x04, 0x2f
        /*0116*/ 	.short	(.L_75 - .L_74)
	.align		4
.L_74:
        /*0118*/ 	.word	index@(_ZN2at6native49_GLOBAL__N__3489678a_16_AveragePool2d_cu_fb80407625avg_pool2d_out_cuda_frameIN3c108BFloat16EfEEviPKT_lllliiiiiiiPS5_ibb)
        /*011c*/ 	.word	0x0000001f


	//----- nvinfo : EIATTR_FRAME_SIZE
	.align		4
.L_75:
        /*0120*/ 	.byte	0x04, 0x11
        /*0122*/ 	.short	(.L_77 - .L_76)
	.align		4
.L_76:
        /*0124*/ 	.word	index@($__internal_20_$__cuda_sm20_div_s64)
        /*0128*/ 	.word	0x00000000


	//----- nvinfo : EIATTR_FRAME_SIZE
	.align		4
.L_77:
        /*012c*/ 	.byte	0x04, 0x11
        /*012e*/ 	.short	(.L_79 - .L_78)
	.align		4
.L_78:
        /*0130*/ 	.word	index@(_ZN2at6native49_GLOBAL__N__3489678a_16_AveragePool2d_cu_fb80407625avg_pool2d_out_cuda_frameIN3c108BFloat16EfEEviPKT_lllliiiiiiiPS5_ibb)
        /*0134*/ 	.word	0x00000000


	//----- nvinfo : EIATTR_REGCOUNT
	.align		4
.L_79:
        /*0138*/ 	.byte	0x04, 0x2f
        /*013a*/ 	.short	(.L_81 - .L_80)
	.align		4
.L_80:
        /*013c*/ 	.word	index@(_ZN2at6native49_GLOBAL__N__3489678a_16_AveragePool2d_cu_fb80407639avg_pool2d_backward_out_cuda_frame_nhwcIddiEEvT1_PKT_llliiiiiiiiPS4_ibb)
        /*0140*/ 	.word	0x00000042


	//----- nvinfo : EIATTR_FRAME_SIZE
	.align		4
.L_81:
        /*0144*/ 	.byte	0x04, 0x11
        /*0146*/ 	.short	(.L_83 - .L_82)
	.align		4
.L_82:
        /*0148*/ 	.word	index@($__internal_19_$__cuda_sm20_div_s64)
        /*014c*/ 	.word	0x00000000


	//----- nvinfo : EIATTR_FRAME_SIZE
	.align		4
.L_83:
        /*0150*/ 	.byte	0x04, 0x11
        /*0152*/ 	.short	(.L_85 - .L_84)
	.align		4
.L_84:
        /*0154*/ 	.word	index@($__internal_18_$__cuda_sm20_div_rn_f64_full)
        /*0158*/ 	.word	0x00000000


	//----- nvinfo : EIATTR_FRAME_SIZE
	.align		4
.L_85:
        /*015c*/ 	.byte	0x04, 0x11
        /*015e*/ 	.short	(.L_87 - .L_86)
	.align		4
.L_86:
        /*0160*/ 	.word	index@(_ZN2at6native49_GLOBAL__N__3489678a_16_AveragePool2d_cu_fb80407639avg_pool2d_backward_out_cuda_frame_nhwcIddiEEvT1_PKT_llliiiiiiiiPS4_ibb)
        /*0164*/ 	.word	0x00000000


	//----- nvinfo : EIATTR_REGCOUNT
	.align		4
.L_87:
        /*0168*/ 	.byte	0x04, 0x2f
        /*016a*/ 	.short	(.L_89 - .L_88)
	.align		4
.L_88:
        /*016c*/ 	.word	index@(_ZN2at6native49_GLOBAL__N__3489678a_16_AveragePool2d_cu_fb80407634avg_pool2d_backward_out_cuda_frameIddiEEvT1_PKT_llllliiiiiiPS4_ibb)
        /*0170*/ 	.word	0x00000042


	//----- nvinfo : EIATTR_FRAME_SIZE
	.align		4
.L_89:
        /*0174*/ 	.byte	0x04, 0x11
        /*0176*/ 	.short	(.L_91 - .L_90)
	.align		4
.L_90:
        /*0178*/ 	.word	index@($__internal_17_$__cuda_sm20_div_s64)
        /*017c*/ 	.word	0x00000000


	//----- nvinfo : EIATTR_FRAME_SIZE
	.align		4
.L_91:
        /*0180*/ 	.byte	0x04, 0x11
        /*0182*/ 	.short	(.L_93 - .L_92)
	.align		4
.L_92:
        /*0184*/ 	.word	index@($__internal_16_$__cuda_sm20_div_rn_f64_full)
        /*0188*/ 	.word	0x00000000


	//----- nvinfo : EIATTR_FRAME_SIZE
	.align		4
.L_93:
        /*018c*/ 	.byte	0x04, 0x11
        /*018e*/ 	.short	(.L_95 - .L_94)
	.align		4
.L_94:
        /*0190*/ 	.word	index@(_ZN2at6native49_GLOBAL__N__3489678a_16_AveragePool2d_cu_fb80407634avg_pool2d_backward_out_cuda_frameIddiEEvT1_PKT_llllliiiiiiPS4_ibb)
        /*0194*/ 	.word	0x00000000


	//----- nvinfo : EIATTR_REGCOUNT
	.align		4
.L_95:
        /*0198*/ 	.byte	0x04, 0x2f
        /*019a*/ 	.short	(.L_97 - .L_96)
	.align		4
.L_96:
        /*019c*/ 	.word	index@(_ZN2at6native49_GLOBAL__N__3489678a_16_AveragePool2d_cu_fb80407639avg_pool2d_backward_out_cuda_frame_nhwcIddlEEvT1_PKT_llliiiiiiiiPS4_ibb)
        /*01a0*/ 	.word	0x00000042


	//----- nvinfo : EIATTR_FRAME_SIZE
	.align		4
.L_97:
        /*01a4*/ 	.byte	0x04, 0x11
        /*01a6*/ 	.short	(.L_99 - .L_98)
	.align		4
.L_98:
        /*01a8*/ 	.word	index@($__internal_15_$__cuda_sm20_div_s64)
        /*01ac*/ 	.word	0x00000000


	//----- nvinfo : EIATTR_FRAME_SIZE
	.align		4
.L_99:
        /*01b0*/ 	.byte	0x04, 0x11
        /*01b2*/ 	.short	(.L_101 - .L_100)
	.align		4
.L_100:
        /*01b4*/ 	.word	index@($__internal_14_$__cuda_sm20_div_rn_f64_full)
        /*01b8*/ 	.word	0x00000000


	//----- nvinfo : EIATTR_FRAME_SIZE
	.align		4
.L_101:
        /*01bc*/ 	.byte	0x04, 0x11
        /*01be*/ 	.short	(.L_103 - .L_102)
	.align		4
.L_102:
        /*01c0*/ 	.word	index@(_ZN2at6native49_GLOBAL__N__3489678a_16_AveragePool2d_cu_fb80407639avg_pool2d_backward_out_cuda_frame_nhwcIddlEEvT1_PKT_llliiiiiiiiPS4_ibb)
        /*01c4*/ 	.word	0x00000000


	//----- nvinfo : EIATTR_REGCOUNT
	.align		4
.L_103:
        /*01c8*/ 	.byte	0x04, 0x2f
        /*01ca*/ 	.short	(.L_105 - .L_104)
	.align		4
.L_104:
        /*01cc*/ 	.word	index@(_ZN2at6native49_GLOBAL__N__3489678a_16_AveragePool2d_cu_fb80407634avg_pool2d_backward_out_cuda_frameIddlEEvT1_PKT_llllliiiiiiPS4_ibb)
        /*01d0*/ 	.word	0x00000042


	//----- nvinfo : EIATTR_FRAME_SIZE
	.align		4
.L_105:
        /*01d4*/ 	.byte	0x04, 0x11
        /*01d6*/ 	.short	(.L_107 - .L_106)
	.align		4
.L_106:
        /*01d8*/ 	.word	index@($__internal_13_$__cuda_sm20_div_s64)
        /*01dc*/ 	.word	0x00000000


	//----- nvinfo : EIATTR_FRAME_SIZE
	.align		4
.L_107:
        /*01e0*/ 	.byte	0x04, 0x11
        /*01e2*/ 	.short	(.L_109 - .L_108)
	.align		4
.L_108:
        /*01e4*/ 	.word	index@($__internal_12_$__cuda_sm20_div_rn_f64_full)
        /*01e8*/ 	.word	0x00000000


	//----- nvinfo : EIATTR_FRAME_SIZE
	.align		4
.L_109:
        /*01ec*/ 	.byte	0x04, 0x11
        /*01ee*/ 	.short	(.L_111 - .L_110)
	.align		4
.L_110:
        /*01f0*/ 	.word	index@(_ZN2at6native49_GLOBAL__N__3489678a_16_AveragePool2d_cu_fb80407634avg_pool2d_backward_out_cuda_frameIddlEEvT1_PKT_llllliiiiiiPS4_ibb)
        /*01f4*/ 	.word	0x00000000


	//----- nvinfo : EIATTR_REGCOUNT
	.align		4
.L_111:
        /*01f8*/ 	.byte	0x04, 0x2f
        /*01fa*/ 	.short	(.L_113 - .L_112)
	.align		4
.L_112:
        /*01fc*/ 	.word	index@(_ZN2at6native49_GLOBAL__N__3489678a_16_AveragePool2d_cu_fb80407639avg_pool2d_backward_out_cuda_frame_nhwcIffiEEvT1_PKT_llliiiiiiiiPS4_ibb)
        /*0200*/ 	.word	0x00000030


	//----- nvinfo : EIATTR_FRAME_SIZE
	.align		4
.L_113:
        /*0204*/ 	.byte	0x04, 0x11
        /*0206*/ 	.short	(.L_115 - .L_114)
	.align		4
.L_114:
        /*0208*/ 	.word	index@($__internal_11_$__cuda_sm20_div_s64)
        /*020c*/ 	.word	0x00000000


	//----- nvinfo : EIATTR_FRAME_SIZE
	.align		4
.L_115:
        /*0210*/ 	.byte	0x04, 0x11
        /*0212*/ 	.short	(.L_117 - .L_116)
	.align		4
.L_116:
        /*0214*/ 	.word	index@(_ZN2at6native49_GLOBAL__N__3489678a_16_AveragePool2d_cu_fb80407639avg_pool2d_backward_out_cuda_frame_nhwcIffiEEvT1_PKT_llliiiiiiiiPS4_ibb)
        /*0218*/ 	.word	0x00000000


	//----- nvinfo : EIATTR_REGCOUNT
	.align		4
.L_117:
        /*021c*/ 	.byte	0x04, 0x2f
        /*021e*/ 	.short	(.L_119 - .L_118)
	.align		4
.L_118:
        /*0220*/ 	.word	index@(_ZN2at6native49_GLOBAL__N__3489678a_16_AveragePool2d_cu_fb80407634avg_pool2d_backward_out_cuda_frameIffiEEvT1_PKT_llllliiiiiiPS4_ibb)
        /*0224*/ 	.word	0x00000038


	//----- nvinfo : EIATTR_FRAME_SIZE
	.align		4
.L_119:
        /*0228*/ 	.byte	0x04, 0x11
        /*022a*/ 	.short	(.L_121 - .L_120)
	.align		4
.L_120:
        /*022c*/ 	.word	index@($__internal_10_$__cuda_sm20_div_s64)
        /*0230*/ 	.word	0x00000000


	//----- nvinfo : EIATTR_FRAME_SIZE
	.align		4
.L_121:
        /*0234*/ 	.byte	0x04, 0x11
        /*0236*/ 	.short	(.L_123 - .L_122)
	.align		4
.L_122:
        /*0238*/ 	.word	index@(_ZN2at6native49_GLOBAL__N__3489678a_16_AveragePool2d_cu_fb80407634avg_pool2d_backward_out_cuda_frameIffiEEvT1_PKT_llllliiiiiiPS4_ibb)
        /*023c*/ 	.word	0x00000000


	//----- nvinfo : EIATTR_REGCOUNT
	.align		4
.L_123:
        /*0240*/ 	.byte	0x04, 0x2f
        /*0242*/ 	.short	(.L_125 - .L_124)
	.align		4
.L_124:
        /*0244*/ 	.word	index@(_ZN2at6native49_GLOBAL__N__3489678a_16_AveragePool2d_cu_fb80407639avg_pool2d_backward_out_cuda_frame_nhwcIfflEEvT1_PKT_llliiiiiiiiPS4_ibb)
        /*0248*/ 	.word	0x00000030


	//----- nvinfo : EIATTR_FRAME_SIZE
	.align		4
.L_125:
        /*024c*/ 	.byte	0x04, 0x11
        /*024e*/ 	.short	(.L_127 - .L_126)
	.align		4
.L_126:
        /*0250*/ 	.word	index@($__internal_9_$__cuda_sm20_div_s64)
        /*0254*/ 	.word	0x00000000


	//----- nvinfo : EIATTR_FRAME_SIZE
	.align		4
.L_127:
        /*0258*/ 	.byte	0x04, 0x11
        /*025a*/ 	.short	(.L_129 - .L_128)
	.align		4
.L_128:
        /*025c*/ 	.word	index@(_ZN2at6native49_GLOBAL__N__3489678a_16_AveragePool2d_cu_fb80407639avg_pool2d_backward_out_cuda_frame_nhwcIfflEEvT1_PKT_llliiiiiiiiPS4_ibb)
        /*0260*/ 	.word	0x00000000


	//----- nvinfo : EIATTR_REGCOUNT
	.align		4
.L_129:
        /*0264*/ 	.byte	0x04, 0x2f
        /*0266*/ 	.short	(.L_131 - .L_130)
	.align		4
.L_130:
        /*0268*/ 	.word	index@(_ZN2at6native49_GLOBAL__N__3489678a_16_AveragePool2d_cu_fb80407634avg_pool2d_backward_out_cuda_frameIfflEEvT1_PKT_llllliiiiiiPS4_ibb)
        /*026c*/ 	.word	0x00000038


	//----- nvinfo : EIATTR_FRAME_SIZE
	.align		4
.L_131:
        /*0270*/ 	.byte	0x04, 0x11
        /*0272*/ 	.short	(.L_133 - .L_132)
	.align		4
.L_132:
        /*0274*/ 	.word	index@($__internal_8_$__cuda_sm20_div_s64)
        /*0278*/ 	.word	0x00000000


	//----- nvinfo : EIATTR_FRAME_SIZE
	.align		4
.L_133:
        /*027c*/ 	.byte	0x04, 0x11
        /*027e*/ 	.short	(.L_135 - .L_134)
	.align		4
.L_134:
        /*0280*/ 	.word	index@(_ZN2at6native49_GLOBAL__N__3489678a_16_AveragePool2d_cu_fb80407634avg_pool2d_backward_out_cuda_frameIfflEEvT1_PKT_llllliiiiiiPS4_ibb)
        /*0284*/ 	.word	0x00000000


	//----- nvinfo : EIATTR_REGCOUNT
	.align		4
.L_135:
        /*0288*/ 	.byte	0x04, 0x2f
        /*028a*/ 	.short	(.L_137 - .L_136)
	.align		4
.L_136:
        /*028c*/ 	.word	index@(_ZN2at6native49_GLOBAL__N__3489678a_16_AveragePool2d_cu_fb80407639avg_pool2d_backward_out_cuda_frame_nhwcIN3c104HalfEfiEEvT1_PKT_llliiiiiiiiPS6_ibb)
        /*0290*/ 	.word	0x00000030


	//----- nvinfo : EIATTR_FRAME_SIZE
	.align		4
.L_137:
        /*0294*/ 	.byte	0x04, 0x11
        /*0296*/ 	.short	(.L_139 - .L_138)
	.align		4
.L_138:
        /*0298*/ 	.word	index@($__internal_7_$__cuda_sm20_div_s64)
        /*029c*/ 	.word	0x00000000


	//----- nvinfo : EIATTR_FRAME_SIZE
	.align		4
.L_139:
        /*02a0*/ 	.byte	0x04, 0x11
        /*02a2*/ 	.short	(.L_141 - .L_140)
	.align		4
.L_140:
        /*02a4*/ 	.word	index@(_ZN2at6native49_GLOBAL__N__3489678a_16_AveragePool2d_cu_fb80407639avg_pool2d_backward_out_cuda_frame_nhwcIN3c104HalfEfiEEvT1_PKT_llliiiiiiiiPS6_ibb)
        /*02a8*/ 	.word	0x00000000


	//----- nvinfo : EIATTR_REGCOUNT
	.align		4
.L_141:
        /*02ac*/ 	.byte	0x04, 0x2f
        /*02ae*/ 	.short	(.L_143 - .L_142)
	.align		4
.L_142:
        /*02b0*/ 	.word	index@(_ZN2at6native49_GLOBAL__N__3489678a_16_AveragePool2d_cu_fb80407634avg_pool2d_backward_out_cuda_frameIN3c104HalfEfiEEvT1_PKT_llllliiiiiiPS6_ibb)
        /*02b4*/ 	.word	0x00000037


	//----- nvinfo : EIATTR_FRAME_SIZE
	.align		4
.L_143:
        /*02b8*/ 	.byte	0x04, 0x11
        /*02ba*/ 	.short	(.L_145 - .L_144)
	.align		4
.L_144:
        /*02bc*/ 	.word	index@($__internal_6_$__cuda_sm20_div_s64)
        /*02c0*/ 	.word	0x00000000


	//----- nvinfo : EIATTR_FRAME_SIZE
	.align		4
.L_145:
        /*02c4*/ 	.byte	0x04, 0x11
        /*02c6*/ 	.short	(.L_147 - .L_146)
	.align		4
.L_146:
        /*02c8*/ 	.word	index@(_ZN2at6native49_GLOBAL__N__3489678a_16_AveragePool2d_cu_fb80407634avg_pool2d_backward_out_cuda_frameIN3c104HalfEfiEEvT1_PKT_llllliiiiiiPS6_ibb)
        /*02cc*/ 	.word	0x00000000


	//----- nvinfo : EIATTR_REGCOUNT
	.align		4
.L_147:
        /*02d0*/ 	.byte	0x04, 0x2f
        /*02d2*/ 	.short	(.L_149 - .L_148)
	.align		4
.L_148:
        /*02d4*/ 	.word	index@(_ZN2at6native49_GLOBAL__N__3489678a_16_AveragePool2d_cu_fb80407639avg_pool2d_backward_out_cuda_frame_nhwcIN3c104HalfEflEEvT1_PKT_llliiiiiiiiPS6_ibb)
        /*02d8*/ 	.word	0x00000030


	//----- nvinfo : EIATTR_FRAME_SIZE
	.align		4
.L_149:
        /*02dc*/ 	.byte	0x04, 0x11
        /*02de*/ 	.short	(.L_151 - .L_150)
	.align		4
.L_150:
        /*02e0*/ 	.word	index@($__internal_5_$__cuda_sm20_div_s64)
        /*02e4*/ 	.word	0x00000000


	//----- nvinfo : EIATTR_FRAME_SIZE
	.align		4
.L_151:
        /*02e8*/ 	.byte	0x04, 0x11
        /*02ea*/ 	.short	(.L_153 - .L_152)
	.align		4
.L_152:
        /*02ec*/ 	.word	index@(_ZN2at6native49_GLOBAL__N__3489678a_16_AveragePool2d_cu_fb80407639avg_pool2d_backward_out_cuda_frame_nhwcIN3c104HalfEflEEvT1_PKT_llliiiiiiiiPS6_ibb)
        /*02f0*/ 	.word	0x00000000


	//----- nvinfo : EIATTR_REGCOUNT
	.align		4
.L_153:
        /*02f4*/ 	.byte	0x04, 0x2f
        /*02f6*/ 	.short	(.L_155 - .L_154)
	.align		4
.L_154:
        /*02f8*/ 	.word	index@(_ZN2at6native49_GLOBAL__N__3489678a_16_AveragePool2d_cu_fb80407634avg_pool2d_backward_out_cuda_frameIN3c104HalfEflEEvT1_PKT_llllliiiiiiPS6_ibb)
        /*02fc*/ 	.word	0x00000037


	//----- nvinfo : EIATTR_FRAME_SIZE
	.align		4
.L_155:
        /*0300*/ 	.byte	0x04, 0x11
        /*0302*/ 	.short	(.L_157 - .L_156)
	.align		4
.L_156:
        /*0304*/ 	.word	index@($__internal_4_$__cuda_sm20_div_s64)
        /*0308*/ 	.word	0x00000000


	//----- nvinfo : EIATTR_FRAME_SIZE
	.align		4
.L_157:
        /*030c*/ 	.byte	0x04, 0x11
        /*030e*/ 	.short	(.L_159 - .L_158)
	.align		4
.L_158:
        /*0310*/ 	.word	index@(_ZN2at6native49_GLOBAL__N__3489678a_16_AveragePool2d_cu_fb80407634avg_pool2d_backward_out_cuda_frameIN3c104HalfEflEEvT1_PKT_llllliiiiiiPS6_ibb)
        /*0314*/ 	.word	0x00000000


	//----- nvinfo : EIATTR_REGCOUNT
	.align		4
.L_159:
        /*0318*/ 	.byte	0x04, 0x2f
        /*031a*/ 	.short	(.L_161 - .L_160)
	.align		4
.L_160:
        /*031c*/ 	.word	index@(_ZN2at6native49_GLOBAL__N__3489678a_16_AveragePool2d_cu_fb80407639avg_pool2d_backward_out_cuda_frame_nhwcIN3c108BFloat16EfiEEvT1_PKT_llliiiiiiiiPS6_ibb)
        /*0320*/ 	.word	0x00000030


	//----- nvinfo : EIATTR_FRAME_SIZE
	.align		4
.L_161:
        /*0324*/ 	.byte	0x04, 0x11
        /*0326*/ 	.short	(.L_163 - .L_162)
	.align		4
.L_162:
        /*0328*/ 	.word	index@($__internal_3_$__cuda_sm20_div_s64)
        /*032c*/ 	.word	0x00000000


	//----- nvinfo : EIATTR_FRAME_SIZE
	.align		4
.L_163:
        /*0330*/ 	.byte	0x04, 0x11
        /*0332*/ 	.short	(.L_165 - .L_164)
	.align		4
.L_164:
        /*0334*/ 	.word	index@(_ZN2at6native49_GLOBAL__N__3489678a_16_AveragePool2d_cu_fb80407639avg_pool2d_backward_out_cuda_frame_nhwcIN3c108BFloat16EfiEEvT1_PKT_llliiiiiiiiPS6_ibb)
        /*0338*/ 	.word	0x00000000


	//----- nvinfo : EIATTR_REGCOUNT
	.align		4
.L_165:
        /*033c*/ 	.byte	0x04, 0x2f
        /*033e*/ 	.short	(.L_167 - .L_166)
	.align		4
.L_166:
        /*0340*/ 	.word	index@(_ZN2at6native49_GLOBAL__N__3489678a_16_AveragePool2d_cu_fb80407634avg_pool2d_backward_out_cuda_frameIN3c108BFloat16EfiEEvT1_PKT_llllliiiiiiPS6_ibb)
        /*0344*/ 	.word	0x00000037


	//----- nvinfo : EIATTR_FRAME_SIZE
	.align		4
.L_167:
        /*0348*/ 	.byte	0x04, 0x11
        /*034a*/ 	.short	(.L_169 - .L_168)
	.align		4
.L_168:
        /*034c*/ 	.word	index@($__internal_2_$__cuda_sm20_div_s64)
        /*0350*/ 	.word	0x00000000


	//----- nvinfo : EIATTR_FRAME_SIZE
	.align		4
.L_169:
        /*0354*/ 	.byte	0x04, 0x11
        /*0356*/ 	.short	(.L_171 - .L_170)
	.align		4
.L_170:
        /*0358*/ 	.word	index@(_ZN2at6native49_GLOBAL__N__3489678a_16_AveragePool2d_cu_fb80407634avg_pool2d_backward_out_cuda_frameIN3c108BFloat16EfiEEvT1_PKT_llllliiiiiiPS6_ibb)
        /*035c*/ 	.word	0x00000000


	//----- nvinfo : EIATTR_REGCOUNT
	.align		4
.L_171:
        /*0360*/ 	.byte	0x04, 0x2f
        /*0362*/ 	.short	(.L_173 - .L_172)
	.align		4
.L_172:
        /*0364*/ 	.word	index@(_ZN2at6native49_GLOBAL__N__3489678a_16_AveragePool2d_cu_fb80407639avg_pool2d_backward_out_cuda_frame_nhwcIN3c108BFloat16EflEEvT1_PKT_llliiiiiiiiPS6_ibb)
        /*0368*/ 	.word	0x00000030


	//----- nvinfo : EIATTR_FRAME_SIZE
	.align		4
.L_173:
        /*036c*/ 	.byte	0x04, 0x11
        /*036e*/ 	.short	(.L_175 - .L_174)
	.align		4
.L_174:
        /*0370*/ 	.word	index@($__internal_1_$__cuda_sm20_div_s64)
        /*0374*/ 	.word	0x00000000


	//----- nvinfo : EIATTR_FRAME_SIZE
	.align		4
.L_175:
        /*0378*/ 	.byte	0x04, 0x11
        /*037a*/ 	.short	(.L_177 - .L_176)
	.align		4
.L_176:
        /*037c*/ 	.word	index@(_ZN2at6native49_GLOBAL__N__3489678a_16_AveragePool2d_cu_fb80407639avg_pool2d_backward_out_cuda_frame_nhwcIN3c108BFloat16EflEEvT1_PKT_llliiiiiiiiPS6_ibb)
        /*0380*/ 	.word	0x00000000


	//----- nvinfo : EIATTR_REGCOUNT
	.align		4
.L_177:
        /*0384*/ 	.byte	0x04, 0x2f
        /*0386*/ 	.short	(.L_179 - .L_178)
	.align		4
.L_178:
        /*0388*/ 	.word	index@(_ZN2at6native49_GLOBAL__N__3489678a_16_AveragePool2d_cu_fb80407634avg_pool2d_backward_out_cuda_frameIN3c108BFloat16EflEEvT1_PKT_llllliiiiiiPS6_ibb)
        /*038c*/ 	.word	0x00000037


	//----- nvinfo : EIATTR_FRAME_SIZE
	.align		4
.L_179:
        /*0390*/ 	.byte	0x04, 0x11
        /*0392*/ 	.short	(.L_181 - .L_180)
	.align		4
.L_180:
        /*0394*/ 	.word	index@($__internal_0_$__cuda_sm20_div_s64)
        /*0398*/ 	.word	0x00000000


	//----- nvinfo : EIATTR_FRAME_SIZE
	.align		4
.L_181:
        /*039c*/ 	.byte	0x04, 0x11
        /*039e*/ 	.short	(.L_183 - .L_182)
	.align		4
.L_182:
        /*03a0*/ 	.word	index@(_ZN2at6native49_GLOBAL__N__3489678a_16_AveragePool2d_cu_fb80407634avg_pool2d_backward_out_cuda_frameIN3c108BFloat16EflEEvT1_PKT_llllliiiiiiPS6_ibb)
        /*03a4*/ 	.word	0x00000000


	//----- nvinfo : EIATTR_MIN_STACK_SIZE
	.align		4
.L_183:
        /*03a8*/ 	.byte	0x04, 0x12
        /*03aa*/ 	.short	(.L_185 - .L_184)
	.align		4
.L_184:
        /*03ac*/ 	.word	index@(_ZN2at6native49_GLOBAL__N__3489678a_16_AveragePool2d_cu_fb80407634avg_pool2d_backward_out_cuda_frameIN3c108BFloat16EflEEvT1_PKT_llllliiiiiiPS6_ibb)
        /*03b0*/ 	.word	0x00000000


	//----- nvinfo : EIATTR_MIN_STACK_SIZE
	.align		4
.L_185:
        /*03b4*/ 	.byte	0x04, 0x12
        /*03b6*/ 	.short	(.L_187 - .L_186)
	.align		4
.L_186:
        /*03b8*/ 	.word	index@(_ZN2at6native49_GLOBAL__N__3489678a_16_AveragePool2d_cu_fb80407639avg_pool2d_backward_out_cuda_frame_nhwcIN3c108BFloat16EflEEvT1_PKT_llliiiiiiiiPS6_ibb)
        /*03bc*/ 	.word	0x00000000


	//----- nvinfo : EIATTR_MIN_STACK_SIZE
	.align		4
.L_187:
        /*03c0*/ 	.byte	0x04, 0x12
        /*03c2*/ 	.short	(.L_189 - .L_188)
	.align		4
.L_188:
        /*03c4*/ 	.word	index@(_ZN2at6native49_GLOBAL__N__3489678a_16_AveragePool2d_cu_fb80407634avg_pool2d_backward_out_cuda_frameIN3c108BFloat16EfiEEvT1_PKT_llllliiiiiiPS6_ibb)
        /*03c8*/ 	.word	0x00000000


	//----- nvinfo : EIATTR_MIN_STACK_SIZE
	.align		4
.L_189:
        /*03cc*/ 	.byte	0x04, 0x12
        /*03ce*/ 	.short	(.L_191 - .L_190)
	.align		4
.L_190:
        /*03d0*/ 	.word	index@(_ZN2at6native49_GLOBAL__N__3489678a_16_AveragePool2d_cu_fb80407639avg_pool2d_backward_out_cuda_frame_nhwcIN3c108BFloat16EfiEEvT1_PKT_llliiiiiiiiPS6_ibb)
        /*03d4*/ 	.word	0x00000000


	//----- nvinfo : EIATTR_MIN_STACK_SIZE
	.align		4
.L_191:
        /*03d8*/ 	.byte	0x04, 0x12
        /*03da*/ 	.short	(.L_193 - .L_192)
	.align		4
.L_192:
        /*03dc*/ 	.word	index@(_ZN2at6native49_GLOBAL__N__3489678a_16_AveragePool2d_cu_fb80407634avg_pool2d_backward_out_cuda_frameIN3c104HalfEflEEvT1_PKT_llllliiiiiiPS6_ibb)
        /*03e0*/ 	.word	0x00000000


	//----- nvinfo : EIATTR_MIN_STACK_SIZE
	.align		4
.L_193:
        /*03e4*/ 	.byte	0x04, 0x12
        /*03e6*/ 	.short	(.L_195 - .L_194)
	.align		4
.L_194:
        /*03e8*/ 	.word	index@(_ZN2at6native49_GLOBAL__N__3489678a_16_AveragePool2d_cu_fb80407639avg_pool2d_backward_out_cuda_frame_nhwcIN3c104HalfEflEEvT1_PKT_llliiiiiiiiPS6_ibb)
        /*03ec*/ 	.word	0x00000000


	//----- nvinfo : EIATTR_MIN_STACK_SIZE
	.align		4
.L_195:
        /*03f0*/ 	.byte	0x04, 0x12
        /*03f2*/ 	.short	(.L_197 - .L_196)
	.align		4
.L_196:
        /*03f4*/ 	.word	index@(_ZN2at6native49_GLOBAL__N__3489678a_16_AveragePool2d_cu_fb80407634avg_pool2d_backward_out_cuda_frameIN3c104HalfEfiEEvT1_PKT_llllliiiiiiPS6_ibb)
        /*03f8*/ 	.word	0x00000000


	//----- nvinfo : EIATTR_MIN_STACK_SIZE
	.align		4
.L_197:
        /*03fc*/ 	.byte	0x04, 0x12
        /*03fe*/ 	.short	(.L_199 - .L_198)
	.align		4
.L_198:
        /*0400*/ 	.word	index@(_ZN2at6native49_GLOBAL__N__3489678a_16_AveragePool2d_cu_fb80407639avg_pool2d_backward_out_cuda_frame_nhwcIN3c104HalfEfiEEvT1_PKT_llliiiiiiiiPS6_ibb)
        /*0404*/ 	.word	0x00000000


	//----- nvinfo : EIATTR_MIN_STACK_SIZE
	.align		4
.L_199:
        /*0408*/ 	.byte	0x04, 0x12
        /*040a*/ 	.short	(.L_201 - .L_200)
	.align		4
.L_200:
        /*040c*/ 	.word	index@(_ZN2at6native49_GLOBAL__N__3489678a_16_AveragePool2d_cu_fb80407634avg_pool2d_backward_out_cuda_frameIfflEEvT1_PKT_llllliiiiiiPS4_ibb)
        /*0410*/ 	.word	0x00000000


	//----- nvinfo : EIATTR_MIN_STACK_SIZE
	.align		4
.L_201:
        /*0414*/ 	.byte	0x04, 0x12
        /*0416*/ 	.short	(.L_203 - .L_202)
	.align		4
.L_202:
        /*0418*/ 	.word	index@(_ZN2at6native49_GLOBAL__N__3489678a_16_AveragePool2d_cu_fb80407639avg_pool2d_backward_out_cuda_frame_nhwcIfflEEvT1_PKT_llliiiiiiiiPS4_ibb)
        /*041c*/ 	.word	0x00000000


	//----- nvinfo : EIATTR_MIN_STACK_SIZE
	.align		4
.L_203:
        /*0420*/ 	.byte	0x04, 0x12
        /*0422*/ 	.short	(.L_205 - .L_204)
	.align		4
.L_204:
        /*0424*/ 	.word	index@(_ZN2at6native49_GLOBAL__N__3489678a_16_AveragePool2d_cu_fb80407634avg_pool2d_backward_out_cuda_frameIffiEEvT1_PKT_llllliiiiiiPS4_ibb)
        /*0428*/ 	.word	0x00000000


	//----- nvinfo : EIATTR_MIN_STACK_SIZE
	.align		4
.L_205:
        /*042c*/ 	.byte	0x04, 0x12
        /*042e*/ 	.short	(.L_207 - .L_206)
	.align		4
.L_206:
        /*0430*/ 	.word	index@(_ZN2at6native49_GLOBAL__N__3489678a_16_AveragePool2d_cu_fb80407639avg_pool2d_backward_out_cuda_frame_nhwcIffiEEvT1_PKT_llliiiiiiiiPS4_ibb)
        /*0434*/ 	.word	0x00000000


	//----- nvinfo : EIATTR_MIN_STACK_SIZE
	.align		4
.L_207:
        /*0438*/ 	.byte	0x04, 0x12
        /*043a*/ 	.short	(.L_209 - .L_208)
	.align		4
.L_208:
        /*043c*/ 	.word	index@(_ZN2at6native49_GLOBAL__N__3489678a_16_AveragePool2d_cu_fb80407634avg_pool2d_backward_out_cuda_frameIddlEEvT1_PKT_llllliiiiiiPS4_ibb)
        /*0440*/ 	.word	0x00000000


	//----- nvinfo : EIATTR_MIN_STACK_SIZE
	.align		4
.L_209:
        /*0444*/ 	.byte	0x04, 0x12
        /*0446*/ 	.short	(.L_211 - .L_210)
	.align		4
.L_210:
        /*0448*/ 	.word	index@(_ZN2at6native49_GLOBAL__N__3489678a_16_AveragePool2d_cu_fb80407639avg_pool2d_backward_out_cuda_frame_nhwcIddlEEvT1_PKT_llliiiiiiiiPS4_ibb)
        /*044c*/ 	.word	0x00000000


	//----- nvinfo : EIATTR_MIN_STACK_SIZE
	.align		4
.L_211:
        /*0450*/ 	.byte	0x04, 0x12
        /*0452*/ 	.short	(.L_213 - .L_212)
	.align		4
.L_212:
        /*0454*/ 	.word	index@(_ZN2at6native49_GLOBAL__N__3489678a_16_AveragePool2d_cu_fb80407634avg_pool2d_backward_out_cuda_frameIddiEEvT1_PKT_llllliiiiiiPS4_ibb)
        /*0458*/ 	.word	0x00000000


	//----- nvinfo : EIATTR_MIN_STACK_SIZE
	.align		4
.L_213:
        /*045c*/ 	.byte	0x04, 0x12
        /*045e*/ 	.short	(.L_215 - .L_214)
	.align		4
.L_214:
        /*0460*/ 	.word	index@(_ZN2at6native49_GLOBAL__N__3489678a_16_AveragePool2d_cu_fb80407639avg_pool2d_backward_out_cuda_frame_nhwcIddiEEvT1_PKT_llliiiiiiiiPS4_ibb)
        /*0464*/ 	.word	0x00000000


	//----- nvinfo : EIATTR_MIN_STACK_SIZE
	.align		4
.L_215:
        /*0468*/ 	.byte	0x04, 0x12
        /*046a*/ 	.short	(.L_217 - .L_216)
	.align		4
.L_216:
        /*046c*/ 	.word	index@(_ZN2at6native49_GLOBAL__N__3489678a_16_AveragePool2d_cu_fb80407625avg_pool2d_out_cuda_frameIN3c108BFloat16EfEEviPKT_lllliiiiiiiPS5_ibb)
        /*0470*/ 	.word	0x00000000


	//----- nvinfo : EIATTR_MIN_STACK_SIZE
	.align		4
.L_217:
        /*0474*/ 	.byte	0x04, 0x12
        /*0476*/ 	.short	(.L_219 - .L_218)
	.align		4
.L_218:
        /*0478*/ 	.word	index@(_ZN2at6native49_GLOBAL__N__3489678a_16_AveragePool2d_cu_fb80407630avg_pool2d_out_cuda_frame_nhwcIN3c108BFloat16EfEEviPKT_llliiiiiiiiPS5_ibb)
        /*047c*/ 	.word	0x00000000


	//----- nvinfo : EIATTR_MIN_STACK_SIZE
	.align		4
.L_219:
        /*0480*/ 	.byte	0x04, 0x12
        /*0482*/ 	.short	(.L_221 - .L_220)
	.align		4
.L_220:
        /*0484*/ 	.word	index@(_ZN2at6native49_GLOBAL__N__3489678a_16_AveragePool2d_cu_fb80407625avg_pool2d_out_cuda_frameIN3c104HalfEfEEviPKT_lllliiiiiiiPS5_ibb)
        /*0488*/ 	.word	0x00000000


	//----- nvinfo : EIATTR_MIN_STACK_SIZE
	.align		4
.L_221:
        /*048c*/ 	.byte	0x04, 0x12
        /*048e*/ 	.short	(.L_223 - .L_222)
	.align		4
.L_222:
        /*0490*/ 	.word	index@(_ZN2at6native49_GLOBAL__N__3489678a_16_AveragePool2d_cu_fb80407630avg_pool2d_out_cuda_frame_nhwcIN3c104HalfEfEEviPKT_llliiiiiiiiPS5_ibb)
        /*0494*/ 	.word	0x00000000


	//----- nvinfo : EIATTR_MIN_STACK_SIZE
	.align		4
.L_223:
        /*0498*/ 	.byte	0x04, 0x12
        /*049a*/ 	.short	(.L_225 - .L_224)
	.align		4
.L_224:
        /*049c*/ 	.word	index@(_ZN2at6native49_GLOBAL__N__3489678a_16_AveragePool2d_cu_fb80407625avg_pool2d_out_cuda_frameIffEEviPKT_lllliiiiiiiPS3_ibb)
        /*04a0*/ 	.word	0x00000000


	//----- nvinfo : EIATTR_MIN_STACK_SIZE
	.align		4
.L_225:
        /*04a4*/ 	.byte	0x04, 0x12
        /*04a6*/ 	.short	(.L_227 - .L_226)
	.align		4
.L_226:
        /*04a8*/ 	.word	index@(_ZN2at6native49_GLOBAL__N__3489678a_16_AveragePool2d_cu_fb80407630avg_pool2d_out_cuda_frame_nhwcIffEEviPKT_llliiiiiiiiPS3_ibb)
        /*04ac*/ 	.word	0x00000000


	//----- nvinfo : EIATTR_MIN_STACK_SIZE
	.align		4
.L_227:
        /*04b0*/ 	.byte	0x04, 0x12
        /*04b2*/ 	.short	(.L_229 - .L_228)
	.align		4
.L_228:
        /*04b4*/ 	.word	index@(_ZN2at6native49_GLOBAL__N__3489678a_16_AveragePool2d_cu_fb80407625avg_pool2d_out_cuda_frameIddEEviPKT_lllliiiiiiiPS3_ibb)
        /*04b8*/ 	.word	0x00000000


	//----- nvinfo : EIATTR_MIN_STACK_SIZE
	.align		4
.L_229:
        /*04bc*/ 	.byte	0x04, 0x12
        /*04be*/ 	.short	(.L_231 - .L_230)
	.align		4
.L_230:
        /*04c0*/ 	.word	index@(_ZN2at6native49_GLOBAL__N__3489678a_16_AveragePool2d_cu_fb80407630avg_pool2d_out_cuda_frame_nhwcIddEEviPKT_llliiiiiiiiPS3_ibb)
        /*04c4*/ 	.word	0x00000000
.L_231:


//--------------------- .nv.compat                --------------------------
	.section	.nv.compat,"",@"SHT_CUDA_COMPAT_INFO"
	.align	4
        /*0000*/ 	.byte	0x02, 0x09, 0x01, 0x00, 0x02, 0x02, 0x01, 0x00, 0x02, 0x05, 0x05, 0x00, 0x03, 0x07, 0x01, 0x01
        /*0010*/ 	.byte	0x02, 0x03, 0x00, 0x00, 0x02, 0x06, 0x01, 0x00, 0x04, 0x0b, 0x08, 0x00, 0x01, 0x00, 0x00, 0x00
        /*0020*/ 	.byte	0x00, 0x00, 0x00, 0x00


//--------------------- .nv.info._ZN2at6native49_GLOBAL__N__3489678a_16_AveragePool2d_cu_fb80407634avg_pool2d_backward_out_cuda_frameIN3c108BFloat16EflEEvT1_PKT_llllliiiiiiPS6_ibb --------------------------
	.section	.nv.info._ZN2at6native49_GLOBAL__N__3489678a_16_AveragePool2d_cu_fb80407634avg_pool2d_backward_out_cuda_frameIN3c108BFloat16EflEEvT1_PKT_llllliiiiiiPS6_ibb,"",@"SHT_CUDA_INFO"
	.sectionflags	@""
	.align	4


	//----- nvinfo : EIATTR_CUDA_API_VERSION
	.align		4
        /*0000*/ 	.byte	0x04, 0x37
        /*0002*/ 	.short	(.L_233 - .L_232)
.L_232:
        /*0004*/ 	.word	0x00000082


	//----- nvinfo : EIATTR_KPARAM_INFO
	.align		4
.L_233:
        /*0008*/ 	.byte	0x04, 0x17
        /*000a*/ 	.short	(.L_235 - .L_234)
.L_234:
        /*000c*/ 	.word	0x00000000
        /*0010*/ 	.short	0x0010
        /*0012*/ 	.short	0x005d
        /*0014*/ 	.byte	0x00, 0xf0, 0x05, 0x00


	//----- nvinfo : EIATTR_KPARAM_INFO
	.align		4
.L_235:
        /*0018*/ 	.byte	0x04, 0x17
        /*001a*/ 	.short	(.L_237 - .L_236)
.L_236:
        /*001c*/ 	.word	0x00000000
        /*0020*/ 	.short	0x000f
        /*0022*/ 	.short	0x005c
        /*0024*/ 	.byte	0x00, 0xf0, 0x05, 0x00


	//----- nvinfo : EIATTR_KPARAM_INFO
	.align		4
.L_237:
        /*0028*/ 	.byte	0x04, 0x17
        /*002a*/ 	.short	(.L_239 - .L_238)
.L_238:
        /*002c*/ 	.word	0x00000000
        /*0030*/ 	.short	0x000e
        /*0032*/ 	.short	0x0058
        /*0034*/ 	.byte	0x00, 0xf0, 0x11, 0x00


	//----- nvinfo : EIATTR_KPARAM_INFO
	.align		4
.L_239:
        /*0038*/ 	.byte	0x04, 0x17
        /*003a*/ 	.short	(.L_241 - .L_240)
.L_240:
        /*003c*/ 	.word	0x00000000
        /*0040*/ 	.short	0x000d
        /*0042*/ 	.short	0x0050
        /*0044*/ 	.byte	0x00, 0xf5, 0x21, 0x00


	//----- nvinfo : EIATTR_KPARAM_INFO
	.align		4
.L_241:
        /*0048*/ 	.byte	0x04, 0x17
        /*004a*/ 	.short	(.L_243 - .L_242)
.L_242:
        /*004c*/ 	.word	0x00000000
        /*0050*/ 	.short	0x000c
        /*0052*/ 	.short	0x004c
        /*0054*/ 	.byte	0x00, 0xf0, 0x11, 0x00


	//----- nvinfo : EIATTR_KPARAM_INFO
	.align		4
.L_243:
        /*0058*/ 	.byte	0x04, 0x17
        /*005a*/ 	.short	(.L_245 - .L_244)
.L_244:
        /*005c*/ 	.word	0x00000000
        /*0060*/ 	.short	0x000b
        /*0062*/ 	.short	0x0048
        /*0064*/ 	.byte	0x00, 0xf0, 0x11, 0x00


	//----- nvinfo : EIATTR_KPARAM_INFO
	.align		4
.L_245:
        /*0068*/ 	.byte	0x04, 0x17
        /*006a*/ 	.short	(.L_247 - .L_246)
.L_246:
        /*006c*/ 	.word	0x00000000
        /*0070*/ 	.short	0x000a
        /*0072*/ 	.short	0x0044
        /*0074*/ 	.byte	0x00, 0xf0, 0x11, 0x00


	//----- nvinfo : EIATTR_KPARAM_INFO
	.align		4
.L_247:
        /*0078*/ 	.byte	0x04, 0x17
        /*007a*/ 	.short	(.L_249 - .L_248)
.L_248:
        /*007c*/ 	.word	0x00000000
        /*0080*/ 	.short	0x0009
        /*0082*/ 	.short	0x0040
        /*0084*/ 	.byte	0x00, 0xf0, 0x11, 0x00


	//----- nvinfo : EIATTR_KPARAM_INFO
	.align		4
.L_249:
        /*0088*/ 	.byte	0x04, 0x17
        /*008a*/ 	.short	(.L_251 - .L_250)
.L_250:
        /*008c*/ 	.word	0x00000000
        /*0090*/ 	.short	0x0008
        /*0092*/ 	.short	0x003c
        /*0094*/ 	.byte	0x00, 0xf0, 0x11, 0x00


	//----- nvinfo : EIATTR_KPARAM_INFO
	.align		4
.L_251:
        /*0098*/ 	.byte	0x04, 0x17
        /*009a*/ 	.short	(.L_253 - .L_252)
.L_252:
        /*009c*/ 	.word	0x00000000
        /*00a0*/ 	.short	0x0007
        /*00a2*/ 	.short	0x0038
        /*00a4*/ 	.byte	0x00, 0xf0, 0x11, 0x00


	//----- nvinfo : EIATTR_KPARAM_INFO
	.align		4
.L_253:
        /*00a8*/ 	.byte	0x04, 0x17
        /*00aa*/ 	.short	(.L_255 - .L_254)
.L_254:
        /*00ac*/ 	.word	0x00000000
        /*00b0*/ 	.short	0x0006
        /*00b2*/ 	.short	0x0030
        /*00b4*/ 	.byte	0x00, 0xf0, 0x21, 0x00


	//----- nvinfo : EIATTR_KPARAM_INFO
	.align		4
.L_255:
        /*00b8*/ 	.byte	0x04, 0x17
        /*00ba*/ 	.short	(.L_257 - .L_256)
.L_256:
        /*00bc*/ 	.word	0x00000000
        /*00c0*/ 	.short	0x0005
        /*00c2*/ 	.short	0x0028
        /*00c4*/ 	.byte	0x00, 0xf0, 0x21, 0x00


	//----- nvinfo : EIATTR_KPARAM_INFO
	.align		4
.L_257:
        /*00c8*/ 	.byte	0x04, 0x17
        /*00ca*/ 	.short	(.L_259 - .L_258)
.L_258:
        /*00cc*/ 	.word	0x00000000
        /*00d0*/ 	.short	0x0004
        /*00d2*/ 	.short	0x0020
        /*00d4*/ 	.byte	0x00, 0xf0, 0x21, 0x00


	//----- nvinfo : EIATTR_KPARAM_INFO
	.align		4
.L_259:
        /*00d8*/ 	.byte	0x04, 0x17
        /*00da*/ 	.short	(.L_261 - .L_260)
.L_260:
        /*00dc*/ 	.word	0x00000000
        /*00e0*/ 	.short	0x0003
        /*00e2*/ 	.short	0x0018
        /*00e4*/ 	.byte	0x00, 0xf0, 0x21, 0x00


	//----- nvinfo : EIATTR_KPARAM_INFO
	.align		4
.L_261:
        /*00e8*/ 	.byte	0x04, 0x17
        /*00ea*/ 	.short	(.L_263 - .L_262)
.L_262:
        /*00ec*/ 	.word	0x00000000
        /*00f0*/ 	.short	0x0002
        /*00f2*/ 	.short	0x0010
        /*00f4*/ 	.byte	0x00, 0xf0, 0x21, 0x00


	//----- nvinfo : EIATTR_KPARAM_INFO
	.align		4
.L_263:
        /*00f8*/ 	.byte	0x04, 0x17
        /*00fa*/ 	.short	(.L_265 - .L_264)
.L_264:
        /*00fc*/ 	.word	0x00000000
        /*0100*/ 	.short	0x0001
        /*0102*/ 	.short	0x0008
        /*0104*/ 	.byte	0x00, 0xf5, 0x21, 0x00


	//----- nvinfo : EIATTR_KPARAM_INFO
	.align		4
.L_265:
        /*0108*/ 	.byte	0x04, 0x17
        /*010a*/ 	.short	(.L_267 - .L_266)
.L_266:
        /*010c*/ 	.word	0x00000000
        /*0110*/ 	.short	0x0000
        /*0112*/ 	.short	0x0000
        /*0114*/ 	.byte	0x00, 0xf0, 0x21, 0x00


	//----- nvinfo : EIATTR_SPARSE_MMA_MASK
	.align		4
.L_267:
        /*0118*/ 	.byte	0x03, 0x50
        /*011a*/ 	.short	0x0000


	//----- nvinfo : EIATTR_MAXREG_COUNT
	.align		4
        /*011c*/ 	.byte	0x03, 0x1b
        /*011e*/ 	.short	0x00ff


	//----- nvinfo : EIATTR_MERCURY_ISA_VERSION
	.align		4
        /*0120*/ 	.byte	0x03, 0x5f
        /*0122*/ 	.short	0x0101


	//----- nvinfo : EIATTR_VRC_CTA_INIT_COUNT
	.align		4
        /*0124*/ 	.byte	0x02, 0x4a
	.zero		1
	.zero		1


	//----- nvinfo : EIATTR_EXIT_INSTR_OFFSETS
	.align		4
        /*0128*/ 	.byte	0x04, 0x1c
        /*012a*/ 	.short	(.L_269 - .L_268)


	//   ....[0]....
.L_268:
        /*012c*/ 	.word	0x00000090


	//   ....[1]....
        /*0130*/ 	.word	0x000022f0


	//   ....[2]....
        /*0134*/ 	.word	0x00003f50


	//----- nvinfo : EIATTR_CRS_STACK_SIZE
	.align		4
.L_269:
        /*0138*/ 	.byte	0x04, 0x1e
        /*013a*/ 	.short	(.L_271 - .L_270)
.L_270:
        /*013c*/ 	.word	0x00000000


	//----- nvinfo : EIATTR_CBANK_PARAM_SIZE
	.align		4
.L_271:
        /*0140*/ 	.byte	0x03, 0x19
        /*0142*/ 	.short	0x005e


	//----- nvinfo : EIATTR_PARAM_CBANK
	.align		4
        /*0144*/ 	.byte	0x04, 0x0a
        /*0146*/ 	.short	(.L_273 - .L_272)
	.align		4
.L_272:
        /*0148*/ 	.word	index@(.nv.constant0._ZN2at6native49_GLOBAL__N__3489678a_16_AveragePool2d_cu_fb80407634avg_pool2d_backward_out_cuda_frameIN3c108BFloat16EflEEvT1_PKT_llllliiiiiiPS6_ibb)
        /*014c*/ 	.short	0x0380
        /*014e*/ 	.short	0x005e


	//----- nvinfo : EIATTR_SW_WAR
	.align		4
.L_273:
        /*0150*/ 	.byte	0x04, 0x36
        /*0152*/ 	.short	(.L_275 - .L_274)
.L_274:
        /*0154*/ 	.word	0x00000008
.L_275:


//--------------------- .nv.info._ZN2at6native49_GLOBAL__N__3489678a_16_AveragePool2d_cu_fb80407639avg_pool2d_backward_out_cuda_frame_nhwcIN3c108BFloat16EflEEvT1_PKT_llliiiiiiiiPS6_ibb --------------------------
	.section	.nv.info._ZN2at6native49_GLOBAL__N__3489678a_16_AveragePool2d_cu_fb80407639avg_pool2d_backward_out_cuda_frame_nhwcIN3c108BFloat16EflEEvT1_PKT_llliiiiiiiiPS6_ibb,"",@"SHT_CUDA_INFO"
	.sectionflags	@""
	.align	4


	//----- nvinfo : EIATTR_CUDA_API_VERSION
	.align		4
        /*0000*/ 	.byte	0x04, 0x37
        /*0002*/ 	.short	(.L_277 - .L_276)
.L_276:
        /*0004*/ 	.word	0x00000082


	//----- nvinfo : EIATTR_KPARAM_INFO
	.align		4
.L_277:
        /*0008*/ 	.byte	0x04, 0x17
        /*000a*/ 	.short	(.L_279 - .L_278)
.L_278:
        /*000c*/ 	.word	0x00000000
        /*0010*/ 	.short	0x0010
        /*0012*/ 	.short	0x0055
        /*0014*/ 	.byte	0x00, 0xf0, 0x05, 0x00


	//----- nvinfo : EIATTR_KPARAM_INFO
	.align		4
.L_279:
        /*0018*/ 	.byte	0x04, 0x17
        /*001a*/ 	.short	(.L_281 - .L_280)
.L_280:
        /*001c*/ 	.word	0x00000000
        /*0020*/ 	.short	0x000f
        /*0022*/ 	.short	0x0054
        /*0024*/ 	.byte	0x00, 0xf0, 0x05, 0x00


	//----- nvinfo : EIATTR_KPARAM_INFO
	.align		4
.L_281:
        /*0028*/ 	.byte	0x04, 0x17
        /*002a*/ 	.short	(.L_283 - .L_282)
.L_282:
        /*002c*/ 	.word	0x00000000
        /*0030*/ 	.short	0x000e
        /*0032*/ 	.short	0x0050
        /*0034*/ 	.byte	0x00, 0xf0, 0x11, 0x00


	//----- nvinfo : EIATTR_KPARAM_INFO
	.align		4
.L_283:
        /*0038*/ 	.byte	0x04, 0x17
        /*003a*/ 	.short	(.L_285 - .L_284)
.L_284:
        /*003c*/ 	.word	0x00000000
        /*0040*/ 	.short	0x000d
        /*0042*/ 	.short	0x0048
        /*0044*/ 	.byte	0x00, 0xf5, 0x21, 0x00


	//----- nvinfo : EIATTR_KPARAM_INFO
	.align		4
.L_285:
        /*0048*/ 	.byte	0x04, 0x17
        /*004a*/ 	.short	(.L_287 - .L_286)
.L_286:
        /*004c*/ 	.word	0x00000000
        /*0050*/ 	.short	0x000c
        /*0052*/ 	.short	0x0044
        /*0054*/ 	.byte	0x00, 0xf0, 0x11, 0x00


	//----- nvinfo : EIATTR_KPARAM_INFO
	.align		4
.L_287:
        /*0058*/ 	.byte	0x04, 0x17
        /*005a*/ 	.short	(.L_289 - .L_288)
.L_288:
        /*005c*/ 	.word	0x00000000
        /*0060*/ 	.short	0x000b
        /*0062*/ 	.short	0x0040
        /*0064*/ 	.byte	0x00, 0xf0, 0x11, 0x00


	//----- nvinfo : EIATTR_KPARAM_INFO
	.align		4
.L_289:
        /*0068*/ 	.byte	0x04, 0x17
        /*006a*/ 	.short	(.L_291 - .L_290)
.L_290:
        /*006c*/ 	.word	0x00000000
        /*0070*/ 	.short	0x000a
        /*0072*/ 	.short	0x003c
        /*0074*/ 	.byte	0x00, 0xf0, 0x11, 0x00


	//----- nvinfo : EIATTR_KPARAM_INFO
	.align		4
.L_291:
        /*0078*/ 	.byte	0x04, 0x17
        /*007a*/ 	.short	(.L_293 - .L_292)
.L_292:
        /*007c*/ 	.word	0x00000000
        /*0080*/ 	.short	0x0009
        /*0082*/ 	.short	0x0038
        /*0084*/ 	.byte	0x00, 0xf0, 0x11, 0x00


	//----- nvinfo : EIATTR_KPARAM_INFO
	.align		4
.L_293:
        /*0088*/ 	.byte	0x04, 0x17
        /*008a*/ 	.short	(.L_295 - .L_294)
.L_294:
        /*008c*/ 	.word	0x00000000
        /*0090*/ 	.short	0x0008
        /*0092*/ 	.short	0x0034
        /*0094*/ 	.byte	0x00, 0xf0, 0x11, 0x00


	//----- nvinfo : EIATTR_KPARAM_INFO
	.align		4
.L_295:
        /*0098*/ 	.byte	0x04, 0x17
        /*009a*/ 	.short	(.L_297 - .L_296)
.L_296:
        /*009c*/ 	.word	0x00000000
        /*00a0*/ 	.short	0x0007
        /*00a2*/ 	.short	0x0030
        /*00a4*/ 	.byte	0x00, 0xf0, 0x11, 0x00


	//----- nvinfo : EIATTR_KPARAM_INFO
	.align		4
.L_297:
        /*00a8*/ 	.byte	0x04, 0x17
        /*00aa*/ 	.short	(.L_299 - .L_298)
.L_298:
        /*00ac*/ 	.word	0x00000000
        /*00b0*/ 	.short	0x0006
        /*00b2*/ 	.short	0x002c
        /*00b4*/ 	.byte	0x00, 0xf0, 0x11, 0x00


	//----- nvinfo : EIATTR_KPARAM_INFO
	.align		4
.L_299:
        /*00b8*/ 	.byte	0x04, 0x17
        /*00ba*/ 	.short	(.L_301 - .L_300)
.L_300:
        /*00bc*/ 	.word	0x00000000
        /*00c0*/ 	.short	0x0005
        /*00c2*/ 	.short	0x0028
        /*00c4*/ 	.byte	0x00, 0xf0, 0x11, 0x00


	//----- nvinfo : EIATTR_KPARAM_INFO
	.align		4
.L_301:
        /*00c8*/ 	.byte	0x04, 0x17
        /*00ca*/ 	.short	(.L_303 - .L_302)
.L_302:
        /*00cc*/ 	.word	0x00000000
        /*00d0*/ 	.short	0x0004
        /*00d2*/ 	.short	0x0020
        /*00d4*/ 	.byte	0x00, 0xf0, 0x21, 0x00


	//----- nvinfo : EIATTR_KPARAM_INFO
	.align		4
.L_303:
        /*00d8*/ 	.byte	0x04, 0x17
        /*00da*/ 	.short	(.L_305 - .L_304)
.L_304:
        /*00dc*/ 	.word	0x00000000
        /*00e0*/ 	.short	0x0003
        /*00e2*/ 	.short	0x0018
        /*00e4*/ 	.byte	0x00, 0xf0, 0x21, 0x00


	//----- nvinfo : EIATTR_KPARAM_INFO
	.align		4
.L_305:
        /*00e8*/ 	.byte	0x04, 0x17
        /*00ea*/ 	.short	(.L_307 - .L_306)
.L_306:
        /*00ec*/ 	.word	0x00000000
        /*00f0*/ 	.short	0x0002
        /*00f2*/ 	.short	0x0010
        /*00f4*/ 	.byte	0x00, 0xf0, 0x21, 0x00


	//----- nvinfo : EIATTR_KPARAM_INFO
	.align		4
.L_307:
        /*00f8*/ 	.byte	0x04, 0x17
        /*00fa*/ 	.short	(.L_309 - .L_308)
.L_308:
        /*00fc*/ 	.word	0x00000000
        /*0100*/ 	.short	0x0001
        /*0102*/ 	.short	0x0008
        /*0104*/ 	.byte	0x00, 0xf5, 0x21, 0x00


	//----- nvinfo : EIATTR_KPARAM_INFO
	.align		4
.L_309:
        /*0108*/ 	.byte	0x04, 0x17
        /*010a*/ 	.short	(.L_311 - .L_310)
.L_310:
        /*010c*/ 	.word	0x00000000
        /*0110*/ 	.short	0x0000
        /*0112*/ 	.short	0x0000
        /*0114*/ 	.byte	0x00, 0xf0, 0x21, 0x00


	//----- nvinfo : EIATTR_SPARSE_MMA_MASK
	.align		4
.L_311:
        /*0118*/ 	.byte	0x03, 0x50
        /*011a*/ 	.short	0x0000


	//----- nvinfo : EIATTR_MAXREG_COUNT
	.align		4
        /*011c*/ 	.byte	0x03, 0x1b
        /*011e*/ 	.short	0x00ff


	//----- nvinfo : EIATTR_MERCURY_ISA_VERSION
	.align		4
        /*0120*/ 	.byte	0x03, 0x5f
        /*0122*/ 	.short	0x0101


	//----- nvinfo : EIATTR_VRC_CTA_INIT_COUNT
	.align		4
        /*0124*/ 	.byte	0x02, 0x4a
	.zero		1
	.zero		1


	//----- nvinfo : EIATTR_EXIT_INSTR_OFFSETS
	.align		4
        /*0128*/ 	.byte	0x04, 0x1c
        /*012a*/ 	.short	(.L_313 - .L_312)


	//   ....[0]....
.L_312:
        /*012c*/ 	.word	0x00000090


	//   ....[1]....
        /*0130*/ 	.word	0x000027f0


	//   ....[2]....
        /*0134*/ 	.word	0x00004950


	//----- nvinfo : EIATTR_CRS_STACK_SIZE
	.align		4
.L_313:
        /*0138*/ 	.byte	0x04, 0x1e
        /*013a*/ 	.short	(.L_315 - .L_314)
.L_314:
        /*013c*/ 	.word	0x00000000


	//----- nvinfo : EIATTR_CBANK_PARAM_SIZE
	.align		4
.L_315:
        /*0140*/ 	.byte	0x03, 0x19
        /*0142*/ 	.short	0x0056


	//----- nvinfo : EIATTR_PARAM_CBANK
	.align		4
        /*0144*/ 	.byte	0x04, 0x0a
        /*0146*/ 	.short	(.L_317 - .L_316)
	.align		4
.L_316:
        /*0148*/ 	.word	index@(.nv.constant0._ZN2at6native49_GLOBAL__N__3489678a_16_AveragePool2d_cu_fb80407639avg_pool2d_backward_out_cuda_frame_nhwcIN3c108BFloat16EflEEvT1_PKT_llliiiiiiiiPS6_ibb)
        /*014c*/ 	.short	0x0380
        /*014e*/ 	.short	0x0056


	//----- nvinfo : EIATTR_SW_WAR
	.align		4
.L_317:
        /*0150*/ 	.byte	0x04, 0x36
        /*0152*/ 	.short	(.L_319 - .L_318)
.L_318:
        /*0154*/ 	.word	0x00000008
.L_319:


//--------------------- .nv.info._ZN2at6native49_GLOBAL__N__3489678a_16_AveragePool2d_cu_fb80407634avg_pool2d_backward_out_cuda_frameIN3c108BFloat16EfiEEvT1_PKT_llllliiiiiiPS6_ibb --------------------------
	.section	.nv.info._ZN2at6native49_GLOBAL__N__3489678a_16_AveragePool2d_cu_fb80407634avg_pool2d_backward_out_cuda_frameIN3c108BFloat16EfiEEvT1_PKT_llllliiiiiiPS6_ibb,"",@"SHT_CUDA_INFO"
	.sectionflags	@""
	.align	4


	//----- nvinfo : EIATTR_CUDA_API_VERSION
	.align		4
        /*0000*/ 	.byte	0x04, 0x37
        /*0002*/ 	.short	(.L_321 - .L_320)
.L_320:
        /*0004*/ 	.word	0x00000082


	//----- nvinfo : EIATTR_KPARAM_INFO
	.align		4
.L_321:
        /*0008*/ 	.byte	0x04, 0x17
        /*000a*/ 	.short	(.L_323 - .L_322)
.L_322:
        /*000c*/ 	.word	0x00000000
        /*0010*/ 	.short	0x0010
        /*0012*/ 	.short	0x005d
        /*0014*/ 	.byte	0x00, 0xf0, 0x05, 0x00


	//----- nvinfo : EIATTR_KPARAM_INFO
	.align		4
.L_323:
        /*0018*/ 	.byte	0x04, 0x17
        /*001a*/ 	.short	(.L_325 - .L_324)
.L_324:
        /*001c*/ 	.word	0x00000000
        /*0020*/ 	.short	0x000f
        /*0022*/ 	.short	0x005c
        /*0024*/ 	.byte	0x00, 0xf0, 0x05, 0x00


	//----- nvinfo : EIATTR_KPARAM_INFO
	.align		4
.L_325:
        /*0028*/ 	.byte	0x04, 0x17
        /*002a*/ 	.short	(.L_327 - .L_326)
.L_326:
        /*002c*/ 	.word	0x00000000
        /*0030*/ 	.short	0x000e
        /*0032*/ 	.short	0x0058
        /*0034*/ 	.byte	0x00, 0xf0, 0x11, 0x00


	//----- nvinfo : EIATTR_KPARAM_INFO
	.align		4
.L_327:
        /*0038*/ 	.byte	0x04, 0x17
        /*003a*/ 	.short	(.L_329 - .L_328)
.L_328:
        /*003c*/ 	.word	0x00000000
        /*0040*/ 	.short	0x000d
        /*0042*/ 	.short	0x0050
        /*0044*/ 	.byte	0x00, 0xf5, 0x21, 0x00


	//----- nvinfo : EIATTR_KPARAM_INFO
	.align		4
.L_329:
        /*0048*/ 	.byte	0x04, 0x17
        /*004a*/ 	.short	(.L_331 - .L_330)
.L_330:
        /*004c*/ 	.word	0x00000000
        /*0050*/ 	.short	0x000c
        /*0052*/ 	.short	0x004c
        /*0054*/ 	.byte	0x00, 0xf0, 0x11, 0x00


	//----- nvinfo : EIATTR_KPARAM_INFO
	.align		4
.L_331:
        /*0058*/ 	.byte	0x04, 0x17
        /*005a*/ 	.short	(.L_333 - .L_332)
.L_332:
        /*005c*/ 	.word	0x00000000
        /*0060*/ 	.short	0x000b
        /*0062*/ 	.short	0x0048
        /*0064*/ 	.byte	0x00, 0xf0, 0x11, 0x00


	//----- nvinfo : EIATTR_KPARAM_INFO
	.align		4
.L_333:
        /*0068*/ 	.byte	0x04, 0x17
        /*006a*/ 	.short	(.L_335 - .L_334)
.L_334:
        /*006c*/ 	.word	0x00000000
        /*0070*/ 	.short	0x000a
        /*0072*/ 	.short	0x0044
        /*0074*/ 	.byte	0x00, 0xf0, 0x11, 0x00


	//----- nvinfo : EIATTR_KPARAM_INFO
	.align		4
.L_335:
        /*0078*/ 	.byte	0x04, 0x17
        /*007a*/ 	.short	(.L_337 - .L_336)
.L_336:
        /*007c*/ 	.word	0x00000000
        /*0080*/ 	.short	0x0009
        /*0082*/ 	.short	0x0040
        /*0084*/ 	.byte	0x00, 0xf0, 0x11, 0x00


	//----- nvinfo : EIATTR_KPARAM_INFO
	.align		4
.L_337:
        /*0088*/ 	.byte	0x04, 0x17
        /*008a*/ 	.short	(.L_339 - .L_338)
.L_338:
        /*008c*/ 	.word	0x00000000
        /*0090*/ 	.short	0x0008
        /*0092*/ 	.short	0x003c
        /*0094*/ 	.byte	0x00, 0xf0, 0x11, 0x00


	//----- nvinfo : EIATTR_KPARAM_INFO
	.align		4
.L_339:
        /*0098*/ 	.byte	0x04, 0x17
        /*009a*/ 	.short	(.L_341 - .L_340)
.L_340:
        /*009c*/ 	.word	0x00000000
        /*00a0*/ 	.short	0x0007
        /*00a2*/ 	.short	0x0038
        /*00a4*/ 	.byte	0x00, 0xf0, 0x11, 0x00


	//----- nvinfo : EIATTR_KPARAM_INFO
	.align		4
.L_341:
        /*00a8*/ 	.byte	0x04, 0x17
        /*00aa*/ 	.short	(.L_343 - .L_342)
.L_342:
        /*00ac*/ 	.word	0x00000000
        /*00b0*/ 	.short	0x0006
        /*00b2*/ 	.short	0x0030
        /*00b4*/ 	.byte	0x00, 0xf0, 0x21, 0x00


	//----- nvinfo : EIATTR_KPARAM_INFO
	.align		4
.L_343:
        /*00b8*/ 	.byte	0x04, 0x17
        /*00ba*/ 	.short	(.L_345 - .L_344)
.L_344:
        /*00bc*/ 	.word	0x00000000
        /*00c0*/ 	.short	0x0005
        /*00c2*/ 	.short	0x0028
        /*00c4*/ 	.byte	0x00, 0xf0, 0x21, 0x00


	//----- nvinfo : EIATTR_KPARAM_INFO
	.align		4
.L_345:
        /*00c8*/ 	.byte	0x04, 0x17
        /*00ca*/ 	.short	(.L_347 - .L_346)
.L_346:
        /*00cc*/ 	.word	0x00000000
        /*00d0*/ 	.short	0x0004
        /*00d2*/ 	.short	0x0020
        /*00d4*/ 	.byte	0x00, 0xf0, 0x21, 0x00


	//----- nvinfo : EIATTR_KPARAM_INFO
	.align		4
.L_347:
        /*00d8*/ 	.byte	0x04, 0x17
        /*00da*/ 	.short	(.L_349 - .L_348)
.L_348:
        /*00dc*/ 	.word	0x00000000
        /*00e0*/ 	.short	0x0003
        /*00e2*/ 	.short	0x0018
        /*00e4*/ 	.byte	0x00, 0xf0, 0x21, 0x00


	//----- nvinfo : EIATTR_KPARAM_INFO
	.align		4
.L_349:
        /*00e8*/ 	.byte	0x04, 0x17
        /*00ea*/ 	.short	(.L_351 - .L_350)
.L_350:
        /*00ec*/ 	.word	0x00000000
        /*00f0*/ 	.short	0x0002
        /*00f2*/ 	.short	0x0010
        /*00f4*/ 	.byte	0x00, 0xf0, 0x21, 0x00


	//----- nvinfo : EIATTR_KPARAM_INFO
	.align		4
.L_351:
        /*00f8*/ 	.byte	0x04, 0x17
        /*00fa*/ 	.short	(.L_353 - .L_352)
.L_352:
        /*00fc*/ 	.word	0x00000000
        /*0100*/ 	.short	0x0001
        /*0102*/ 	.short	0x0008
        /*0104*/ 	.byte	0x00, 0xf5, 0x21, 0x00


	//----- nvinfo : EIATTR_KPARAM_INFO
	.align		4
.L_353:
        /*0108*/ 	.byte	0x04, 0x17
        /*010a*/ 	.short	(.L_355 - .L_354)
.L_354:
        /*010c*/ 	.word	0x00000000
        /*0110*/ 	.short	0x0000
        /*0112*/ 	.short	0x0000
        /*0114*/ 	.byte	0x00, 0xf0, 0x11, 0x00


	//----- nvinfo : EIATTR_SPARSE_MMA_MASK
	.align		4
.L_355:
        /*0118*/ 	.byte	0x03, 0x50
        /*011a*/ 	.short	0x0000


	//----- nvinfo : EIATTR_MAXREG_COUNT
	.align		4
        /*011c*/ 	.byte	0x03, 0x1b
        /*011e*/ 	.short	0x00ff


	//----- nvinfo : EIATTR_MERCURY_ISA_VERSION
	.align		4
        /*0120*/ 	.byte	0x03, 0x5f
        /*0122*/ 	.short	0x0101


	//----- nvinfo : EIATTR_VRC_CTA_INIT_COUNT
	.align		4
        /*0124*/ 	.byte	0x02, 0x4a
	.zero		1
	.zero		1


	//----- nvinfo : EIATTR_EXIT_INSTR_OFFSETS
	.align		4
        /*0128*/ 	.byte	0x04, 0x1c
        /*012a*/ 	.short	(.L_357 - .L_356)


	//   ....[0]....
.L_356:
        /*012c*/ 	.word	0x000000a0


	//   ....[1]....
        /*0130*/ 	.word	0x00002050


	//   ....[2]....
        /*0134*/ 	.word	0x000039f0


	//----- nvinfo : EIATTR_CRS_STACK_SIZE
	.align		4
.L_357:
        /*0138*/ 	.byte	0x04, 0x1e
        /*013a*/ 	.short	(.L_359 - .L_358)
.L_358:
        /*013c*/ 	.word	0x00000000


	//----- nvinfo : EIATTR_CBANK_PARAM_SIZE
	.align		4
.L_359:
        /*0140*/ 	.byte	0x03, 0x19
        /*0142*/ 	.short	0x005e


	//----- nvinfo : EIATTR_PARAM_CBANK
	.align		4
        /*0144*/ 	.byte	0x04, 0x0a
        /*0146*/ 	.short	(.L_361 - .L_360)
	.align		4
.L_360:
        /*0148*/ 	.word	index@(.nv.constant0._ZN2at6native49_GLOBAL__N__3489678a_16_AveragePool2d_cu_fb80407634avg_pool2d_backward_out_cuda_frameIN3c108BFloat16EfiEEvT1_PKT_llllliiiiiiPS6_ibb)
        /*014c*/ 	.short	0x0380
        /*014e*/ 	.short	0x005e


	//----- nvinfo : EIATTR_SW_WAR
	.align		4
.L_361:
        /*0150*/ 	.byte	0x04, 0x36
        /*0152*/ 	.short	(.L_363 - .L_362)
.L_362:
        /*0154*/ 	.word	0x00000008
.L_363:


//--------------------- .nv.info._ZN2at6native49_GLOBAL__N__3489678a_16_AveragePool2d_cu_fb80407639avg_pool2d_backward_out_cuda_frame_nhwcIN3c108BFloat16EfiEEvT1_PKT_llliiiiiiiiPS6_ibb --------------------------
	.section	.nv.info._ZN2at6native49_GLOBAL__N__3489678a_16_AveragePool2d_cu_fb80407639avg_pool2d_backward_out_cuda_frame_nhwcIN3c108BFloat16EfiEEvT1_PKT_llliiiiiiiiPS6_ibb,"",@"SHT_CUDA_INFO"
	.sectionflags	@""
	.align	4


	//----- nvinfo : EIATTR_CUDA_API_VERSION
	.align		4
        /*0000*/ 	.byte	0x04, 0x37
        /*0002*/ 	.short	(.L_365 - .L_364)
.L_364:
        /*0004*/ 	.word	0x00000082


	//----- nvinfo : EIATTR_KPARAM_INFO
	.align		4
.L_365:
        /*0008*/ 	.byte	0x04, 0x17
        /*000a*/ 	.short	(.L_367 - .L_366)
.L_366:
        /*000c*/ 	.word	0x00000000
        /*0010*/ 	.short	0x0010
        /*0012*/ 	.short	0x0055
        /*0014*/ 	.byte	0x00, 0xf0, 0x05, 0x00


	//----- nvinfo : EIATTR_KPARAM_INFO
	.align		4
.L_367:
        /*0018*/ 	.byte	0x04, 0x17
        /*001a*/ 	.short	(.L_369 - .L_368)
.L_368:
        /*001c*/ 	.word	0x00000000
        /*0020*/ 	.short	0x000f
        /*0022*/ 	.short	0x0054
        /*0024*/ 	.byte	0x00, 0xf0, 0x05, 0x00


	//----- nvinfo : EIATTR_KPARAM_INFO
	.align		4
.L_369:
        /*0028*/ 	.byte	0x04, 0x17
        /*002a*/ 	.short	(.L_371 - .L_370)
.L_370:
        /*002c*/ 	.word	0x00000000
        /*0030*/ 	.short	0x000e
        /*0032*/ 	.short	0x0050
        /*0034*/ 	.byte	0x00, 0xf0, 0x11, 0x00


	//----- nvinfo : EIATTR_KPARAM_INFO
	.align		4
.L_371:
        /*0038*/ 	.byte	0x04, 0x17
        /*003a*/ 	.short	(.L_373 - .L_372)
.L_372:
        /*003c*/ 	.word	0x00000000
        /*0040*/ 	.short	0x000d
        /*0042*/ 	.short	0x0048
        /*0044*/ 	.byte	0x00, 0xf5, 0x21, 0x00


	//----- nvinfo : EIATTR_KPARAM_INFO
	.align		4
.L_373:
        /*0048*/ 	.byte	0x04, 0x17
        /*004a*/ 	.short	(.L_375 - .L_374)
.L_374:
        /*004c*/ 	.word	0x00000000
        /*0050*/ 	.short	0x000c
        /*0052*/ 	.short	0x0044
        /*0054*/ 	.byte	0x00, 0xf0, 0x11, 0x00


	//----- nvinfo : EIATTR_KPARAM_INFO
	.align		4
.L_375:
        /*0058*/ 	.byte	0x04, 0x17
        /*005a*/ 	.short	(.L_377 - .L_376)
.L_376:
        /*005c*/ 	.word	0x00000000
        /*0060*/ 	.short	0x000b
        /*0062*/ 	.short	0x0040
        /*0064*/ 	.byte	0x00, 0xf0, 0x11, 0x00


	//----- nvinfo : EIATTR_KPARAM_INFO
	.align		4
.L_377:
        /*0068*/ 	.byte	0x04, 0x17
        /*006a*/ 	.short	(.L_379 - .L_378)
.L_378:
        /*006c*/ 	.word	0x00000000
        /*0070*/ 	.short	0x000a
        /*0072*/ 	.short	0x003c
        /*0074*/ 	.byte	0x00, 0xf0, 0x11, 0x00


	//----- nvinfo : EIATTR_KPARAM_INFO
	.align		4
.L_379:
        /*0078*/ 	.byte	0x04, 0x17
        /*007a*/ 	.short	(.L_381 - .L_380)
.L_380:
        /*007c*/ 	.word	0x00000000
        /*0080*/ 	.short	0x0009
        /*0082*/ 	.short	0x0038
        /*0084*/ 	.byte	0x00, 0xf0, 0x11, 0x00


	//----- nvinfo : EIATTR_KPARAM_INFO
	.align		4
.L_381:
        /*0088*/ 	.byte	0x04, 0x17
        /*008a*/ 	.short	(.L_383 - .L_382)
.L_382:
        /*008c*/ 	.word	0x00000000
        /*0090*/ 	.short	0x0008
        /*0092*/ 	.short	0x0034
        /*0094*/ 	.byte	0x00, 0xf0, 0x11, 0x00


	//----- nvinfo : EIATTR_KPARAM_INFO
	.align		4
.L_383:
        /*0098*/ 	.byte	0x04, 0x17
        /*009a*/ 	.short	(.L_385 - .L_384)
.L_384:
        /*009c*/ 	.word	0x00000000
        /*00a0*/ 	.short	0x0007
        /*00a2*/ 	.short	0x0030
        /*00a4*/ 	.byte	0x00, 0xf0, 0x11, 0x00


	//----- nvinfo : EIATTR_KPARAM_INFO
	.align		4
.L_385:
        /*00a8*/ 	.byte	0x04, 0x17
        /*00aa*/ 	.short	(.L_387 - .L_386)
.L_386:
        /*00ac*/ 	.word	0x00000000
        /*00b0*/ 	.short	0x0006
        /*00b2*/ 	.short	0x002c
        /*00b4*/ 	.byte	0x00, 0xf0, 0x11, 0x00


	//----- nvinfo : EIATTR_KPARAM_INFO
	.align		4
.L_387:
        /*00b8*/ 	.byte	0x04, 0x17
        /*00ba*/ 	.short	(.L_389 - .L_388)
.L_388:
        /*00bc*/ 	.word	0x00000000
        /*00c0*/ 	.short	0x0005
        /*00c2*/ 	.short	0x0028
        /*00c4*/ 	.byte	0x00, 0xf0, 0x11, 0x00


	//----- nvinfo : EIATTR_KPARAM_INFO
	.align		4
.L_389:
        /*00c8*/ 	.byte	0x04, 0x17
        /*00ca*/ 	.short	(.L_391 - .L_390)
.L_390:
        /*00cc*/ 	.word	0x00000000
        /*00d0*/ 	.short	0x0004
        /*00d2*/ 	.short	0x0020
        /*00d4*/ 	.byte	0x00, 0xf0, 0x21, 0x00


	//----- nvinfo : EIATTR_KPARAM_INFO
	.align		4
.L_391:
        /*00d8*/ 	.byte	0x04, 0x17
        /*00da*/ 	.short	(.L_393 - .L_392)
.L_392:
        /*00dc*/ 	.word	0x00000000
        /*00e0*/ 	.short	0x0003
        /*00e2*/ 	.short	0x0018
        /*00e4*/ 	.byte	0x00, 0xf0, 0x21, 0x00


	//----- nvinfo : EIATTR_KPARAM_INFO
	.align		4
.L_393:
        /*00e8*/ 	.byte	0x04, 0x17
        /*00ea*/ 	.short	(.L_395 - .L_394)
.L_394:
        /*00ec*/ 	.word	0x00000000
        /*00f0*/ 	.short	0x0002
        /*00f2*/ 	.short	0x0010
        /*00f4*/ 	.byte	0x00, 0xf0, 0x21, 0x00


	//----- nvinfo : EIATTR_KPARAM_INFO
	.align		4
.L_395:
        /*00f8*/ 	.byte	0x04, 0x17
        /*00fa*/ 	.short	(.L_397 - .L_396)
.L_396:
        /*00fc*/ 	.word	0x00000000
        /*0100*/ 	.short	0x0001
        /*0102*/ 	.short	0x0008
        /*0104*/ 	.byte	0x00, 0xf5, 0x21, 0x00


	//----- nvinfo : EIATTR_KPARAM_INFO
	.align		4
.L_397:
        /*0108*/ 	.byte	0x04, 0x17
        /*010a*/ 	.short	(.L_399 - .L_398)
.L_398:
        /*010c*/ 	.word	0x00000000
        /*0110*/ 	.short	0x0000
        /*0112*/ 	.short	0x0000
        /*0114*/ 	.byte	0x00, 0xf0, 0x11, 0x00


	//----- nvinfo : EIATTR_SPARSE_MMA_MASK
	.align		4
.L_399:
        /*0118*/ 	.byte	0x03, 0x50
        /*011a*/ 	.short	0x0000


	//----- nvinfo : EIATTR_MAXREG_COUNT
	.align		4
        /*011c*/ 	.byte	0x03, 0x1b
        /*011e*/ 	.short	0x00ff


	//----- nvinfo : EIATTR_MERCURY_ISA_VERSION
	.align		4
        /*0120*/ 	.byte	0x03, 0x5f
        /*0122*/ 	.short	0x0101


	//----- nvinfo : EIATTR_VRC_CTA_INIT_COUNT
	.align		4
        /*0124*/ 	.byte	0x02, 0x4a
	.zero		1
	.zero		1


	//----- nvinfo : EIATTR_EXIT_INSTR_OFFSETS
	.align		4
        /*0128*/ 	.byte	0x04, 0x1c
        /*012a*/ 	.short	(.L_401 - .L_400)


	//   ....[0]....
.L_400:
        /*012c*/ 	.word	0x000000a0


	//   ....[1]....
        /*0130*/ 	.word	0x000027a0


	//   ....[2]....
        /*0134*/ 	.word	0x00004890


	//----- nvinfo : EIATTR_CRS_STACK_SIZE
	.align		4
.L_401:
        /*0138*/ 	.byte	0x04, 0x1e
        /*013a*/ 	.short	(.L_403 - .L_402)
.L_402:
        /*013c*/ 	.word	0x00000000


	//----- nvinfo : EIATTR_CBANK_PARAM_SIZE
	.align		4
.L_403:
        /*0140*/ 	.byte	0x03, 0x19
        /*0142*/ 	.short	0x0056


	//----- nvinfo : EIATTR_PARAM_CBANK
	.align		4
        /*0144*/ 	.byte	0x04, 0x0a
        /*0146*/ 	.short	(.L_405 - .L_404)
	.align		4
.L_404:
        /*0148*/ 	.word	index@(.nv.constant0._ZN2at6native49_GLOBAL__N__3489678a_16_AveragePool2d_cu_fb80407639avg_pool2d_backward_out_cuda_frame_nhwcIN3c108BFloat16EfiEEvT1_PKT_llliiiiiiiiPS6_ibb)
        /*014c*/ 	.short	0x0380
        /*014e*/ 	.short	0x0056


	//----- nvinfo : EIATTR_SW_WAR
	.align		4
.L_405:
        /*0150*/ 	.byte	0x04, 0x36
        /*0152*/ 	.short	(.L_407 - .L_406)
.L_406:
        /*0154*/ 	.word	0x00000008
.L_407:


//--------------------- .nv.info._ZN2at6native49_GLOBAL__N__3489678a_16_AveragePool2d_cu_fb80407634avg_pool2d_backward_out_cuda_frameIN3c104HalfEflEEvT1_PKT_llllliiiiiiPS6_ibb --------------------------
	.section	.nv.info._ZN2at6native49_GLOBAL__N__3489678a_16_AveragePool2d_cu_fb80407634avg_pool2d_backward_out_cuda_frameIN3c104HalfEflEEvT1_PKT_llllliiiiiiPS6_ibb,"",@"SHT_CUDA_INFO"
	.sectionflags	@""
	.align	4


	//----- nvinfo : EIATTR_CUDA_API_VERSION
	.align		4
        /*0000*/ 	.byte	0x04, 0x37
        /*0002*/ 	.short	(.L_409 - .L_408)
.L_408:
        /*0004*/ 	.word	0x00000082


	//----- nvinfo : EIATTR_KPARAM_INFO
	.align		4
.L_409:
        /*0008*/ 	.byte	0x04, 0x17
        /*000a*/ 	.short	(.L_411 - .L_410)
.L_410:
        /*000c*/ 	.word	0x00000000
        /*0010*/ 	.short	0x0010
        /*0012*/ 	.short	0x005d
        /*0014*/ 	.byte	0x00, 0xf0, 0x05, 0x00


	//----- nvinfo : EIATTR_KPARAM_INFO
	.align		4
.L_411:
        /*0018*/ 	.byte	0x04, 0x17
        /*001a*/ 	.short	(.L_413 - .L_412)
.L_412:
        /*001c*/ 	.word	0x00000000
        /*0020*/ 	.short	0x000f
        /*0022*/ 	.short	0x005c
        /*0024*/ 	.byte	0x00, 0xf0, 0x05, 0x00


	//----- nvinfo : EIATTR_KPARAM_INFO
	.align		4
.L_413:
        /*0028*/ 	.byte	0x04, 0x17
        /*002a*/ 	.short	(.L_415 - .L_414)
.L_414:
        /*002c*/ 	.word	0x00000000
        /*0030*/ 	.short	0x000e
        /*0032*/ 	.short	0x0058
        /*0034*/ 	.byte	0x00, 0xf0, 0x11, 0x00


	//----- nvinfo : EIATTR_KPARAM_INFO
	.align		4
.L_415:
        /*0038*/ 	.byte	0x04, 0x17
        /*003a*/ 	.short	(.L_417 - .L_416)
.L_416:
        /*003c*/ 	.word	0x00000000
        /*0040*/ 	.short	0x000d
        /*0042*/ 	.short	0x0050
        /*0044*/ 	.byte	0x00, 0xf5, 0x21, 0x00


	//----- nvinfo : EIATTR_KPARAM_INFO
	.align		4
.L_417:
        /*0048*/ 	.byte	0x04, 0x17
        /*004a*/ 	.short	(.L_419 - .L_418)
.L_418:
        /*004c*/ 	.word	0x00000000
        /*0050*/ 	.short	0x000c
        /*0052*/ 	.short	0x004c
        /*0054*/ 	.byte	0x00, 0xf0, 0x11, 0x00


	//----- nvinfo : EIATTR_KPARAM_INFO
	.align		4
.L_419:
        /*0058*/ 	.byte	0x04, 0x17
        /*005a*/ 	.short	(.L_421 - .L_420)
.L_420:
        /*005c*/ 	.word	0x00000000
        /*0060*/ 	.short	0x000b
        /*0062*/ 	.short	0x0048
        /*0064*/ 	.byte	0x00, 0xf0, 0x11, 0x00


	//----- nvinfo : EIATTR_KPARAM_INFO
	.align		4
.L_421:
        /*0068*/ 	.byte	0x04, 0x17
        /*006a*/ 	.short	(.L_423 - .L_422)
.L_422:
        /*006c*/ 	.word	0x00000000
        /*0070*/ 	.short	0x000a
        /*0072*/ 	.short	0x0044
        /*0074*/ 	.byte	0x00, 0xf0, 0x11, 0x00


	//----- nvinfo : EIATTR_KPARAM_INFO
	.align		4
.L_423:
        /*0078*/ 	.byte	0x04, 0x17
        /*007a*/ 	.short	(.L_425 - .L_424)
.L_424:
        /*007c*/ 	.word	0x00000000
        /*0080*/ 	.short	0x0009
        /*0082*/ 	.short	0x0040
        /*0084*/ 	.byte	0x00, 0xf0, 0x11, 0x00


	//----- nvinfo : EIATTR_KPARAM_INFO
	.align		4
.L_425:
        /*0088*/ 	.byte	0x04, 0x17
        /*008a*/ 	.short	(.L_427 - .L_426)
.L_426:
        /*008c*/ 	.word	0x00000000
        /*0090*/ 	.short	0x0008
        /*0092*/ 	.short	0x003c
        /*0094*/ 	.byte	0x00, 0xf0, 0x11, 0x00


	//----- nvinfo : EIATTR_KPARAM_INFO
	.align		4
.L_427:
        /*0098*/ 	.byte	0x04, 0x17
        /*009a*/ 	.short	(.L_429 - .L_428)
.L_428:
        /*009c*/ 	.word	0x00000000
        /*00a0*/ 	.short	0x0007
        /*00a2*/ 	.short	0x0038
        /*00a4*/ 	.byte	0x00, 0xf0, 0x11, 0x00


	//----- nvinfo : EIATTR_KPARAM_INFO
	.align		4
.L_429:
        /*00a8*/ 	.byte	0x04, 0x17
        /*00aa*/ 	.short	(.L_431 - .L_430)
.L_430:
        /*00ac*/ 	.word	0x00000000
        /*00b0*/ 	.short	0x0006
        /*00b2*/ 	.short	0x0030
        /*00b4*/ 	.byte	0x00, 0xf0, 0x21, 0x00


	//----- nvinfo : EIATTR_KPARAM_INFO
	.align		4
.L_431:
        /*00b8*/ 	.byte	0x04, 0x17
        /*00ba*/ 	.short	(.L_433 - .L_432)
.L_432:
        /*00bc*/ 	.word	0x00000000
        /*00c0*/ 	.short	0x0005
        /*00c2*/ 	.short	0x0028
        /*00c4*/ 	.byte	0x00, 0xf0, 0x21, 0x00


	//----- nvinfo : EIATTR_KPARAM_INFO
	.align		4
.L_433:
        /*00c8*/ 	.byte	0x04, 0x17
        /*00ca*/ 	.short	(.L_435 - .L_434)
.L_434:
        /*00cc*/ 	.word	0x00000000
        /*00d0*/ 	.short	0x0004
        /*00d2*/ 	.short	0x0020
        /*00d4*/ 	.byte	0x00, 0xf0, 0x21, 0x00


	//----- nvinfo : EIATTR_KPARAM_INFO
	.align		4
.L_435:
        /*00d8*/ 	.byte	0x04, 0x17
        /*00da*/ 	.short	(.L_437 - .L_436)
.L_436:
        /*00dc*/ 	.word	0x00000000
        /*00e0*/ 	.short	0x0003
        /*00e2*/ 	.short	0x0018
        /*00e4*/ 	.byte	0x00, 0xf0, 0x21, 0x00


	//----- nvinfo : EIATTR_KPARAM_INFO
	.align		4
.L_437:
        /*00e8*/ 	.byte	0x04, 0x17
        /*00ea*/ 	.short	(.L_439 - .L_438)
.L_438:
        /*00ec*/ 	.word	0x00000000
        /*00f0*/ 	.short	0x0002
        /*00f2*/ 	.short	0x0010
        /*00f4*/ 	.byte	0x00, 0xf0, 0x21, 0x00


	//----- nvinfo : EIATTR_KPARAM_INFO
	.align		4
.L_439:
        /*00f8*/ 	.byte	0x04, 0x17
        /*00fa*/ 	.short	(.L_441 - .L_440)
.L_440:
        /*00fc*/ 	.word	0x00000000
        /*0100*/ 	.short	0x0001
        /*0102*/ 	.short	0x0008
        /*0104*/ 	.byte	0x00, 0xf5, 0x21, 0x00


	//----- nvinfo : EIATTR_KPARAM_INFO
	.align		4
.L_441:
        /*0108*/ 	.byte	0x04, 0x17
        /*010a*/ 	.short	(.L_443 - .L_442)
.L_442:
        /*010c*/ 	.word	0x00000000
        /*0110*/ 	.short	0x0000
        /*0112*/ 	.short	0x0000
        /*0114*/ 	.byte	0x00, 0xf0, 0x21, 0x00


	//----- nvinfo : EIATTR_SPARSE_MMA_MASK
	.align		4
.L_443:
        /*0118*/ 	.byte	0x03, 0x50
        /*011a*/ 	.short	0x0000


	//----- nvinfo : EIATTR_MAXREG_COUNT
	.align		4
        /*011c*/ 	.byte	0x03, 0x1b
        /*011e*/ 	.short	0x00ff


	//----- nvinfo : EIATTR_MERCURY_ISA_VERSION
	.align		4
        /*0120*/ 	.byte	0x03, 0x5f
        /*0122*/ 	.short	0x0101


	//----- nvinfo : EIATTR_VRC_CTA_INIT_COUNT
	.align		4
        /*0124*/ 	.byte	0x02, 0x4a
	.zero		1
	.zero		1


	//----- nvinfo : EIATTR_EXIT_INSTR_OFFSETS
	.align		4
        /*0128*/ 	.byte	0x04, 0x1c
        /*012a*/ 	.short	(.L_445 - .L_444)


	//   ....[0]....
.L_444:
        /*012c*/ 	.word	0x00000090


	//   ....[1]....
        /*0130*/ 	.word	0x000022e0


	//   ....[2]....
        /*0134*/ 	.word	0x00003f40


	//----- nvinfo : EIATTR_CRS_STACK_SIZE
	.align		4
.L_445:
        /*0138*/ 	.byte	0x04, 0x1e
        /*013a*/ 	.short	(.L_447 - .L_446)
.L_446:
        /*013c*/ 	.word	0x00000000


	//----- nvinfo : EIATTR_CBANK_PARAM_SIZE
	.align		4
.L_447:
        /*0140*/ 	.byte	0x03, 0x19
        /*0142*/ 	.short	0x005e


	//----- nvinfo : EIATTR_PARAM_CBANK
	.align		4
        /*0144*/ 	.byte	0x04, 0x0a
        /*0146*/ 	.short	(.L_449 - .L_448)
	.align		4
.L_448:
        /*0148*/ 	.word	index@(.nv.constant0._ZN2at6native49_GLOBAL__N__3489678a_16_AveragePool2d_cu_fb80407634avg_pool2d_backward_out_cuda_frameIN3c104HalfEflEEvT1_PKT_llllliiiiiiPS6_ibb)
        /*014c*/ 	.short	0x0380
        /*014e*/ 	.short	0x005e


	//----- nvinfo : EIATTR_SW_WAR
	.align		4
.L_449:
        /*0150*/ 	.byte	0x04, 0x36
        /*0152*/ 	.short	(.L_451 - .L_450)
.L_450:
        /*0154*/ 	.word	0x00000008
.L_451:


//--------------------- .nv.info._ZN2at6native49_GLOBAL__N__3489678a_16_AveragePool2d_cu_fb80407639avg_pool2d_backward_out_cuda_frame_nhwcIN3c104HalfEflEEvT1_PKT_llliiiiiiiiPS6_ibb --------------------------
	.section	.nv.info._ZN2at6native49_GLOBAL__N__3489678a_16_AveragePool2d_cu_fb80407639avg_pool2d_backward_out_cuda_frame_nhwcIN3c104HalfEflEEvT1_PKT_llliiiiiiiiPS6_ibb,"",@"SHT_CUDA_INFO"
	.sectionflags	@""
	.align	4


	//----- nvinfo : EIATTR_CUDA_API_VERSION
	.align		4
        /*0000*/ 	.byte	0x04, 0x37
        /*0002*/ 	.short	(.L_453 - .L_452)
.L_452:
        /*0004*/ 	.word	0x00000082


	//----- nvinfo : EIATTR_KPARAM_INFO
	.align		4
.L_453:
        /*0008*/ 	.byte	0x04, 0x17
        /*000a*/ 	.short	(.L_455 - .L_454)
.L_454:
        /*000c*/ 	.word	0x00000000
        /*0010*/ 	.short	0x0010
        /*0012*/ 	.short	0x0055
        /*0014*/ 	.byte	0x00, 0xf0, 0x05, 0x00


	//----- nvinfo : EIATTR_KPARAM_INFO
	.align		4
.L_455:
        /*0018*/ 	.byte	0x04, 0x17
        /*001a*/ 	.short	(.L_457 - .L_456)
.L_456:
        /*001c*/ 	.word	0x00000000
        /*0020*/ 	.short	0x000f
        /*0022*/ 	.short	0x0054
        /*0024*/ 	.byte	0x00, 0xf0, 0x05, 0x00


	//----- nvinfo : EIATTR_KPARAM_INFO
	.align		4
.L_457:
        /*0028*/ 	.byte	0x04, 0x17
        /*002a*/ 	.short	(.L_459 - .L_458)
.L_458:
        /*002c*/ 	.word	0x00000000
        /*0030*/ 	.short	0x000e
        /*0032*/ 	.short	0x0050
        /*0034*/ 	.byte	0x00, 0xf0, 0x11, 0x00


	//----- nvinfo : EIATTR_KPARAM_INFO
	.align		4
.L_459:
        /*0038*/ 	.byte	0x04, 0x17
        /*003a*/ 	.short	(.L_461 - .L_460)
.L_460:
        /*003c*/ 	.word	0x00000000
        /*0040*/ 	.short	0x000d
        /*0042*/ 	.short	0x0048
        /*0044*/ 	.byte	0x00, 0xf5, 0x21, 0x00


	//----- nvinfo : EIATTR_KPARAM_INFO
	.align		4
.L_461:
        /*0048*/ 	.byte	0x04, 0x17
        /*004a*/ 	.short	(.L_463 - .L_462)
.L_462:
        /*004c*/ 	.word	0x00000000
        /*0050*/ 	.short	0x000c
        /*0052*/ 	.short	0x0044
        /*0054*/ 	.byte	0x00, 0xf0, 0x11, 0x00


	//----- nvinfo : EIATTR_KPARAM_INFO
	.align		4
.L_463:
        /*0058*/ 	.byte	0x04, 0x17
        /*005a*/ 	.short	(.L_465 - .L_464)
.L_464:
        /*005c*/ 	.word	0x00000000
        /*0060*/ 	.short	0x000b
        /*0062*/ 	.short	0x0040
        /*0064*/ 	.byte	0x00, 0xf0, 0x11, 0x00


	//----- nvinfo : EIATTR_KPARAM_INFO
	.align		4
.L_465:
        /*0068*/ 	.byte	0x04, 0x17
        /*006a*/ 	.short	(.L_467 - .L_466)
.L_466:
        /*006c*/ 	.word	0x00000000
        /*0070*/ 	.short	0x000a
        /*0072*/ 	.short	0x003c
        /*0074*/ 	.byte	0x00, 0xf0, 0x11, 0x00


	//----- nvinfo : EIATTR_KPARAM_INFO
	.align		4
.L_467:
        /*0078*/ 	.byte	0x04, 0x17
        /*007a*/ 	.short	(.L_469 - .L_468)
.L_468:
        /*007c*/ 	.word	0x00000000
        /*0080*/ 	.short	0x0009
        /*0082*/ 	.short	0x0038
        /*0084*/ 	.byte	0x00, 0xf0, 0x11, 0x00


	//----- nvinfo : EIATTR_KPARAM_INFO
	.align		4
.L_469:
        /*0088*/ 	.byte	0x04, 0x17
        /*008a*/ 	.short	(.L_471 - .L_470)
.L_470:
        /*008c*/ 	.word	0x00000000
        /*0090*/ 	.short	0x0008
        /*0092*/ 	.short	0x0034
        /*0094*/ 	.byte	0x00, 0xf0, 0x11, 0x00


	//----- nvinfo : EIATTR_KPARAM_INFO
	.align		4
.L_471:
        /*0098*/ 	.byte	0x04, 0x17
        /*009a*/ 	.short	(.L_473 - .L_472)
.L_472:
        /*009c*/ 	.word	0x00000000
        /*00a0*/ 	.short	0x0007
        /*00a2*/ 	.short	0x0030
        /*00a4*/ 	.byte	0x00, 0xf0, 0x11, 0x00


	//----- nvinfo : EIATTR_KPARAM_INFO
	.align		4
.L_473:
        /*00a8*/ 	.byte	0x04, 0x17
        /*00aa*/ 	.short	(.L_475 - .L_474)
.L_474:
        /*00ac*/ 	.word	0x00000000
        /*00b0*/ 	.short	0x0006
        /*00b2*/ 	.short	0x002c
        /*00b4*/ 	.byte	0x00, 0xf0, 0x11, 0x00


	//----- nvinfo : EIATTR_KPARAM_INFO
	.align		4
.L_475:
        /*00b8*/ 	.byte	0x04, 0x17
        /*00ba*/ 	.short	(.L_477 - .L_476)
.L_476:
        /*00bc*/ 	.word	0x00000000
        /*00c0*/ 	.short	0x0005
        /*00c2*/ 	.short	0x0028
        /*00c4*/ 	.byte	0x00, 0xf0, 0x11, 0x00


	//----- nvinfo : EIATTR_KPARAM_INFO
	.align		4
.L_477:
        /*00c8*/ 	.byte	0x04, 0x17
        /*00ca*/ 	.short	(.L_479 - .L_478)
.L_478:
        /*00cc*/ 	.word	0x00000000
        /*00d0*/ 	.short	0x0004
        /*00d2*/ 	.short	0x0020
        /*00d4*/ 	.byte	0x00, 0xf0, 0x21, 0x00


	//----- nvinfo : EIATTR_KPARAM_INFO
	.align		4
.L_479:
        /*00d8*/ 	.byte	0x04, 0x17
        /*00da*/ 	.short	(.L_481 - .L_480)
.L_480:
        /*00dc*/ 	.word	0x00000000
        /*00e0*/ 	.short	0x0003
        /*00e2*/ 	.short	0x0018
        /*00e4*/ 	.byte	0x00, 0xf0, 0x21, 0x00


	//----- nvinfo : EIATTR_KPARAM_INFO
	.align		4
.L_481:
        /*00e8*/ 	.byte	0x04, 0x17
        /*00ea*/ 	.short	(.L_483 - .L_482)
.L_482:
        /*00ec*/ 	.word	0x00000000
        /*00f0*/ 	.short	0x0002
        /*00f2*/ 	.short	0x0010
        /*00f4*/ 	.byte	0x00, 0xf0, 0x21, 0x00


	//----- nvinfo : EIATTR_KPARAM_INFO
	.align		4
.L_483:
        /*00f8*/ 	.byte	0x04, 0x17
        /*00fa*/ 	.short	(.L_485 - .L_484)
.L_484:
        /*00fc*/ 	.word	0x00000000
        /*0100*/ 	.short	0x0001
        /*0102*/ 	.short	0x0008
        /*0104*/ 	.byte	0x00, 0xf5, 0x21, 0x00


	//----- nvinfo : EIATTR_KPARAM_INFO
	.align		4
.L_485:
        /*0108*/ 	.byte	0x04, 0x17
        /*010a*/ 	.short	(.L_487 - .L_486)
.L_486:
        /*010c*/ 	.word	0x00000000
        /*0110*/ 	.short	0x0000
        /*0112*/ 	.short	0x0000
        /*0114*/ 	.byte	0x00, 0xf0, 0x21, 0x00


	//----- nvinfo : EIATTR_SPARSE_MMA_MASK
	.align		4
.L_487:
        /*0118*/ 	.byte	0x03, 0x50
        /*011a*/ 	.short	0x0000


	//----- nvinfo : EIATTR_MAXREG_COUNT
	.align		4
        /*011c*/ 	.byte	0x03, 0x1b
        /*011e*/ 	.short	0x00ff


	//----- nvinfo : EIATTR_MERCURY_ISA_VERSION
	.align		4
        /*0120*/ 	.byte	0x03, 0x5f
        /*0122*/ 	.short	0x0101


	//----- nvinfo : EIATTR_VRC_CTA_INIT_COUNT
	.align		4
        /*0124*/ 	.byte	0x02, 0x4a
	.zero		1
	.zero		1


	//----- nvinfo : EIATTR_EXIT_INSTR_OFFSETS
	.align		4
        /*0128*/ 	.byte	0x04, 0x1c
        /*012a*/ 	.short	(.L_489 - .L_488)


	//   ....[0]....
.L_488:
        /*012c*/ 	.word	0x00000090


	//   ....[1]....
        /*0130*/ 	.word	0x000027f0


	//   ....[2]....
        /*0134*/ 	.word	0x00004950


	//----- nvinfo : EIATTR_CRS_STACK_SIZE
	.align		4
.L_489:
        /*0138*/ 	.byte	0x04, 0x1e
        /*013a*/ 	.short	(.L_491 - .L_490)
.L_490:
        /*013c*/ 	.word	0x00000000


	//----- nvinfo : EIATTR_CBANK_PARAM_SIZE
	.align		4
.L_491:
        /*0140*/ 	.byte	0x03, 0x19
        /*0142*/ 	.short	0x0056


	//----- nvinfo : EIATTR_PARAM_CBANK
	.align		4
        /*0144*/ 	.byte	0x04, 0x0a
        /*0146*/ 	.short	(.L_493 - .L_492)
	.align		4
.L_492:
        /*0148*/ 	.word	index@(.nv.constant0._ZN2at6native49_GLOBAL__N__3489678a_16_AveragePool2d_cu_fb80407639avg_pool2d_backward_out_cuda_frame_nhwcIN3c104HalfEflEEvT1_PKT_llliiiiiiiiPS6_ibb)
        /*014c*/ 	.short	0x0380
        /*014e*/ 	.short	0x0056


	//----- nvinfo : EIATTR_SW_WAR
	.align		4
.L_493:
        /*0150*/ 	.byte	0x04, 0x36
        /*0152*/ 	.short	(.L_495 - .L_494)
.L_494:
        /*0154*/ 	.word	0x00000008
.L_495:


//--------------------- .nv.info._ZN2at6native49_GLOBAL__N__3489678a_16_AveragePool2d_cu_fb80407634avg_pool2d_backward_out_cuda_frameIN3c104HalfEfiEEvT1_PKT_llllliiiiiiPS6_ibb --------------------------
	.section	.nv.info._ZN2at6native49_GLOBAL__N__3489678a_16_AveragePool2d_cu_fb80407634avg_pool2d_backward_out_cuda_frameIN3c104HalfEfiEEvT1_PKT_llllliiiiiiPS6_ibb,"",@"SHT_CUDA_INFO"
	.sectionflags	@""
	.align	4


	//----- nvinfo : EIATTR_CUDA_API_VERSION
	.align		4
        /*0000*/ 	.byte	0x04, 0x37
        /*0002*/ 	.short	(.L_497 - .L_496)
.L_496:
        /*0004*/ 	.word	0x00000082


	//----- nvinfo : EIATTR_KPARAM_INFO
	.align		4
.L_497:
        /*0008*/ 	.byte	0x04, 0x17
        /*000a*/ 	.short	(.L_499 - .L_498)
.L_498:
        /*000c*/ 	.word	0x00000000
        /*0010*/ 	.short	0x0010
        /*0012*/ 	.short	0x005d
        /*0014*/ 	.byte	0x00, 0xf0, 0x05, 0x00


	//----- nvinfo : EIATTR_KPARAM_INFO
	.align		4
.L_499:
        /*0018*/ 	.byte	0x04, 0x17
        /*001a*/ 	.short	(.L_501 - .L_500)
.L_500:
        /*001c*/ 	.word	0x00000000
        /*0020*/ 	.short	0x000f
        /*0022*/ 	.short	0x005c
        /*0024*/ 	.byte	0x00, 0xf0, 0x05, 0x00


	//----- nvinfo : EIATTR_KPARAM_INFO
	.align		4
.L_501:
        /*0028*/ 	.byte	0x04, 0x17
        /*002a*/ 	.short	(.L_503 - .L_502)
.L_502:
        /*002c*/ 	.word	0x00000000
        /*0030*/ 	.short	0x000e
        /*0032*/ 	.short	0x0058
        /*0034*/ 	.byte	0x00, 0xf0, 0x11, 0x00


	//----- nvinfo : EIATTR_KPARAM_INFO
	.align		4
.L_503:
        /*0038*/ 	.byte	0x04, 0x17
        /*003a*/ 	.short	(.L_505 - .L_504)
.L_504:
        /*003c*/ 	.word	0x00000000
        /*0040*/ 	.short	0x000d
        /*0042*/ 	.short	0x0050
        /*0044*/ 	.byte	0x00, 0xf5, 0x21, 0x00


	//----- nvinfo : EIATTR_KPARAM_INFO
	.align		4
.L_505:
        /*0048*/ 	.byte	0x04, 0x17
        /*004a*/ 	.short	(.L_507 - .L_506)
.L_506:
        /*004c*/ 	.word	0x00000000
        /*0050*/ 	.short	0x000c
        /*0052*/ 	.short	0x004c
        /*0054*/ 	.byte	0x00, 0xf0, 0x11, 0x00


	//----- nvinfo : EIATTR_KPARAM_INFO
	.align		4
.L_507:
        /*0058*/ 	.byte	0x04, 0x17
        /*005a*/ 	.short	(.L_509 - .L_508)
.L_508:
        /*005c*/ 	.word	0x00000000
        /*0060*/ 	.short	0x000b
        /*0062*/ 	.short	0x0048
        /*0064*/ 	.byte	0x00, 0xf0, 0x11, 0x00


	//----- nvinfo : EIATTR_KPARAM_INFO
	.align		4
.L_509:
        /*0068*/ 	.byte	0x04, 0x17
        /*006a*/ 	.short	(.L_511 - .L_510)
.L_510:
        /*006c*/ 	.word	0x00000000
        /*0070*/ 	.short	0x000a
        /*0072*/ 	.short	0x0044
        /*0074*/ 	.byte	0x00, 0xf0, 0x11, 0x00


	//----- nvinfo : EIATTR_KPARAM_INFO
	.align		4
.L_511:
        /*0078*/ 	.byte	0x04, 0x17
        /*007a*/ 	.short	(.L_513 - .L_512)
.L_512:
        /*007c*/ 	.word	0x00000000
        /*0080*/ 	.short	0x0009
        /*0082*/ 	.short	0x0040
        /*0084*/ 	.byte	0x00, 0xf0, 0x11, 0x00


	//----- nvinfo : EIATTR_KPARAM_INFO
	.align		4
.L_513:
        /*0088*/ 	.byte	0x04, 0x17
        /*008a*/ 	.short	(.L_515 - .L_514)
.L_514:
        /*008c*/ 	.word	0x00000000
        /*0090*/ 	.short	0x0008
        /*0092*/ 	.short	0x003c
        /*0094*/ 	.byte	0x00, 0xf0, 0x11, 0x00


	//----- nvinfo : EIATTR_KPARAM_INFO
	.align		4
.L_515:
        /*0098*/ 	.byte	0x04, 0x17
        /*009a*/ 	.short	(.L_517 - .L_516)
.L_516:
        /*009c*/ 	.word	0x00000000
        /*00a0*/ 	.short	0x0007
        /*00a2*/ 	.short	0x0038
        /*00a4*/ 	.byte	0x00, 0xf0, 0x11, 0x00


	//----- nvinfo : EIATTR_KPARAM_INFO
	.align		4
.L_517:
        /*00a8*/ 	.byte	0x04, 0x17
        /*00aa*/ 	.short	(.L_519 - .L_518)
.L_518:
        /*00ac*/ 	.word	0x00000000
        /*00b0*/ 	.short	0x0006
        /*00b2*/ 	.short	0x0030
        /*00b4*/ 	.byte	0x00, 0xf0, 0x21, 0x00


	//----- nvinfo : EIATTR_KPARAM_INFO
	.align		4
.L_519:
        /*00b8*/ 	.byte	0x04, 0x17
        /*00ba*/ 	.short	(.L_521 - .L_520)
.L_520:
        /*00bc*/ 	.word	0x00000000
        /*00c0*/ 	.short	0x0005
        /*00c2*/ 	.short	0x0028
        /*00c4*/ 	.byte	0x00, 0xf0, 0x21, 0x00


	//----- nvinfo : EIATTR_KPARAM_INFO
	.align		4
.L_521:
        /*00c8*/ 	.byte	0x04, 0x17
        /*00ca*/ 	.short	(.L_523 - .L_522)
.L_522:
        /*00cc*/ 	.word	0x00000000
        /*00d0*/ 	.short	0x0004
        /*00d2*/ 	.short	0x0020
        /*00d4*/ 	.byte	0x00, 0xf0, 0x21, 0x00


	//----- nvinfo : EIATTR_KPARAM_INFO
	.align		4
.L_523:
        /*00d8*/ 	.byte	0x04, 0x17
        /*00da*/ 	.short	(.L_525 - .L_524)
.L_524:
        /*00dc*/ 	.word	0x00000000
        /*00e0*/ 	.short	0x0003
        /*00e2*/ 	.short	0x0018
        /*00e4*/ 	.byte	0x00, 0xf0, 0x21, 0x00


	//----- nvinfo : EIATTR_KPARAM_INFO
	.align		4
.L_525:
        /*00e8*/ 	.byte	0x04, 0x17
        /*00ea*/ 	.short	(.L_527 - .L_526)
.L_526:
        /*00ec*/ 	.word	0x00000000
        /*00f0*/ 	.short	0x0002
        /*00f2*/ 	.short	0x0010
        /*00f4*/ 	.byte	0x00, 0xf0, 0x21, 0x00


	//----- nvinfo : EIATTR_KPARAM_INFO
	.align		4
.L_527:
        /*00f8*/ 	.byte	0x04, 0x17
        /*00fa*/ 	.short	(.L_529 - .L_528)
.L_528:
        /*00fc*/ 	.word	0x00000000
        /*0100*/ 	.short	0x0001
        /*0102*/ 	.short	0x0008
        /*0104*/ 	.byte	0x00, 0xf5, 0x21, 0x00


	//----- nvinfo : EIATTR_KPARAM_INFO
	.align		4
.L_529:
        /*0108*/ 	.byte	0x04, 0x17
        /*010a*/ 	.short	(.L_531 - .L_530)
.L_530:
        /*010c*/ 	.word	0x00000000
        /*0110*/ 	.short	0x0000
        /*0112*/ 	.short	0x0000
        /*0114*/ 	.byte	0x00, 0xf0, 0x11, 0x00


	//----- nvinfo : EIATTR_SPARSE_MMA_MASK
	.align		4
.L_531:
        /*0118*/ 	.byte	0x03, 0x50
        /*011a*/ 	.short	0x0000


	//----- nvinfo : EIATTR_MAXREG_COUNT
	.align		4
        /*011c*/ 	.byte	0x03, 0x1b
        /*011e*/ 	.short	0x00ff


	//----- nvinfo : EIATTR_MERCURY_ISA_VERSION
	.align		4
        /*0120*/ 	.byte	0x03, 0x5f
        /*0122*/ 	.short	0x0101


	//----- nvinfo : EIATTR_VRC_CTA_INIT_COUNT
	.align		4
        /*0124*/ 	.byte	0x02, 0x4a
	.zero		1
	.zero		1


	//----- nvinfo : EIATTR_EXIT_INSTR_OFFSETS
	.align		4
        /*0128*/ 	.byte	0x04, 0x1c
        /*012a*/ 	.short	(.L_533 - .L_532)


	//   ....[0]....
.L_532:
        /*012c*/ 	.word	0x000000a0


	//   ....[1]....
        /*0130*/ 	.word	0x00002040


	//   ....[2]....
        /*0134*/ 	.word	0x000039e0


	//----- nvinfo : EIATTR_CRS_STACK_SIZE
	.align		4
.L_533:
        /*0138*/ 	.byte	0x04, 0x1e
        /*013a*/ 	.short	(.L_535 - .L_534)
.L_534:
        /*013c*/ 	.word	0x00000000


	//----- nvinfo : EIATTR_CBANK_PARAM_SIZE
	.align		4
.L_535:
        /*0140*/ 	.byte	0x03, 0x19
        /*0142*/ 	.short	0x005e


	//----- nvinfo : EIATTR_PARAM_CBANK
	.align		4
        /*0144*/ 	.byte	0x04, 0x0a
        /*0146*/ 	.short	(.L_537 - .L_536)
	.align		4
.L_536:
        /*0148*/ 	.word	index@(.nv.constant0._ZN2at6native49_GLOBAL__N__3489678a_16_AveragePool2d_cu_fb80407634avg_pool2d_backward_out_cuda_frameIN3c104HalfEfiEEvT1_PKT_llllliiiiiiPS6_ibb)
        /*014c*/ 	.short	0x0380
        /*014e*/ 	.short	0x005e


	//----- nvinfo : EIATTR_SW_WAR
	.align		4
.L_537:
        /*0150*/ 	.byte	0x04, 0x36
        /*0152*/ 	.short	(.L_539 - .L_538)
.L_538:
        /*0154*/ 	.word	0x00000008
.L_539:


//--------------------- .nv.info._ZN2at6native49_GLOBAL__N__3489678a_16_AveragePool2d_cu_fb80407639avg_pool2d_backward_out_cuda_frame_nhwcIN3c104HalfEfiEEvT1_PKT_llliiiiiiiiPS6_ibb --------------------------
	.section	.nv.info._ZN2at6native49_GLOBAL__N__3489678a_16_AveragePool2d_cu_fb80407639avg_pool2d_backward_out_cuda_frame_nhwcIN3c104HalfEfiEEvT1_PKT_llliiiiiiiiPS6_ibb,"",@"SHT_CUDA_INFO"
	.sectionflags	@""
	.align	4


	//----- nvinfo : EIATTR_CUDA_API_VERSION
	.align		4
        /*0000*/ 	.byte	0x04, 0x37
        /*0002*/ 	.short	(.L_541 - .L_540)
.L_540:
        /*0004*/ 	.word	0x00000082


	//----- nvinfo : EIATTR_KPARAM_INFO
	.align		4
.L_541:
        /*0008*/ 	.byte	0x04, 0x17
        /*000a*/ 	.short	(.L_543 - .L_542)
.L_542:
        /*000c*/ 	.word	0x00000000
        /*0010*/ 	.short	0x0010
        /*0012*/ 	.short	0x0055
        /*0014*/ 	.byte	0x00, 0xf0, 0x05, 0x00


	//----- nvinfo : EIATTR_KPARAM_INFO
	.align		4
.L_543:
        /*0018*/ 	.byte	0x04, 0x17
        /*001a*/ 	.short	(.L_545 - .L_544)
.L_544:
        /*001c*/ 	.word	0x00000000
        /*0020*/ 	.short	0x000f
        /*0022*/ 	.short	0x0054
        /*0024*/ 	.byte	0x00, 0xf0, 0x05, 0x00


	//----- nvinfo : EIATTR_KPARAM_INFO
	.align		4
.L_545:
        /*0028*/ 	.byte	0x04, 0x17
        /*002a*/ 	.short	(.L_547 - .L_546)
.L_546:
        /*002c*/ 	.word	0x00000000
        /*0030*/ 	.short	0x000e
        /*0032*/ 	.short	0x0050
        /*0034*/ 	.byte	0x00, 0xf0, 0x11, 0x00


	//----- nvinfo : EIATTR_KPARAM_INFO
	.align		4
.L_547:
        /*0038*/ 	.byte	0x04, 0x17
        /*003a*/ 	.short	(.L_549 - .L_548)
.L_548:
        /*003c*/ 	.word	0x00000000
        /*0040*/ 	.short	0x000d
        /*0042*/ 	.short	0x0048
        /*0044*/ 	.byte	0x00, 0xf5, 0x21, 0x00


	//----- nvinfo : EIATTR_KPARAM_INFO
	.align		4
.L_549:
        /*0048*/ 	.byte	0x04, 0x17
        /*004a*/ 	.short	(.L_551 - .L_550)
.L_550:
        /*004c*/ 	.word	0x00000000
        /*0050*/ 	.short	0x000c
        /*0052*/ 	.short	0x0044
        /*0054*/ 	.byte	0x00, 0xf0, 0x11, 0x00


	//----- nvinfo : EIATTR_KPARAM_INFO
	.align		4
.L_551:
        /*0058*/ 	.byte	0x04, 0x17
        /*005a*/ 	.short	(.L_553 - .L_552)
.L_552:
        /*005c*/ 	.word	0x00000000
        /*0060*/ 	.short	0x000b
        /*0062*/ 	.short	0x0040
        /*0064*/ 	.byte	0x00, 0xf0, 0x11, 0x00


	//----- nvinfo : EIATTR_KPARAM_INFO
	.align		4
.L_553:
        /*0068*/ 	.byte	0x04, 0x17
        /*006a*/ 	.short	(.L_555 - .L_554)
.L_554:
        /*006c*/ 	.word	0x00000000
        /*0070*/ 	.short	0x000a
        /*0072*/ 	.short	0x003c
        /*0074*/ 	.byte	0x00, 0xf0, 0x11, 0x00


	//----- nvinfo : EIATTR_KPARAM_INFO
	.align		4
.L_555:
        /*0078*/ 	.byte	0x04, 0x17
        /*007a*/ 	.short	(.L_557 - .L_556)
.L_556:
        /*007c*/ 	.word	0x00000000
        /*0080*/ 	.short	0x0009
        /*0082*/ 	.short	0x0038
        /*0084*/ 	.byte	0x00, 0xf0, 0x11, 0x00


	//----- nvinfo : EIATTR_KPARAM_INFO
	.align		4
.L_557:
        /*0088*/ 	.byte	0x04, 0x17
        /*008a*/ 	.short	(.L_559 - .L_558)
.L_558:
        /*008c*/ 	.word	0x00000000
        /*0090*/ 	.short	0x0008
        /*0092*/ 	.short	0x0034
        /*0094*/ 	.byte	0x00, 0xf0, 0x11, 0x00


	//----- nvinfo : EIATTR_KPARAM_INFO
	.align		4
.L_559:
        /*0098*/ 	.byte	0x04, 0x17
        /*009a*/ 	.short	(.L_561 - .L_560)
.L_560:
        /*009c*/ 	.word	0x00000000
        /*00a0*/ 	.short	0x0007
        /*00a2*/ 	.short	0x0030
        /*00a4*/ 	.byte	0x00, 0xf0, 0x11, 0x00


	//----- nvinfo : EIATTR_KPARAM_INFO
	.align		4
.L_561:
        /*00a8*/ 	.byte	0x04, 0x17
        /*00aa*/ 	.short	(.L_563 - .L_562)
.L_562:
        /*00ac*/ 	.word	0x00000000
        /*00b0*/ 	.short	0x0006
        /*00b2*/ 	.short	0x002c
        /*00b4*/ 	.byte	0x00, 0xf0, 0x11, 0x00


	//----- nvinfo : EIATTR_KPARAM_INFO
	.align		4
.L_563:
        /*00b8*/ 	.byte	0x04, 0x17
        /*00ba*/ 	.short	(.L_565 - .L_564)
.L_564:
        /*00bc*/ 	.word	0x00000000
        /*00c0*/ 	.short	0x0005
        /*00c2*/ 	.short	0x0028
        /*00c4*/ 	.byte	0x00, 0xf0, 0x11, 0x00


	//----- nvinfo : EIATTR_KPARAM_INFO
	.align		4
.L_565:
        /*00c8*/ 	.byte	0x04, 0x17
        /*00ca*/ 	.short	(.L_567 - .L_566)
.L_566:
        /*00cc*/ 	.word	0x00000000
        /*00d0*/ 	.short	0x0004
        /*00d2*/ 	.short	0x0020
        /*00d4*/ 	.byte	0x00, 0xf0, 0x21, 0x00


	//----- nvinfo : EIATTR_KPARAM_INFO
	.align		4
.L_567:
        /*00d8*/ 	.byte	0x04, 0x17
        /*00da*/ 	.short	(.L_569 - .L_568)
.L_568:
        /*00dc*/ 	.word	0x00000000
        /*00e0*/ 	.short	0x0003
        /*00e2*/ 	.short	0x0018
        /*00e4*/ 	.byte	0x00, 0xf0, 0x21, 0x00


	//----- nvinfo : EIATTR_KPARAM_INFO
	.align		4
.L_569:
        /*00e8*/ 	.byte	0x04, 0x17
        /*00ea*/ 	.short	(.L_571 - .L_570)
.L_570:
        /*00ec*/ 	.word	0x00000000
        /*00f0*/ 	.short	0x0002
        /*00f2*/ 	.short	0x0010
        /*00f4*/ 	.byte	0x00, 0xf0, 0x21, 0x00


	//----- nvinfo : EIATTR_KPARAM_INFO
	.align		4
.L_571:
        /*00f8*/ 	.byte	0x04, 0x17
        /*00fa*/ 	.short	(.L_573 - .L_572)
.L_572:
        /*00fc*/ 	.word	0x00000000
        /*0100*/ 	.short	0x0001
        /*0102*/ 	.short	0x0008
        /*0104*/ 	.byte	0x00, 0xf5, 0x21, 0x00


	//----- nvinfo : EIATTR_KPARAM_INFO
	.align		4
.L_573:
        /*0108*/ 	.byte	0x04, 0x17
        /*010a*/ 	.short	(.L_575 - .L_574)
.L_574:
        /*010c*/ 	.word	0x00000000
        /*0110*/ 	.short	0x0000
        /*0112*/ 	.short	0x0000
        /*0114*/ 	.byte	0x00, 0xf0, 0x11, 0x00


	//----- nvinfo : EIATTR_SPARSE_MMA_MASK
	.align		4
.L_575:
        /*0118*/ 	.byte	0x03, 0x50
        /*011a*/ 	.short	0x0000


	//----- nvinfo : EIATTR_MAXREG_COUNT
	.align		4
        /*011c*/ 	.byte	0x03, 0x1b
        /*011e*/ 	.short	0x00ff


	//----- nvinfo : EIATTR_MERCURY_ISA_VERSION
	.align		4
        /*0120*/ 	.byte	0x03, 0x5f
        /*0122*/ 	.short	0x0101


	//----- nvinfo : EIATTR_VRC_CTA_INIT_COUNT
	.align		4
        /*0124*/ 	.byte	0x02, 0x4a
	.zero		1
	.zero		1


	//----- nvinfo : EIATTR_EXIT_INSTR_OFFSETS
	.align		4
        /*0128*/ 	.byte	0x04, 0x1c
        /*012a*/ 	.short	(.L_577 - .L_576)


	//   ....[0]....
.L_576:
        /*012c*/ 	.word	0x000000a0


	//   ....[1]....
        /*0130*/ 	.word	0x000027a0


	//   ....[2]....
        /*0134*/ 	.word	0x00004890


	//----- nvinfo : EIATTR_CRS_STACK_SIZE
	.align		4
.L_577:
        /*0138*/ 	.byte	0x04, 0x1e
        /*013a*/ 	.short	(.L_579 - .L_578)
.L_578:
        /*013c*/ 	.word	0x00000000


	//----- nvinfo : EIATTR_CBANK_PARAM_SIZE
	.align		4
.L_579:
        /*0140*/ 	.byte	0x03, 0x19
        /*0142*/ 	.short	0x0056


	//----- nvinfo : EIATTR_PARAM_CBANK
	.align		4
        /*0144*/ 	.byte	0x04, 0x0a
        /*0146*/ 	.short	(.L_581 - .L_580)
	.align		4
.L_580:
        /*0148*/ 	.word	index@(.nv.constant0._ZN2at6native49_GLOBAL__N__3489678a_16_AveragePool2d_cu_fb80407639avg_pool2d_backward_out_cuda_frame_nhwcIN3c104HalfEfiEEvT1_PKT_llliiiiiiiiPS6_ibb)
        /*014c*/ 	.short	0x0380
        /*014e*/ 	.short	0x0056


	//----- nvinfo : EIATTR_SW_WAR
	.align		4
.L_581:
        /*0150*/ 	.byte	0x04, 0x36
        /*0152*/ 	.short	(.L_583 - .L_582)
.L_582:
        /*0154*/ 	.word	0x00000008
.L_583:


//--------------------- .nv.info._ZN2at6native49_GLOBAL__N__3489678a_16_AveragePool2d_cu_fb80407634avg_pool2d_backward_out_cuda_frameIfflEEvT1_PKT_llllliiiiiiPS4_ibb --------------------------
	.section	.nv.info._ZN2at6native49_GLOBAL__N__3489678a_16_AveragePool2d_cu_fb80407634avg_pool2d_backward_out_cuda_frameIfflEEvT1_PKT_llllliiiiiiPS4_ibb,"",@"SHT_CUDA_INFO"
	.sectionflags	@""
	.align	4


	//----- nvinfo : EIATTR_CUDA_API_VERSION
	.align		4
        /*0000*/ 	.byte	0x04, 0x37
        /*0002*/ 	.short	(.L_585 - .L_584)
.L_584:
        /*0004*/ 	.word	0x00000082


	//----- nvinfo : EIATTR_KPARAM_INFO
	.align		4
.L_585:
        /*0008*/ 	.byte	0x04, 0x17
        /*000a*/ 	.short	(.L_587 - .L_586)
.L_586:
        /*000c*/ 	.word	0x00000000
        /*0010*/ 	.short	0x0010
        /*0012*/ 	.short	0x005d
        /*0014*/ 	.byte	0x00, 0xf0, 0x05, 0x00


	//----- nvinfo : EIATTR_KPARAM_INFO
	.align		4
.L_587:
        /*0018*/ 	.byte	0x04, 0x17
        /*001a*/ 	.short	(.L_589 - .L_588)
.L_588:
        /*001c*/ 	.word	0x00000000
        /*0020*/ 	.short	0x000f
        /*0022*/ 	.short	0x005c
        /*0024*/ 	.byte	0x00, 0xf0, 0x05, 0x00


	//----- nvinfo : EIATTR_KPARAM_INFO
	.align		4
.L_589:
        /*0028*/ 	.byte	0x04, 0x17
        /*002a*/ 	.short	(.L_591 - .L_590)
.L_590:
        /*002c*/ 	.word	0x00000000
        /*0030*/ 	.short	0x000e
        /*0032*/ 	.short	0x0058
        /*0034*/ 	.byte	0x00, 0xf0, 0x11, 0x00


	//----- nvinfo : EIATTR_KPARAM_INFO
	.align		4
.L_591:
        /*0038*/ 	.byte	0x04, 0x17
        /*003a*/ 	.short	(.L_593 - .L_592)
.L_592:
        /*003c*/ 	.word	0x00000000
        /*0040*/ 	.short	0x000d
        /*0042*/ 	.short	0x0050
        /*0044*/ 	.byte	0x00, 0xf5, 0x21, 0x00


	//----- nvinfo : EIATTR_KPARAM_INFO
	.align		4
.L_593:
        /*0048*/ 	.byte	0x04, 0x17
        /*004a*/ 	.short	(.L_595 - .L_594)
.L_594:
        /*004c*/ 	.word	0x00000000
        /*0050*/ 	.short	0x000c
        /*0052*/ 	.short	0x004c
        /*0054*/ 	.byte	0x00, 0xf0, 0x11, 0x00


	//----- nvinfo : EIATTR_KPARAM_INFO
	.align		4
.L_595:
        /*0058*/ 	.byte	0x04, 0x17
        /*005a*/ 	.short	(.L_597 - .L_596)
.L_596:
        /*005c*/ 	.word	0x00000000
        /*0060*/ 	.short	0x000b
        /*0062*/ 	.short	0x0048
        /*0064*/ 	.byte	0x00, 0xf0, 0x11, 0x00


	//----- nvinfo : EIATTR_KPARAM_INFO
	.align		4
.L_597:
        /*0068*/ 	.byte	0x04, 0x17
        /*006a*/ 	.short	(.L_599 - .L_598)
.L_598:
        /*006c*/ 	.word	0x00000000
        /*0070*/ 	.short	0x000a
        /*0072*/ 	.short	0x0044
        /*0074*/ 	.byte	0x00, 0xf0, 0x11, 0x00


	//----- nvinfo : EIATTR_KPARAM_INFO
	.align		4
.L_599:
        /*0078*/ 	.byte	0x04, 0x17
        /*007a*/ 	.short	(.L_601 - .L_600)
.L_600:
        /*007c*/ 	.word	0x00000000
        /*0080*/ 	.short	0x0009
        /*0082*/ 	.short	0x0040
        /*0084*/ 	.byte	0x00, 0xf0, 0x11, 0x00


	//----- nvinfo : EIATTR_KPARAM_INFO
	.align		4
.L_601:
        /*0088*/ 	.byte	0x04, 0x17
        /*008a*/ 	.short	(.L_603 - .L_602)
.L_602:
        /*008c*/ 	.word	0x00000000
        /*0090*/ 	.short	0x0008
        /*0092*/ 	.short	0x003c
        /*0094*/ 	.byte	0x00, 0xf0, 0x11, 0x00


	//----- nvinfo : EIATTR_KPARAM_INFO
	.align		4
.L_603:
        /*0098*/ 	.byte	0x04, 0x17
        /*009a*/ 	.short	(.L_605 - .L_604)
.L_604:
        /*009c*/ 	.word	0x00000000
        /*00a0*/ 	.short	0x0007
        /*00a2*/ 	.short	0x0038
        /*00a4*/ 	.byte	0x00, 0xf0, 0x11, 0x00


	//----- nvinfo : EIATTR_KPARAM_INFO
	.align		4
.L_605:
        /*00a8*/ 	.byte	0x04, 0x17
        /*00aa*/ 	.short	(.L_607 - .L_606)
.L_606:
        /*00ac*/ 	.word	0x00000000
        /*00b0*/ 	.short	0x0006
        /*00b2*/ 	.short	0x0030
        /*00b4*/ 	.byte	0x00, 0xf0, 0x21, 0x00


	//----- nvinfo : EIATTR_KPARAM_INFO
	.align		4
.L_607:
        /*00b8*/ 	.byte	0x04, 0x17
        /*00ba*/ 	.short	(.L_609 - .L_608)
.L_608:
        /*00bc*/ 	.word	0x00000000
        /*00c0*/ 	.short	0x0005
        /*00c2*/ 	.short	0x0028
        /*00c4*/ 	.byte	0x00, 0xf0, 0x21, 0x00


	//----- nvinfo : EIATTR_KPARAM_INFO
	.align		4
.L_609:
        /*00c8*/ 	.byte	0x04, 0x17
        /*00ca*/ 	.short	(.L_611 - .L_610)
.L_610:
        /*00cc*/ 	.word	0x00000000
        /*00d0*/ 	.short	0x0004
        /*00d2*/ 	.short	0x0020
        /*00d4*/ 	.byte	0x00, 0xf0, 0x21, 0x00


	//----- nvinfo : EIATTR_KPARAM_INFO
	.align		4
.L_611:
        /*00d8*/ 	.byte	0x04, 0x17
        /*00da*/ 	.short	(.L_613 - .L_612)
.L_612:
        /*00dc*/ 	.word	0x00000000
        /*00e0*/ 	.short	0x0003
        /*00e2*/ 	.short	0x0018
        /*00e4*/ 	.byte	0x00, 0xf0, 0x21, 0x00


	//----- nvinfo : EIATTR_KPARAM_INFO
	.align		4
.L_613:
        /*00e8*/ 	.byte	0x04, 0x17
        /*00ea*/ 	.short	(.L_615 - .L_614)
.L_614:
        /*00ec*/ 	.word	0x00000000
        /*00f0*/ 	.short	0x0002
        /*00f2*/ 	.short	0x0010
        /*00f4*/ 	.byte	0x00, 0xf0, 0x21, 0x00


	//----- nvinfo : EIATTR_KPARAM_INFO
	.align		4
.L_615:
        /*00f8*/ 	.byte	0x04, 0x17
        /*00fa*/ 	.short	(.L_617 - .L_616)
.L_616:
        /*00fc*/ 	.word	0x00000000
        /*0100*/ 	.short	0x0001
        /*0102*/ 	.short	0x0008
        /*0104*/ 	.byte	0x00, 0xf5, 0x21, 0x00


	//----- nvinfo : EIATTR_KPARAM_INFO
	.align		4
.L_617:
        /*0108*/ 	.byte	0x04, 0x17
        /*010a*/ 	.short	(.L_619 - .L_618)
.L_618:
        /*010c*/ 	.word	0x00000000
        /*0110*/ 	.short	0x0000
        /*0112*/ 	.short	0x0000
        /*0114*/ 	.byte	0x00, 0xf0, 0x21, 0x00


	//----- nvinfo : EIATTR_SPARSE_MMA_MASK
	.align		4
.L_619:
        /*0118*/ 	.byte	0x03, 0x50
        /*011a*/ 	.short	0x0000


	//----- nvinfo : EIATTR_MAXREG_COUNT
	.align		4
        /*011c*/ 	.byte	0x03, 0x1b
        /*011e*/ 	.short	0x00ff


	//----- nvinfo : EIATTR_MERCURY_ISA_VERSION
	.align		4
        /*0120*/ 	.byte	0x03, 0x5f
        /*0122*/ 	.short	0x0101


	//----- nvinfo : EIATTR_VRC_CTA_INIT_COUNT
	.align		4
        /*0124*/ 	.byte	0x02, 0x4a
	.zero		1
	.zero		1


	//----- nvinfo : EIATTR_EXIT_INSTR_OFFSETS
	.align		4
        /*0128*/ 	.byte	0x04, 0x1c
        /*012a*/ 	.short	(.L_621 - .L_620)


	//   ....[0]....
.L_620:
        /*012c*/ 	.word	0x00000090


	//   ....[1]....
        /*0130*/ 	.word	0x00002050


	//   ....[2]....
        /*0134*/ 	.word	0x00003a00


	//----- nvinfo : EIATTR_CRS_STACK_SIZE
	.align		4
.L_621:
        /*0138*/ 	.byte	0x04, 0x1e
        /*013a*/ 	.short	(.L_623 - .L_622)
.L_622:
        /*013c*/ 	.word	0x00000000


	//----- nvinfo : EIATTR_CBANK_PARAM_SIZE
	.align		4
.L_623:
        /*0140*/ 	.byte	0x03, 0x19
        /*0142*/ 	.short	0x005e


	//----- nvinfo : EIATTR_PARAM_CBANK
	.align		4
        /*0144*/ 	.byte	0x04, 0x0a
        /*0146*/ 	.short	(.L_625 - .L_624)
	.align		4
.L_624:
        /*0148*/ 	.word	index@(.nv.constant0._ZN2at6native49_GLOBAL__N__3489678a_16_AveragePool2d_cu_fb80407634avg_pool2d_backward_out_cuda_frameIfflEEvT1_PKT_llllliiiiiiPS4_ibb)
        /*014c*/ 	.short	0x0380
        /*014e*/ 	.short	0x005e


	//----- nvinfo : EIATTR_SW_WAR
	.align		4
.L_625:
        /*0150*/ 	.byte	0x04, 0x36
        /*0152*/ 	.short	(.L_627 - .L_626)
.L_626:
        /*0154*/ 	.word	0x00000008
.L_627:


//--------------------- .nv.info._ZN2at6native49_GLOBAL__N__3489678a_16_AveragePool2d_cu_fb80407639avg_pool2d_backward_out_cuda_frame_nhwcIfflEEvT1_PKT_llliiiiiiiiPS4_ibb --------------------------
	.section	.nv.info._ZN2at6native49_GLOBAL__N__3489678a_16_AveragePool2d_cu_fb80407639avg_pool2d_backward_out_cuda_frame_nhwcIfflEEvT1_PKT_llliiiiiiiiPS4_ibb,"",@"SHT_CUDA_INFO"
	.sectionflags	@""
	.align	4


	//----- nvinfo : EIATTR_CUDA_API_VERSION
	.align		4
        /*0000*/ 	.byte	0x04, 0x37
        /*0002*/ 	.short	(.L_629 - .L_628)
.L_628:
        /*0004*/ 	.word	0x00000082


	//----- nvinfo : EIATTR_KPARAM_INFO
	.align		4
.L_629:
        /*0008*/ 	.byte	0x04, 0x17
        /*000a*/ 	.short	(.L_631 - .L_630)
.L_630:
        /*000c*/ 	.word	0x00000000
        /*0010*/ 	.short	0x0010
        /*0012*/ 	.short	0x0055
        /*0014*/ 	.byte	0x00, 0xf0, 0x05, 0x00


	//----- nvinfo : EIATTR_KPARAM_INFO
	.align		4
.L_631:
        /*0018*/ 	.byte	0x04, 0x17
        /*001a*/ 	.short	(.L_633 - .L_632)
.L_632:
        /*001c*/ 	.word	0x00000000
        /*0020*/ 	.short	0x000f
        /*0022*/ 	.short	0x0054
        /*0024*/ 	.byte	0x00, 0xf0, 0x05, 0x00


	//----- nvinfo : EIATTR_KPARAM_INFO
	.align		4
.L_633:
        /*0028*/ 	.byte	0x04, 0x17
        /*002a*/ 	.short	(.L_635 - .L_634)
.L_634:
        /*002c*/ 	.word	0x00000000
        /*0030*/ 	.short	0x000e
        /*0032*/ 	.short	0x0050
        /*0034*/ 	.byte	0x00, 0xf0, 0x11, 0x00


	//----- nvinfo : EIATTR_KPARAM_INFO
	.align		4
.L_635:
        /*0038*/ 	.byte	0x04, 0x17
        /*003a*/ 	.short	(.L_637 - .L_636)
.L_636:
        /*003c*/ 	.word	0x00000000
        /*0040*/ 	.short	0x000d
        /*0042*/ 	.short	0x0048
        /*0044*/ 	.byte	0x00, 0xf5, 0x21, 0x00


	//----- nvinfo : EIATTR_KPARAM_INFO
	.align		4
.L_637:
        /*0048*/ 	.byte	0x04, 0x17
        /*004a*/ 	.short	(.L_639 - .L_638)
.L_638:
        /*004c*/ 	.word	0x00000000
        /*0050*/ 	.short	0x000c
        /*0052*/ 	.short	0x0044
        /*0054*/ 	.byte	0x00, 0xf0, 0x11, 0x00


	//----- nvinfo : EIATTR_KPARAM_INFO
	.align		4
.L_639:
        /*0058*/ 	.byte	0x04, 0x17
        /*005a*/ 	.short	(.L_641 - .L_640)
.L_640:
        /*005c*/ 	.word	0x00000000
        /*0060*/ 	.short	0x000b
        /*0062*/ 	.short	0x0040
        /*0064*/ 	.byte	0x00, 0xf0, 0x11, 0x00


	//----- nvinfo : EIATTR_KPARAM_INFO
	.align		4
.L_641:
        /*0068*/ 	.byte	0x04, 0x17
        /*006a*/ 	.short	(.L_643 - .L_642)
.L_642:
        /*006c*/ 	.word	0x00000000
        /*0070*/ 	.short	0x000a
        /*0072*/ 	.short	0x003c
        /*0074*/ 	.byte	0x00, 0xf0, 0x11, 0x00


	//----- nvinfo : EIATTR_KPARAM_INFO
	.align		4
.L_643:
        /*0078*/ 	.byte	0x04, 0x17
        /*007a*/ 	.short	(.L_645 - .L_644)
.L_644:
        /*007c*/ 	.word	0x00000000
        /*0080*/ 	.short	0x0009
        /*0082*/ 	.short	0x0038
        /*0084*/ 	.byte	0x00, 0xf0, 0x11, 0x00


	//----- nvinfo : EIATTR_KPARAM_INFO
	.align		4
.L_645:
        /*0088*/ 	.byte	0x04, 0x17
        /*008a*/ 	.short	(.L_647 - .L_646)
.L_646:
        /*008c*/ 	.word	0x00000000
        /*0090*/ 	.short	0x0008
        /*0092*/ 	.short	0x0034
        /*0094*/ 	.byte	0x00, 0xf0, 0x11, 0x00


	//----- nvinfo : EIATTR_KPARAM_INFO
	.align		4
.L_647:
        /*0098*/ 	.byte	0x04, 0x17
        /*009a*/ 	.short	(.L_649 - .L_648)
.L_648:
        /*009c*/ 	.word	0x00000000
        /*00a0*/ 	.short	0x0007
        /*00a2*/ 	.short	0x0030
        /*00a4*/ 	.byte	0x00, 0xf0, 0x11, 0x00


	//----- nvinfo : EIATTR_KPARAM_INFO
	.align		4
.L_649:
        /*00a8*/ 	.byte	0x04, 0x17
        /*00aa*/ 	.short	(.L_651 - .L_650)
.L_650:
        /*00ac*/ 	.word	0x00000000
        /*00b0*/ 	.short	0x0006
        /*00b2*/ 	.short	0x002c
        /*00b4*/ 	.byte	0x00, 0xf0, 0x11, 0x00


	//----- nvinfo : EIATTR_KPARAM_INFO
	.align		4
.L_651:
        /*00b8*/ 	.byte	0x04, 0x17
        /*00ba*/ 	.short	(.L_653 - .L_652)
.L_652:
        /*00bc*/ 	.word	0x00000000
        /*00c0*/ 	.short	0x0005
        /*00c2*/ 	.short	0x0028
        /*00c4*/ 	.byte	0x00, 0xf0, 0x11, 0x00


	//----- nvinfo : EIATTR_KPARAM_INFO
	.align		4
.L_653:
        /*00c8*/ 	.byte	0x04, 0x17
        /*00ca*/ 	.short	(.L_655 - .L_654)
.L_654:
        /*00cc*/ 	.word	0x00000000
        /*00d0*/ 	.short	0x0004
        /*00d2*/ 	.short	0x0020
        /*00d4*/ 	.byte	0x00, 0xf0, 0x21, 0x00


	//----- nvinfo : EIATTR_KPARAM_INFO
	.align		4
.L_655:
        /*00d8*/ 	.byte	0x04, 0x17
        /*00da*/ 	.short	(.L_657 - .L_656)
.L_656:
        /*00dc*/ 	.word	0x00000000
        /*00e0*/ 	.short	0x0003
        /*00e2*/ 	.short	0x0018
        /*00e4*/ 	.byte	0x00, 0xf0, 0x21, 0x00


	//----- nvinfo : EIATTR_KPARAM_INFO
	.align		4
.L_657:
        /*00e8*/ 	.byte	0x04, 0x17
        /*00ea*/ 	.short	(.L_659 - .L_658)
.L_658:
        /*00ec*/ 	.word	0x00000000
        /*00f0*/ 	.short	0x0002
        /*00f2*/ 	.short	0x0010
        /*00f4*/ 	.byte	0x00, 0xf0, 0x21, 0x00


	//----- nvinfo : EIATTR_KPARAM_INFO
	.align		4
.L_659:
        /*00f8*/ 	.byte	0x04, 0x17
        /*00fa*/ 	.short	(.L_661 - .L_660)
.L_660:
        /*00fc*/ 	.word	0x00000000
        /*0100*/ 	.short	0x0001
        /*0102*/ 	.short	0x0008
        /*0104*/ 	.byte	0x00, 0xf5, 0x21, 0x00


	//----- nvinfo : EIATTR_KPARAM_INFO
	.align		4
.L_661:
        /*0108*/ 	.byte	0x04, 0x17
        /*010a*/ 	.short	(.L_663 - .L_662)
.L_662:
        /*010c*/ 	.word	0x00000000
        /*0110*/ 	.short	0x0000
        /*0112*/ 	.short	0x0000
        /*0114*/ 	.byte	0x00, 0xf0, 0x21, 0x00


	//----- nvinfo : EIATTR_SPARSE_MMA_MASK
	.align		4
.L_663:
        /*0118*/ 	.byte	0x03, 0x50
        /*011a*/ 	.short	0x0000


	//----- nvinfo : EIATTR_MAXREG_COUNT
	.align		4
        /*011c*/ 	.byte	0x03, 0x1b
        /*011e*/ 	.short	0x00ff


	//----- nvinfo : EIATTR_MERCURY_ISA_VERSION
	.align		4
        /*0120*/ 	.byte	0x03, 0x5f
        /*0122*/ 	.short	0x0101


	//----- nvinfo : EIATTR_VRC_CTA_INIT_COUNT
	.align		4
        /*0124*/ 	.byte	0x02, 0x4a
	.zero		1
	.zero		1


	//----- nvinfo : EIATTR_EXIT_INSTR_OFFSETS
	.align		4
        /*0128*/ 	.byte	0x04, 0x1c
        /*012a*/ 	.short	(.L_665 - .L_664)


	//   ....[0]....
.L_664:
        /*012c*/ 	.word	0x00000090


	//   ....[1]....
        /*0130*/ 	.word	0x000025c0


	//   ....[2]....
        /*0134*/ 	.word	0x000043b0


	//----- nvinfo : EIATTR_CRS_STACK_SIZE
	.align		4
.L_665:
        /*0138*/ 	.byte	0x04, 0x1e
        /*013a*/ 	.short	(.L_667 - .L_666)
.L_666:
        /*013c*/ 	.word	0x00000000


	//----- nvinfo : EIATTR_CBANK_PARAM_SIZE
	.align		4
.L_667:
        /*0140*/ 	.byte	0x03, 0x19
        /*0142*/ 	.short	0x0056


	//----- nvinfo : EIATTR_PARAM_CBANK
	.align		4
        /*0144*/ 	.byte	0x04, 0x0a
        /*0146*/ 	.short	(.L_669 - .L_668)
	.align		4
.L_668:
        /*0148*/ 	.word	index@(.nv.constant0._ZN2at6native49_GLOBAL__N__3489678a_16_AveragePool2d_cu_fb80407639avg_pool2d_backward_out_cuda_frame_nhwcIfflEEvT1_PKT_llliiiiiiiiPS4_ibb)
        /*014c*/ 	.short	0x0380
        /*014e*/ 	.short	0x0056


	//----- nvinfo : EIATTR_SW_WAR
	.align		4
.L_669:
        /*0150*/ 	.byte	0x04, 0x36
        /*0152*/ 	.short	(.L_671 - .L_670)
.L_670:
        /*0154*/ 	.word	0x00000008
.L_671:


//--------------------- .nv.info._ZN2at6native49_GLOBAL__N__3489678a_16_AveragePool2d_cu_fb80407634avg_pool2d_backward_out_cuda_frameIffiEEvT1_PKT_llllliiiiiiPS4_ibb --------------------------
	.section	.nv.info._ZN2at6native49_GLOBAL__N__3489678a_16_AveragePool2d_cu_fb80407634avg_pool2d_backward_out_cuda_frameIffiEEvT1_PKT_llllliiiiiiPS4_ibb,"",@"SHT_CUDA_INFO"
	.sectionflags	@""
	.align	4


	//----- nvinfo : EIATTR_CUDA_API_VERSION
	.align		4
        /*0000*/ 	.byte	0x04, 0x37
        /*0002*/ 	.short	(.L_673 - .L_672)
.L_672:
        /*0004*/ 	.word	0x00000082


	//----- nvinfo : EIATTR_KPARAM_INFO
	.align		4
.L_673:
        /*0008*/ 	.byte	0x04, 0x17
        /*000a*/ 	.short	(.L_675 - .L_674)
.L_674:
        /*000c*/ 	.word	0x00000000
        /*0010*/ 	.short	0x0010
        /*0012*/ 	.short	0x005d
        /*0014*/ 	.byte	0x00, 0xf0, 0x05, 0x00


	//----- nvinfo : EIATTR_KPARAM_INFO
	.align		4
.L_675:
        /*0018*/ 	.byte	0x04, 0x17
        /*001a*/ 	.short	(.L_677 - .L_676)
.L_676:
        /*001c*/ 	.word	0x00000000
        /*0020*/ 	.short	0x000f
        /*0022*/ 	.short	0x005c
        /*0024*/ 	.byte	0x00, 0xf0, 0x05, 0x00


	//----- nvinfo : EIATTR_KPARAM_INFO
	.align		4
.L_677:
        /*0028*/ 	.byte	0x04, 0x17
        /*002a*/ 	.short	(.L_679 - .L_678)
.L_678:
        /*002c*/ 	.word	0x00000000
        /*0030*/ 	.short	0x000e
        /*0032*/ 	.short	0x0058
        /*0034*/ 	.byte	0x00, 0xf0, 0x11, 0x00


	//----- nvinfo : EIATTR_KPARAM_INFO
	.align		4
.L_679:
        /*0038*/ 	.byte	0x04, 0x17
        /*003a*/ 	.short	(.L_681 - .L_680)
.L_680:
        /*003c*/ 	.word	0x00000000
        /*0040*/ 	.short	0x000d
        /*0042*/ 	.short	0x0050
        /*0044*/ 	.byte	0x00, 0xf5, 0x21, 0x00


	//----- nvinfo : EIATTR_KPARAM_INFO
	.align		4
.L_681:
        /*0048*/ 	.byte	0x04, 0x17
        /*004a*/ 	.short	(.L_683 - .L_682)
.L_682:
        /*004c*/ 	.word	0x00000000
        /*0050*/ 	.short	0x000c
        /*0052*/ 	.short	0x004c
        /*0054*/ 	.byte	0x00, 0xf0, 0x11, 0x00


	//----- nvinfo : EIATTR_KPARAM_INFO
	.align		4
.L_683:
        /*0058*/ 	.byte	0x04, 0x17
        /*005a*/ 	.short	(.L_685 - .L_684)
.L_684:
        /*005c*/ 	.word	0x00000000
        /*0060*/ 	.short	0x000b
        /*0062*/ 	.short	0x0048
        /*0064*/ 	.byte	0x00, 0xf0, 0x11, 0x00


	//----- nvinfo : EIATTR_KPARAM_INFO
	.align		4
.L_685:
        /*0068*/ 	.byte	0x04, 0x17
        /*006a*/ 	.short	(.L_687 - .L_686)
.L_686:
        /*006c*/ 	.word	0x00000000
        /*0070*/ 	.short	0x000a
        /*0072*/ 	.short	0x0044
        /*0074*/ 	.byte	0x00, 0xf0, 0x11, 0x00


	//----- nvinfo : EIATTR_KPARAM_INFO
	.align		4
.L_687:
        /*0078*/ 	.byte	0x04, 0x17
        /*007a*/ 	.short	(.L_689 - .L_688)
.L_688:
        /*007c*/ 	.word	0x00000000
        /*0080*/ 	.short	0x0009
        /*0082*/ 	.short	0x0040
        /*0084*/ 	.byte	0x00, 0xf0, 0x11, 0x00


	//----- nvinfo : EIATTR_KPARAM_INFO
	.align		4
.L_689:
        /*0088*/ 	.byte	0x04, 0x17
        /*008a*/ 	.short	(.L_691 - .L_690)
.L_690:
        /*008c*/ 	.word	0x00000000
        /*0090*/ 	.short	0x0008
        /*0092*/ 	.short	0x003c
        /*0094*/ 	.byte	0x00, 0xf0, 0x11, 0x00


	//----- nvinfo : EIATTR_KPARAM_INFO
	.align		4
.L_691:
        /*0098*/ 	.byte	0x04, 0x17
        /*009a*/ 	.short	(.L_693 - .L_692)
.L_692:
        /*009c*/ 	.word	0x00000000
        /*00a0*/ 	.short	0x0007
        /*00a2*/ 	.short	0x0038
        /*00a4*/ 	.byte	0x00, 0xf0, 0x11, 0x00


	//----- nvinfo : EIATTR_KPARAM_INFO
	.align		4
.L_693:
        /*00a8*/ 	.byte	0x04, 0x17
        /*00aa*/ 	.short	(.L_695 - .L_694)
.L_694:
        /*00ac*/ 	.word	0x00000000
        /*00b0*/ 	.short	0x0006
        /*00b2*/ 	.short	0x0030
        /*00b4*/ 	.byte	0x00, 0xf0, 0x21, 0x00


	//----- nvinfo : EIATTR_KPARAM_INFO
	.align		4
.L_695:
        /*00b8*/ 	.byte	0x04, 0x17
        /*00ba*/ 	.short	(.L_697 - .L_696)
.L_696:
        /*00bc*/ 	.word	0x00000000
        /*00c0*/ 	.short	0x0005
        /*00c2*/ 	.short	0x0028
        /*00c4*/ 	.byte	0x00, 0xf0, 0x21, 0x00


	//----- nvinfo : EIATTR_KPARAM_INFO
	.align		4
.L_697:
        /*00c8*/ 	.byte	0x04, 0x17
        /*00ca*/ 	.short	(.L_699 - .L_698)
.L_698:
        /*00cc*/ 	.word	0x00000000
        /*00d0*/ 	.short	0x0004
        /*00d2*/ 	.short	0x0020
        /*00d4*/ 	.byte	0x00, 0xf0, 0x21, 0x00


	//----- nvinfo : EIATTR_KPARAM_INFO
	.align		4
.L_699:
        /*00d8*/ 	.byte	0x04, 0x17
        /*00da*/ 	.short	(.L_701 - .L_700)
.L_700:
        /*00dc*/ 	.word	0x00000000
        /*00e0*/ 	.short	0x0003
        /*00e2*/ 	.short	0x0018
        /*00e4*/ 	.byte	0x00, 0xf0, 0x21, 0x00


	//----- nvinfo : EIATTR_KPARAM_INFO
	.align		4
.L_701:
        /*00e8*/ 	.byte	0x04, 0x17
        /*00ea*/ 	.short	(.L_703 - .L_702)
.L_702:
        /*00ec*/ 	.word	0x00000000
        /*00f0*/ 	.short	0x0002
        /*00f2*/ 	.short	0x0010
        /*00f4*/ 	.byte	0x00, 0xf0, 0x21, 0x00


	//----- nvinfo : EIATTR_KPARAM_INFO
	.align		4
.L_703:
        /*00f8*/ 	.byte	0x04, 0x17
        /*00fa*/ 	.short	(.L_705 - .L_704)
.L_704:
        /*00fc*/ 	.word	0x00000000
        /*0100*/ 	.short	0x0001
        /*0102*/ 	.short	0x0008
        /*0104*/ 	.byte	0x00, 0xf5, 0x21, 0x00


	//----- nvinfo : EIATTR_KPARAM_INFO
	.align		4
.L_705:
        /*0108*/ 	.byte	0x04, 0x17
        /*010a*/ 	.short	(.L_707 - .L_706)
.L_706:
        /*010c*/ 	.word	0x00000000
        /*0110*/ 	.short	0x0000
        /*0112*/ 	.short	0x0000
        /*0114*/ 	.byte	0x00, 0xf0, 0x11, 0x00


	//----- nvinfo : EIATTR_SPARSE_MMA_MASK
	.align		4
.L_707:
        /*0118*/ 	.byte	0x03, 0x50
        /*011a*/ 	.short	0x0000


	//----- nvinfo : EIATTR_MAXREG_COUNT
	.align		4
        /*011c*/ 	.byte	0x03, 0x1b
        /*011e*/ 	.short	0x00ff


	//----- nvinfo : EIATTR_MERCURY_ISA_VERSION
	.align		4
        /*0120*/ 	.byte	0x03, 0x5f
        /*0122*/ 	.short	0x0101


	//----- nvinfo : EIATTR_VRC_CTA_INIT_COUNT
	.align		4
        /*0124*/ 	.byte	0x02, 0x4a
	.zero		1
	.zero		1


	//----- nvinfo : EIATTR_EXIT_INSTR_OFFSETS
	.align		4
        /*0128*/ 	.byte	0x04, 0x1c
        /*012a*/ 	.short	(.L_709 - .L_708)


	//   ....[0]....
.L_708:
        /*012c*/ 	.word	0x000000a0


	//   ....[1]....
        /*0130*/ 	.word	0x00001da0


	//   ....[2]....
        /*0134*/ 	.word	0x00003470


	//----- nvinfo : EIATTR_CRS_STACK_SIZE
	.align		4
.L_709:
        /*0138*/ 	.byte	0x04, 0x1e
        /*013a*/ 	.short	(.L_711 - .L_710)
.L_710:
        /*013c*/ 	.word	0x00000000


	//----- nvinfo : EIATTR_CBANK_PARAM_SIZE
	.align		4
.L_711:
        /*0140*/ 	.byte	0x03, 0x19
        /*0142*/ 	.short	0x005e


	//----- nvinfo : EIATTR_PARAM_CBANK
	.align		4
        /*0144*/ 	.byte	0x04, 0x0a
        /*0146*/ 	.short	(.L_713 - .L_712)
	.align		4
.L_712:
        /*0148*/ 	.word	index@(.nv.constant0._ZN2at6native49_GLOBAL__N__3489678a_16_AveragePool2d_cu_fb80407634avg_pool2d_backward_out_cuda_frameIffiEEvT1_PKT_llllliiiiiiPS4_ibb)
        /*014c*/ 	.short	0x0380
        /*014e*/ 	.short	0x005e


	//----- nvinfo : EIATTR_SW_WAR
	.align		4
.L_713:
        /*0150*/ 	.byte	0x04, 0x36
        /*0152*/ 	.short	(.L_715 - .L_714)
.L_714:
        /*0154*/ 	.word	0x00000008
.L_715:


//--------------------- .nv.info._ZN2at6native49_GLOBAL__N__3489678a_16_AveragePool2d_cu_fb80407639avg_pool2d_backward_out_cuda_frame_nhwcIffiEEvT1_PKT_llliiiiiiiiPS4_ibb --------------------------
	.section	.nv.info._ZN2at6native49_GLOBAL__N__3489678a_16_AveragePool2d_cu_fb80407639avg_pool2d_backward_out_cuda_frame_nhwcIffiEEvT1_PKT_llliiiiiiiiPS4_ibb,"",@"SHT_CUDA_INFO"
	.sectionflags	@""
	.align	4


	//----- nvinfo : EIATTR_CUDA_API_VERSION
	.align		4
        /*0000*/ 	.byte	0x04, 0x37
        /*0002*/ 	.short	(.L_717 - .L_716)
.L_716:
        /*0004*/ 	.word	0x00000082


	//----- nvinfo : EIATTR_KPARAM_INFO
	.align		4
.L_717:
        /*0008*/ 	.byte	0x04, 0x17
        /*000a*/ 	.short	(.L_719 - .L_718)
.L_718:
        /*000c*/ 	.word	0x00000000
        /*0010*/ 	.short	0x0010
        /*0012*/ 	.short	0x0055
        /*0014*/ 	.byte	0x00, 0xf0, 0x05, 0x00


	//----- nvinfo : EIATTR_KPARAM_INFO
	.align		4
.L_719:
        /*0018*/ 	.byte	0x04, 0x17
        /*001a*/ 	.short	(.L_721 - .L_720)
.L_720:
        /*001c*/ 	.word	0x00000000
        /*0020*/ 	.short	0x000f
        /*0022*/ 	.short	0x0054
        /*0024*/ 	.byte	0x00, 0xf0, 0x05, 0x00


	//----- nvinfo : EIATTR_KPARAM_INFO
	.align		4
.L_721:
        /*0028*/ 	.byte	0x04, 0x17
        /*002a*/ 	.short	(.L_723 - .L_722)
.L_722:
        /*002c*/ 	.word	0x00000000
        /*0030*/ 	.short	0x000e
        /*0032*/ 	.short	0x0050
        /*0034*/ 	.byte	0x00, 0xf0, 0x11, 0x00


	//----- nvinfo : EIATTR_KPARAM_INFO
	.align		4
.L_723:
        /*0038*/ 	.byte	0x04, 0x17
        /*003a*/ 	.short	(.L_725 - .L_724)
.L_724:
        /*003c*/ 	.word	0x00000000
        /*0040*/ 	.short	0x000d
        /*0042*/ 	.short	0x0048
        /*0044*/ 	.byte	0x00, 0xf5, 0x21, 0x00


	//----- nvinfo : EIATTR_KPARAM_INFO
	.align		4
.L_725:
        /*0048*/ 	.byte	0x04, 0x17
        /*004a*/ 	.short	(.L_727 - .L_726)
.L_726:
        /*004c*/ 	.word	0x00000000
        /*0050*/ 	.short	0x000c
        /*0052*/ 	.short	0x0044
        /*0054*/ 	.byte	0x00, 0xf0, 0x11, 0x00


	//----- nvinfo : EIATTR_KPARAM_INFO
	.align		4
.L_727:
        /*0058*/ 	.byte	0x04, 0x17
        /*005a*/ 	.short	(.L_729 - .L_728)
.L_728:
        /*005c*/ 	.word	0x00000000
        /*0060*/ 	.short	0x000b
        /*0062*/ 	.short	0x0040
        /*0064*/ 	.byte	0x00, 0xf0, 0x11, 0x00


	//----- nvinfo : EIATTR_KPARAM_INFO
	.align		4
.L_729:
        /*0068*/ 	.byte	0x04, 0x17
        /*006a*/ 	.short	(.L_731 - .L_730)
.L_730:
        /*006c*/ 	.word	0x00000000
        /*0070*/ 	.short	0x000a
        /*0072*/ 	.short	0x003c
        /*0074*/ 	.byte	0x00, 0xf0, 0x11, 0x00


	//----- nvinfo : EIATTR_KPARAM_INFO
	.align		4
.L_731:
        /*0078*/ 	.byte	0x04, 0x17
        /*007a*/ 	.short	(.L_733 - .L_732)
.L_732:
        /*007c*/ 	.word	0x00000000
        /*0080*/ 	.short	0x0009
        /*0082*/ 	.short	0x0038
        /*0084*/ 	.byte	0x00, 0xf0, 0x11, 0x00


	//----- nvinfo : EIATTR_KPARAM_INFO
	.align		4
.L_733:
        /*0088*/ 	.byte	0x04, 0x17
        /*008a*/ 	.short	(.L_735 - .L_734)
.L_734:
        /*008c*/ 	.word	0x00000000
        /*0090*/ 	.short	0x0008
        /*0092*/ 	.short	0x0034
        /*0094*/ 	.byte	0x00, 0xf0, 0x11, 0x00


	//----- nvinfo : EIATTR_KPARAM_INFO
	.align		4
.L_735:
        /*0098*/ 	.byte	0x04, 0x17
        /*009a*/ 	.short	(.L_737 - .L_736)
.L_736:
        /*009c*/ 	.word	0x00000000
        /*00a0*/ 	.short	0x0007
        /*00a2*/ 	.short	0x0030
        /*00a4*/ 	.byte	0x00, 0xf0, 0x11, 0x00


	//----- nvinfo : EIATTR_KPARAM_INFO
	.align		4
.L_737:
        /*00a8*/ 	.byte	0x04, 0x17
        /*00aa*/ 	.short	(.L_739 - .L_738)
.L_738:
        /*00ac*/ 	.word	0x00000000
        /*00b0*/ 	.short	0x0006
        /*00b2*/ 	.short	0x002c
        /*00b4*/ 	.byte	0x00, 0xf0, 0x11, 0x00


	//----- nvinfo : EIATTR_KPARAM_INFO
	.align		4
.L_739:
        /*00b8*/ 	.byte	0x04, 0x17
        /*00ba*/ 	.short	(.L_741 - .L_740)
.L_740:
        /*00bc*/ 	.word	0x00000000
        /*00c0*/ 	.short	0x0005
        /*00c2*/ 	.short	0x0028
        /*00c4*/ 	.byte	0x00, 0xf0, 0x11, 0x00


	//----- nvinfo : EIATTR_KPARAM_INFO
	.align		4
.L_741:
        /*00c8*/ 	.byte	0x04, 0x17
        /*00ca*/ 	.short	(.L_743 - .L_742)
.L_742:
        /*00cc*/ 	.word	0x00000000
        /*00d0*/ 	.short	0x0004
        /*00d2*/ 	.short	0x0020
        /*00d4*/ 	.byte	0x00, 0xf0, 0x21, 0x00


	//----- nvinfo : EIATTR_KPARAM_INFO
	.align		4
.L_743:
        /*00d8*/ 	.byte	0x04, 0x17
        /*00da*/ 	.short	(.L_745 - .L_744)
.L_744:
        /*00dc*/ 	.word	0x00000000
        /*00e0*/ 	.short	0x0003
        /*00e2*/ 	.short	0x0018
        /*00e4*/ 	.byte	0x00, 0xf0, 0x21, 0x00


	//----- nvinfo : EIATTR_KPARAM_INFO
	.align		4
.L_745:
        /*00e8*/ 	.byte	0x04, 0x17
        /*00ea*/ 	.short	(.L_747 - .L_746)
.L_746:
        /*00ec*/ 	.word	0x00000000
        /*00f0*/ 	.short	0x0002
        /*00f2*/ 	.short	0x0010
        /*00f4*/ 	.byte	0x00, 0xf0, 0x21, 0x00


	//----- nvinfo : EIATTR_KPARAM_INFO
	.align		4
.L_747:
        /*00f8*/ 	.byte	0x04, 0x17
        /*00fa*/ 	.short	(.L_749 - .L_748)
.L_748:
        /*00fc*/ 	.word	0x00000000
        /*0100*/ 	.short	0x0001
        /*0102*/ 	.short	0x0008
        /*0104*/ 	.byte	0x00, 0xf5, 0x21, 0x00


	//----- nvinfo : EIATTR_KPARAM_INFO
	.align		4
.L_749:
        /*0108*/ 	.byte	0x04, 0x17
        /*010a*/ 	.short	(.L_751 - .L_750)
.L_750:
        /*010c*/ 	.word	0x00000000
        /*0110*/ 	.short	0x0000
        /*0112*/ 	.short	0x0000
        /*0114*/ 	.byte	0x00, 0xf0, 0x11, 0x00


	//----- nvinfo : EIATTR_SPARSE_MMA_MASK
	.align		4
.L_751:
        /*0118*/ 	.byte	0x03, 0x50
        /*011a*/ 	.short	0x0000


	//----- nvinfo : EIATTR_MAXREG_COUNT
	.align		4
        /*011c*/ 	.byte	0x03, 0x1b
        /*011e*/ 	.short	0x00ff


	//----- nvinfo : EIATTR_MERCURY_ISA_VERSION
	.align		4
        /*0120*/ 	.byte	0x03, 0x5f
        /*0122*/ 	.short	0x0101


	//----- nvinfo : EIATTR_VRC_CTA_INIT_COUNT
	.align		4
        /*0124*/ 	.byte	0x02, 0x4a
	.zero		1
	.zero		1


	//----- nvinfo : EIATTR_EXIT_INSTR_OFFSETS
	.align		4
        /*0128*/ 	.byte	0x04, 0x1c
        /*012a*/ 	.short	(.L_753 - .L_752)


	//   ....[0]....
.L_752:
        /*012c*/ 	.word	0x000000a0


	//   ....[1]....
        /*0130*/ 	.word	0x00002580


	//   ....[2]....
        /*0134*/ 	.word	0x00004310


	//----- nvinfo : EIATTR_CRS_STACK_SIZE
	.align		4
.L_753:
        /*0138*/ 	.byte	0x04, 0x1e
        /*013a*/ 	.short	(.L_755 - .L_754)
.L_754:
        /*013c*/ 	.word	0x00000000


	//----- nvinfo : EIATTR_CBANK_PARAM_SIZE
	.align		4
.L_755:
        /*0140*/ 	.byte	0x03, 0x19
        /*0142*/ 	.short	0x0056


	//----- nvinfo : EIATTR_PARAM_CBANK
	.align		4
        /*0144*/ 	.byte	0x04, 0x0a
        /*0146*/ 	.short	(.L_757 - .L_756)
	.align		4
.L_756:
        /*0148*/ 	.word	index@(.nv.constant0._ZN2at6native49_GLOBAL__N__3489678a_16_AveragePool2d_cu_fb80407639avg_pool2d_backward_out_cuda_frame_nhwcIffiEEvT1_PKT_llliiiiiiiiPS4_ibb)
        /*014c*/ 	.short	0x0380
        /*014e*/ 	.short	0x0056


	//----- nvinfo : EIATTR_SW_WAR
	.align		4
.L_757:
        /*0150*/ 	.byte	0x04, 0x36
        /*0152*/ 	.short	(.L_759 - .L_758)
.L_758:
        /*0154*/ 	.word	0x00000008
.L_759:


//--------------------- .nv.info._ZN2at6native49_GLOBAL__N__3489678a_16_AveragePool2d_cu_fb80407634avg_pool2d_backward_out_cuda_frameIddlEEvT1_PKT_llllliiiiiiPS4_ibb --------------------------
	.section	.nv.info._ZN2at6native49_GLOBAL__N__3489678a_16_AveragePool2d_cu_fb80407634avg_pool2d_backward_out_cuda_frameIddlEEvT1_PKT_llllliiiiiiPS4_ibb,"",@"SHT_CUDA_INFO"
	.sectionflags	@""
	.align	4


	//----- nvinfo : EIATTR_CUDA_API_VERSION
	.align		4
        /*0000*/ 	.byte	0x04, 0x37
        /*0002*/ 	.short	(.L_761 - .L_760)
.L_760:
        /*0004*/ 	.word	0x00000082


	//----- nvinfo : EIATTR_KPARAM_INFO
	.align		4
.L_761:
        /*0008*/ 	.byte	0x04, 0x17
        /*000a*/ 	.short	(.L_763 - .L_762)
.L_762:
        /*000c*/ 	.word	0x00000000
        /*0010*/ 	.short	0x0010
        /*0012*/ 	.short	0x005d
        /*0014*/ 	.byte	0x00, 0xf0, 0x05, 0x00


	//----- nvinfo : EIATTR_KPARAM_INFO
	.align		4
.L_763:
        /*0018*/ 	.byte	0x04, 0x17
        /*001a*/ 	.short	(.L_765 - .L_764)
.L_764:
        /*001c*/ 	.word	0x00000000
        /*0020*/ 	.short	0x000f
        /*0022*/ 	.short	0x005c
        /*0024*/ 	.byte	0x00, 0xf0, 0x05, 0x00


	//----- nvinfo : EIATTR_KPARAM_INFO
	.align		4
.L_765:
        /*0028*/ 	.byte	0x04, 0x17
        /*002a*/ 	.short	(.L_767 - .L_766)
.L_766:
        /*002c*/ 	.word	0x00000000
        /*0030*/ 	.short	0x000e
        /*0032*/ 	.short	0x0058
        /*0034*/ 	.byte	0x00, 0xf0, 0x11, 0x00


	//----- nvinfo : EIATTR_KPARAM_INFO
	.align		4
.L_767:
        /*0038*/ 	.byte	0x04, 0x17
        /*003a*/ 	.short	(.L_769 - .L_768)
.L_768:
        /*003c*/ 	.word	0x00000000
        /*0040*/ 	.short	0x000d
        /*0042*/ 	.short	0x0050
        /*0044*/ 	.byte	0x00, 0xf5, 0x21, 0x00


	//----- nvinfo : EIATTR_KPARAM_INFO
	.align		4
.L_769:
        /*0048*/ 	.byte	0x04, 0x17
        /*004a*/ 	.short	(.L_771 - .L_770)
.L_770:
        /*004c*/ 	.word	0x00000000
        /*0050*/ 	.short	0x000c
        /*0052*/ 	.short	0x004c
        /*0054*/ 	.byte	0x00, 0xf0, 0x11, 0x00


	//----- nvinfo : EIATTR_KPARAM_INFO
	.align		4
.L_771:
        /*0058*/ 	.byte	0x04, 0x17
        /*005a*/ 	.short	(.L_773 - .L_772)
.L_772:
        /*005c*/ 	.word	0x00000000
        /*0060*/ 	.short	0x000b
        /*0062*/ 	.short	0x0048
        /*0064*/ 	.byte	0x00, 0xf0, 0x11, 0x00


	//----- nvinfo : EIATTR_KPARAM_INFO
	.align		4
.L_773:
        /*0068*/ 	.byte	0x04, 0x17
        /*006a*/ 	.short	(.L_775 - .L_774)
.L_774:
        /*006c*/ 	.word	0x00000000
        /*0070*/ 	.short	0x000a
        /*0072*/ 	.short	0x0044
        /*0074*/ 	.byte	0x00, 0xf0, 0x11, 0x00


	//----- nvinfo : EIATTR_KPARAM_INFO
	.align		4
.L_775:
        /*0078*/ 	.byte	0x04, 0x17
        /*007a*/ 	.short	(.L_777 - .L_776)
.L_776:
        /*007c*/ 	.word	0x00000000
        /*0080*/ 	.short	0x0009
        /*0082*/ 	.short	0x0040
        /*0084*/ 	.byte	0x00, 0xf0, 0x11, 0x00


	//----- nvinfo : EIATTR_KPARAM_INFO
	.align		4
.L_777:
        /*0088*/ 	.byte	0x04, 0x17
        /*008a*/ 	.short	(.L_779 - .L_778)
.L_778:
        /*008c*/ 	.word	0x00000000
        /*0090*/ 	.short	0x0008
        /*0092*/ 	.short	0x003c
        /*0094*/ 	.byte	0x00, 0xf0, 0x11, 0x00


	//----- nvinfo : EIATTR_KPARAM_INFO
	.align		4
.L_779:
        /*0098*/ 	.byte	0x04, 0x17
        /*009a*/ 	.short	(.L_781 - .L_780)
.L_780:
        /*009c*/ 	.word	0x00000000
        /*00a0*/ 	.short	0x0007
        /*00a2*/ 	.short	0x0038
        /*00a4*/ 	.byte	0x00, 0xf0, 0x11, 0x00


	//----- nvinfo : EIATTR_KPARAM_INFO
	.align		4
.L_781:
        /*00a8*/ 	.byte	0x04, 0x17
        /*00aa*/ 	.short	(.L_783 - .L_782)
.L_782:
        /*00ac*/ 	.word	0x00000000
        /*00b0*/ 	.short	0x0006
        /*00b2*/ 	.short	0x0030
        /*00b4*/ 	.byte	0x00, 0xf0, 0x21, 0x00


	//----- nvinfo : EIATTR_KPARAM_INFO
	.align		4
.L_783:
        /*00b8*/ 	.byte	0x04, 0x17
        /*00ba*/ 	.short	(.L_785 - .L_784)
.L_784:
        /*00bc*/ 	.word	0x00000000
        /*00c0*/ 	.short	0x0005
        /*00c2*/ 	.short	0x0028
        /*00c4*/ 	.byte	0x00, 0xf0, 0x21, 0x00


	//----- nvinfo : EIATTR_KPARAM_INFO
	.align		4
.L_785:
        /*00c8*/ 	.byte	0x04, 0x17
        /*00ca*/ 	.short	(.L_787 - .L_786)
.L_786:
        /*00cc*/ 	.word	0x00000000
        /*00d0*/ 	.short	0x0004
        /*00d2*/ 	.short	0x0020
        /*00d4*/ 	.byte	0x00, 0xf0, 0x21, 0x00


	//----- nvinfo : EIATTR_KPARAM_INFO
	.align		4
.L_787:
        /*00d8*/ 	.byte	0x04, 0x17
        /*00da*/ 	.short	(.L_789 - .L_788)
.L_788:
        /*00dc*/ 	.word	0x00000000
        /*00e0*/ 	.short	0x0003
        /*00e2*/ 	.short	0x0018
        /*00e4*/ 	.byte	0x00, 0xf0, 0x21, 0x00


	//----- nvinfo : EIATTR_KPARAM_INFO
	.align		4
.L_789:
        /*00e8*/ 	.byte	0x04, 0x17
        /*00ea*/ 	.short	(.L_791 - .L_790)
.L_790:
        /*00ec*/ 	.word	0x00000000
        /*00f0*/ 	.short	0x0002
        /*00f2*/ 	.short	0x0010
        /*00f4*/ 	.byte	0x00, 0xf0, 0x21, 0x00


	//----- nvinfo : EIATTR_KPARAM_INFO
	.align		4
.L_791:
        /*00f8*/ 	.byte	0x04, 0x17
        /*00fa*/ 	.short	(.L_793 - .L_792)
.L_792:
        /*00fc*/ 	.word	0x00000000
        /*0100*/ 	.short	0x0001
        /*0102*/ 	.short	0x0008
        /*0104*/ 	.byte	0x00, 0xf5, 0x21, 0x00


	//----- nvinfo : EIATTR_KPARAM_INFO
	.align		4
.L_793:
        /*0108*/ 	.byte	0x04, 0x17
        /*010a*/ 	.short	(.L_795 - .L_794)
.L_794:
        /*010c*/ 	.word	0x00000000
        /*0110*/ 	.short	0x0000
        /*0112*/ 	.short	0x0000
        /*0114*/ 	.byte	0x00, 0xf0, 0x21, 0x00


	//----- nvinfo : EIATTR_SPARSE_MMA_MASK
	.align		4
.L_795:
        /*0118*/ 	.byte	0x03, 0x50
        /*011a*/ 	.short	0x0000


	//----- nvinfo : EIATTR_MAXREG_COUNT
	.align		4
        /*011c*/ 	.byte	0x03, 0x1b
        /*011e*/ 	.short	0x00ff


	//----- nvinfo : EIATTR_MERCURY_ISA_VERSION
	.align		4
        /*0120*/ 	.byte	0x03, 0x5f
        /*0122*/ 	.short	0x0101


	//----- nvinfo : EIATTR_VRC_CTA_INIT_COUNT
	.align		4
        /*0124*/ 	.byte	0x02, 0x4a
	.zero		1
	.zero		1


	//----- nvinfo : EIATTR_EXIT_INSTR_OFFSETS
	.align		4
        /*0128*/ 	.byte	0x04, 0x1c
        /*012a*/ 	.short	(.L_797 - .L_796)


	//   ....[0]....
.L_796:
        /*012c*/ 	.word	0x00000090


	//   ....[1]....
        /*0130*/ 	.word	0x000028c0


	//   ....[2]....
        /*0134*/ 	.word	0x00004c50


	//----- nvinfo : EIATTR_CRS_STACK_SIZE
	.align		4
.L_797:
        /*0138*/ 	.byte	0x04, 0x1e
        /*013a*/ 	.short	(.L_799 - .L_798)
.L_798:
        /*013c*/ 	.word	0x00000000


	//----- nvinfo : EIATTR_CBANK_PARAM_SIZE
	.align		4
.L_799:
        /*0140*/ 	.byte	0x03, 0x19
        /*0142*/ 	.short	0x005e


	//----- nvinfo : EIATTR_PARAM_CBANK
	.align		4
        /*0144*/ 	.byte	0x04, 0x0a
        /*0146*/ 	.short	(.L_801 - .L_800)
	.align		4
.L_800:
        /*0148*/ 	.word	index@(.nv.constant0._ZN2at6native49_GLOBAL__N__3489678a_16_AveragePool2d_cu_fb80407634avg_pool2d_backward_out_cuda_frameIddlEEvT1_PKT_llllliiiiiiPS4_ibb)
        /*014c*/ 	.short	0x0380
        /*014e*/ 	.short	0x005e


	//----- nvinfo : EIATTR_SW_WAR
	.align		4
.L_801:
        /*0150*/ 	.byte	0x04, 0x36
        /*0152*/ 	.short	(.L_803 - .L_802)
.L_802:
        /*0154*/ 	.word	0x00000008
.L_803:


//--------------------- .nv.info._ZN2at6native49_GLOBAL__N__3489678a_16_AveragePool2d_cu_fb80407639avg_pool2d_backward_out_cuda_frame_nhwcIddlEEvT1_PKT_llliiiiiiiiPS4_ibb --------------------------
	.section	.nv.info._ZN2at6native49_GLOBAL__N__3489678a_16_AveragePool2d_cu_fb80407639avg_pool2d_backward_out_cuda_frame_nhwcIddlEEvT1_PKT_llliiiiiiiiPS4_ibb,"",@"SHT_CUDA_INFO"
	.sectionflags	@""
	.align	4


	//----- nvinfo : EIATTR_CUDA_API_VERSION
	.align		4
        /*0000*/ 	.byte	0x04, 0x37
        /*0002*/ 	.short	(.L_805 - .L_804)
.L_804:
        /*0004*/ 	.word	0x00000082


	//----- nvinfo : EIATTR_KPARAM_INFO
	.align		4
.L_805:
        /*0008*/ 	.byte	0x04, 0x17
        /*000a*/ 	.short	(.L_807 - .L_806)
.L_806:
        /*000c*/ 	.word	0x00000000
        /*0010*/ 	.short	0x0010
        /*0012*/ 	.short	0x0055
        /*0014*/ 	.byte	0x00, 0xf0, 0x05, 0x00


	//----- nvinfo : EIATTR_KPARAM_INFO
	.align		4
.L_807:
        /*0018*/ 	.byte	0x04, 0x17
        /*001a*/ 	.short	(.L_809 - .L_808)
.L_808:
        /*001c*/ 	.word	0x00000000
        /*0020*/ 	.short	0x000f
        /*0022*/ 	.short	0x0054
        /*0024*/ 	.byte	0x00, 0xf0, 0x05, 0x00


	//----- nvinfo : EIATTR_KPARAM_INFO
	.align		4
.L_809:
        /*0028*/ 	.byte	0x04, 0x17
        /*002a*/ 	.short	(.L_811 - .L_810)
.L_810:
        /*002c*/ 	.word	0x00000000
        /*0030*/ 	.short	0x000e
        /*0032*/ 	.short	0x0050
        /*0034*/ 	.byte	0x00, 0xf0, 0x11, 0x00


	//----- nvinfo : EIATTR_KPARAM_INFO
	.align		4
.L_811:
        /*0038*/ 	.byte	0x04, 0x17
        /*003a*/ 	.short	(.L_813 - .L_812)
.L_812:
        /*003c*/ 	.word	0x00000000
        /*0040*/ 	.short	0x000d
        /*0042*/ 	.short	0x0048
        /*0044*/ 	.byte	0x00, 0xf5, 0x21, 0x00


	//----- nvinfo : EIATTR_KPARAM_INFO
	.align		4
.L_813:
        /*0048*/ 	.byte	0x04, 0x17
        /*004a*/ 	.short	(.L_815 - .L_814)
.L_814:
        /*004c*/ 	.word	0x00000000
        /*0050*/ 	.short	0x000c
        /*0052*/ 	.short	0x0044
        /*0054*/ 	.byte	0x00, 0xf0, 0x11, 0x00


	//----- nvinfo : EIATTR_KPARAM_INFO
	.align		4
.L_815:
        /*0058*/ 	.byte	0x04, 0x17
        /*005a*/ 	.short	(.L_817 - .L_816)
.L_816:
        /*005c*/ 	.word	0x00000000
        /*0060*/ 	.short	0x000b
        /*0062*/ 	.short	0x0040
        /*0064*/ 	.byte	0x00, 0xf0, 0x11, 0x00


	//----- nvinfo : EIATTR_KPARAM_INFO
	.align		4
.L_817:
        /*0068*/ 	.byte	0x04, 0x17
        /*006a*/ 	.short	(.L_819 - .L_818)
.L_818:
        /*006c*/ 	.word	0x00000000
        /*0070*/ 	.short	0x000a
        /*0072*/ 	.short	0x003c
        /*0074*/ 	.byte	0x00, 0xf0, 0x11, 0x00


	//----- nvinfo : EIATTR_KPARAM_INFO
	.align		4
.L_819:
        /*0078*/ 	.byte	0x04, 0x17
        /*007a*/ 	.short	(.L_821 - .L_820)
.L_820:
        /*007c*/ 	.word	0x00000000
        /*0080*/ 	.short	0x0009
        /*0082*/ 	.short	0x0038
        /*0084*/ 	.byte	0x00, 0xf0, 0x11, 0x00


	//----- nvinfo : EIATTR_KPARAM_INFO
	.align		4
.L_821:
        /*0088*/ 	.byte	0x04, 0x17
        /*008a*/ 	.short	(.L_823 - .L_822)
.L_822:
        /*008c*/ 	.word	0x00000000
        /*0090*/ 	.short	0x0008
        /*0092*/ 	.short	0x0034
        /*0094*/ 	.byte	0x00, 0xf0, 0x11, 0x00


	//----- nvinfo : EIATTR_KPARAM_INFO
	.align		4
.L_823:
        /*0098*/ 	.byte	0x04, 0x17
        /*009a*/ 	.short	(.L_825 - .L_824)
.L_824:
        /*009c*/ 	.word	0x00000000
        /*00a0*/ 	.short	0x0007
        /*00a2*/ 	.short	0x0030
        /*00a4*/ 	.byte	0x00, 0xf0, 0x11, 0x00


	//----- nvinfo : EIATTR_KPARAM_INFO
	.align		4
.L_825:
        /*00a8*/ 	.byte	0x04, 0x17
        /*00aa*/ 	.short	(.L_827 - .L_826)
.L_826:
        /*00ac*/ 	.word	0x00000000
        /*00b0*/ 	.short	0x0006
        /*00b2*/ 	.short	0x002c
        /*00b4*/ 	.byte	0x00, 0xf0, 0x11, 0x00


	//----- nvinfo : EIATTR_KPARAM_INFO
	.align		4
.L_827:
        /*00b8*/ 	.byte	0x04, 0x17
        /*00ba*/ 	.short	(.L_829 - .L_828)
.L_828:
        /*00bc*/ 	.word	0x00000000
        /*00c0*/ 	.short	0x0005
        /*00c2*/ 	.short	0x0028
        /*00c4*/ 	.byte	0x00, 0xf0, 0x11, 0x00


	//----- nvinfo : EIATTR_KPARAM_INFO
	.align		4
.L_829:
        /*00c8*/ 	.byte	0x04, 0x17
        /*00ca*/ 	.short	(.L_831 - .L_830)
.L_830:
        /*00cc*/ 	.word	0x00000000
        /*00d0*/ 	.short	0x0004
        /*00d2*/ 	.short	0x0020
        /*00d4*/ 	.byte	0x00, 0xf0, 0x21, 0x00


	//----- nvinfo : EIATTR_KPARAM_INFO
	.align		4
.L_831:
        /*00d8*/ 	.byte	0x04, 0x17
        /*00da*/ 	.short	(.L_833 - .L_832)
.L_832:
        /*00dc*/ 	.word	0x00000000
        /*00e0*/ 	.short	0x0003
        /*00e2*/ 	.short	0x0018
        /*00e4*/ 	.byte	0x00, 0xf0, 0x21, 0x00


	//----- nvinfo : EIATTR_KPARAM_INFO
	.align		4
.L_833:
        /*00e8*/ 	.byte	0x04, 0x17
        /*00ea*/ 	.short	(.L_835 - .L_834)
.L_834:
        /*00ec*/ 	.word	0x00000000
        /*00f0*/ 	.short	0x0002
        /*00f2*/ 	.short	0x0010
        /*00f4*/ 	.byte	0x00, 0xf0, 0x21, 0x00


	//----- nvinfo : EIATTR_KPARAM_INFO
	.align		4
.L_835:
        /*00f8*/ 	.byte	0x04, 0x17
        /*00fa*/ 	.short	(.L_837 - .L_836)
.L_836:
        /*00fc*/ 	.word	0x00000000
        /*0100*/ 	.short	0x0001
        /*0102*/ 	.short	0x0008
        /*0104*/ 	.byte	0x00, 0xf5, 0x21, 0x00


	//----- nvinfo : EIATTR_KPARAM_INFO
	.align		4
.L_837:
        /*0108*/ 	.byte	0x04, 0x17
        /*010a*/ 	.short	(.L_839 - .L_838)
.L_838:
        /*010c*/ 	.word	0x00000000
        /*0110*/ 	.short	0x0000
        /*0112*/ 	.short	0x0000
        /*0114*/ 	.byte	0x00, 0xf0, 0x21, 0x00


	//----- nvinfo : EIATTR_SPARSE_MMA_MASK
	.align		4
.L_839:
        /*0118*/ 	.byte	0x03, 0x50
        /*011a*/ 	.short	0x0000


	//----- nvinfo : EIATTR_MAXREG_COUNT
	.align		4
        /*011c*/ 	.byte	0x03, 0x1b
        /*011e*/ 	.short	0x00ff


	//----- nvinfo : EIATTR_MERCURY_ISA_VERSION
	.align		4
        /*0120*/ 	.byte	0x03, 0x5f
        /*0122*/ 	.short	0x0101


	//----- nvinfo : EIATTR_VRC_CTA_INIT_COUNT
	.align		4
        /*0124*/ 	.byte	0x02, 0x4a
	.zero		1
	.zero		1


	//----- nvinfo : EIATTR_EXIT_INSTR_OFFSETS
	.align		4
        /*0128*/ 	.byte	0x04, 0x1c
        /*012a*/ 	.short	(.L_841 - .L_840)


	//   ....[0]....
.L_840:
        /*012c*/ 	.word	0x00000090


	//   ....[1]....
        /*0130*/ 	.word	0x00002d30


	//   ....[2]....
        /*0134*/ 	.word	0x00005470


	//----- nvinfo : EIATTR_CRS_STACK_SIZE
	.align		4
.L_841:
        /*0138*/ 	.byte	0x04, 0x1e
        /*013a*/ 	.short	(.L_843 - .L_842)
.L_842:
        /*013c*/ 	.word	0x00000000


	//----- nvinfo : EIATTR_CBANK_PARAM_SIZE
	.align		4
.L_843:
        /*0140*/ 	.byte	0x03, 0x19
        /*0142*/ 	.short	0x0056


	//----- nvinfo : EIATTR_PARAM_CBANK
	.align		4
        /*0144*/ 	.byte	0x04, 0x0a
        /*0146*/ 	.short	(.L_845 - .L_844)
	.align		4
.L_844:
        /*0148*/ 	.word	index@(.nv.constant0._ZN2at6native49_GLOBAL__N__3489678a_16_AveragePool2d_cu_fb80407639avg_pool2d_backward_out_cuda_frame_nhwcIddlEEvT1_PKT_llliiiiiiiiPS4_ibb)
        /*014c*/ 	.short	0x0380
        /*014e*/ 	.short	0x0056


	//----- nvinfo : EIATTR_SW_WAR
	.align		4
.L_845:
        /*0150*/ 	.byte	0x04, 0x36
        /*0152*/ 	.short	(.L_847 - .L_846)
.L_846:
        /*0154*/ 	.word	0x00000008
.L_847:


//--------------------- .nv.info._ZN2at6native49_GLOBAL__N__3489678a_16_AveragePool2d_cu_fb80407634avg_pool2d_backward_out_cuda_frameIddiEEvT1_PKT_llllliiiiiiPS4_ibb --------------------------
	.section	.nv.info._ZN2at6native49_GLOBAL__N__3489678a_16_AveragePool2d_cu_fb80407634avg_pool2d_backward_out_cuda_frameIddiEEvT1_PKT_llllliiiiiiPS4_ibb,"",@"SHT_CUDA_INFO"
	.sectionflags	@""
	.align	4


	//----- nvinfo : EIATTR_CUDA_API_VERSION
	.align		4
        /*0000*/ 	.byte	0x04, 0x37
        /*0002*/ 	.short	(.L_849 - .L_848)
.L_848:
        /*0004*/ 	.word	0x00000082


	//----- nvinfo : EIATTR_KPARAM_INFO
	.align		4
.L_849:
        /*0008*/ 	.byte	0x04, 0x17
        /*000a*/ 	.short	(.L_851 - .L_850)
.L_850:
        /*000c*/ 	.word	0x00000000
        /*0010*/ 	.short	0x0010
        /*0012*/ 	.short	0x005d
        /*0014*/ 	.byte	0x00, 0xf0, 0x05, 0x00


	//----- nvinfo : EIATTR_KPARAM_INFO
	.align		4
.L_851:
        /*0018*/ 	.byte	0x04, 0x17
        /*001a*/ 	.short	(.L_853 - .L_852)
.L_852:
        /*001c*/ 	.word	0x00000000
        /*0020*/ 	.short	0x000f
        /*0022*/ 	.short	0x005c
        /*0024*/ 	.byte	0x00, 0xf0, 0x05, 0x00


	//----- nvinfo : EIATTR_KPARAM_INFO
	.align		4
.L_853:
        /*0028*/ 	.byte	0x04, 0x17
        /*002a*/ 	.short	(.L_855 - .L_854)
.L_854:
        /*002c*/ 	.word	0x00000000
        /*0030*/ 	.short	0x000e
        /*0032*/ 	.short	0x0058
        /*0034*/ 	.byte	0x00, 0xf0, 0x11, 0x00


	//----- nvinfo : EIATTR_KPARAM_INFO
	.align		4
.L_855:
        /*0038*/ 	.byte	0x04, 0x17
        /*003a*/ 	.short	(.L_857 - .L_856)
.L_856:
        /*003c*/ 	.word	0x00000000
        /*0040*/ 	.short	0x000d
        /*0042*/ 	.short	0x0050
        /*0044*/ 	.byte	0x00, 0xf5, 0x21, 0x00


	//----- nvinfo : EIATTR_KPARAM_INFO
	.align		4
.L_857:
        /*0048*/ 	.byte	0x04, 0x17
        /*004a*/ 	.short	(.L_859 - .L_858)
.L_858:
        /*004c*/ 	.word	0x00000000
        /*0050*/ 	.short	0x000c
        /*0052*/ 	.short	0x004c
        /*0054*/ 	.byte	0x00, 0xf0, 0x11, 0x00


	//----- nvinfo : EIATTR_KPARAM_INFO
	.align		4
.L_859:
        /*0058*/ 	.byte	0x04, 0x17
        /*005a*/ 	.short	(.L_861 - .L_860)
.L_860:
        /*005c*/ 	.word	0x00000000
        /*0060*/ 	.short	0x000b
        /*0062*/ 	.short	0x0048
        /*0064*/ 	.byte	0x00, 0xf0, 0x11, 0x00


	//----- nvinfo : EIATTR_KPARAM_INFO
	.align		4
.L_861:
        /*0068*/ 	.byte	0x04, 0x17
        /*006a*/ 	.short	(.L_863 - .L_862)
.L_862:
        /*006c*/ 	.word	0x00000000
        /*0070*/ 	.short	0x000a
        /*0072*/ 	.short	0x0044
        /*0074*/ 	.byte	0x00, 0xf0, 0x11, 0x00


	//----- nvinfo : EIATTR_KPARAM_INFO
	.align		4
.L_863:
        /*0078*/ 	.byte	0x04, 0x17
        /*007a*/ 	.short	(.L_865 - .L_864)
.L_864:
        /*007c*/ 	.word	0x00000000
        /*0080*/ 	.short	0x0009
        /*0082*/ 	.short	0x0040
        /*0084*/ 	.byte	0x00, 0xf0, 0x11, 0x00


	//----- nvinfo : EIATTR_KPARAM_INFO
	.align		4
.L_865:
        /*0088*/ 	.byte	0x04, 0x17
        /*008a*/ 	.short	(.L_867 - .L_866)
.L_866:
        /*008c*/ 	.word	0x00000000
        /*0090*/ 	.short	0x0008
        /*0092*/ 	.short	0x003c
        /*0094*/ 	.byte	0x00, 0xf0, 0x11, 0x00


	//----- nvinfo : EIATTR_KPARAM_INFO
	.align		4
.L_867:
        /*0098*/ 	.byte	0x04, 0x17
        /*009a*/ 	.short	(.L_869 - .L_868)
.L_868:
        /*009c*/ 	.word	0x00000000
        /*00a0*/ 	.short	0x0007
        /*00a2*/ 	.short	0x0038
        /*00a4*/ 	.byte	0x00, 0xf0, 0x11, 0x00


	//----- nvinfo : EIATTR_KPARAM_INFO
	.align		4
.L_869:
        /*00a8*/ 	.byte	0x04, 0x17
        /*00aa*/ 	.short	(.L_871 - .L_870)
.L_870:
        /*00ac*/ 	.word	0x00000000
        /*00b0*/ 	.short	0x0006
        /*00b2*/ 	.short	0x0030
        /*00b4*/ 	.byte	0x00, 0xf0, 0x21, 0x00


	//----- nvinfo : EIATTR_KPARAM_INFO
	.align		4
.L_871:
        /*00b8*/ 	.byte	0x04, 0x17
        /*00ba*/ 	.short	(.L_873 - .L_872)
.L_872:
        /*00bc*/ 	.word	0x00000000
        /*00c0*/ 	.short	0x0005
        /*00c2*/ 	.short	0x0028
        /*00c4*/ 	.byte	0x00, 0xf0, 0x21, 0x00


	//----- nvinfo : EIATTR_KPARAM_INFO
	.align		4
.L_873:
        /*00c8*/ 	.byte	0x04, 0x17
        /*00ca*/ 	.short	(.L_875 - .L_874)
.L_874:
        /*00cc*/ 	.word	0x00000000
        /*00d0*/ 	.short	0x0004
        /*00d2*/ 	.short	0x0020
        /*00d4*/ 	.byte	0x00, 0xf0, 0x21, 0x00


	//----- nvinfo : EIATTR_KPARAM_INFO
	.align		4
.L_875:
        /*00d8*/ 	.byte	0x04, 0x17
        /*00da*/ 	.short	(.L_877 - .L_876)
.L_876:
        /*00dc*/ 	.word	0x00000000
        /*00e0*/ 	.short	0x0003
        /*00e2*/ 	.short	0x0018
        /*00e4*/ 	.byte	0x00, 0xf0, 0x21, 0x00


	//----- nvinfo : EIATTR_KPARAM_INFO
	.align		4
.L_877:
        /*00e8*/ 	.byte	0x04, 0x17
        /*00ea*/ 	.short	(.L_879 - .L_878)
.L_878:
        /*00ec*/ 	.word	0x00000000
        /*00f0*/ 	.short	0x0002
        /*00f2*/ 	.short	0x0010
        /*00f4*/ 	.byte	0x00, 0xf0, 0x21, 0x00


	//----- nvinfo : EIATTR_KPARAM_INFO
	.align		4
.L_879:
        /*00f8*/ 	.byte	0x04, 0x17
        /*00fa*/ 	.short	(.L_881 - .L_880)
.L_880:
        /*00fc*/ 	.word	0x00000000
        /*0100*/ 	.short	0x0001
        /*0102*/ 	.short	0x0008
        /*0104*/ 	.byte	0x00, 0xf5, 0x21, 0x00


	//----- nvinfo : EIATTR_KPARAM_INFO
	.align		4
.L_881:
        /*0108*/ 	.byte	0x04, 0x17
        /*010a*/ 	.short	(.L_883 - .L_882)
.L_882:
        /*010c*/ 	.word	0x00000000
        /*0110*/ 	.short	0x0000
        /*0112*/ 	.short	0x0000
        /*0114*/ 	.byte	0x00, 0xf0, 0x11, 0x00


	//----- nvinfo : EIATTR_SPARSE_MMA_MASK
	.align		4
.L_883:
        /*0118*/ 	.byte	0x03, 0x50
        /*011a*/ 	.short	0x0000


	//----- nvinfo : EIATTR_MAXREG_COUNT
	.align		4
        /*011c*/ 	.byte	0x03, 0x1b
        /*011e*/ 	.short	0x00ff


	//----- nvinfo : EIATTR_MERCURY_ISA_VERSION
	.align		4
        /*0120*/ 	.byte	0x03, 0x5f
        /*0122*/ 	.short	0x0101


	//----- nvinfo : EIATTR_VRC_CTA_INIT_COUNT
	.align		4
        /*0124*/ 	.byte	0x02, 0x4a
	.zero		1
	.zero		1


	//----- nvinfo : EIATTR_EXIT_INSTR_OFFSETS
	.align		4
        /*0128*/ 	.byte	0x04, 0x1c
        /*012a*/ 	.short	(.L_885 - .L_884)


	//   ....[0]....
.L_884:
        /*012c*/ 	.word	0x000000a0


	//   ....[1]....
        /*0130*/ 	.word	0x00002610


	//   ....[2]....
        /*0134*/ 	.word	0x00004670


	//----- nvinfo : EIATTR_CRS_STACK_SIZE
	.align		4
.L_885:
        /*0138*/ 	.byte	0x04, 0x1e
        /*013a*/ 	.short	(.L_887 - .L_886)
.L_886:
        /*013c*/ 	.word	0x00000000


	//----- nvinfo : EIATTR_CBANK_PARAM_SIZE
	.align		4
.L_887:
        /*0140*/ 	.byte	0x03, 0x19
        /*0142*/ 	.short	0x005e


	//----- nvinfo : EIATTR_PARAM_CBANK
	.align		4
        /*0144*/ 	.byte	0x04, 0x0a
        /*0146*/ 	.short	(.L_889 - .L_888)
	.align		4
.L_888:
        /*0148*/ 	.word	index@(.nv.constant0._ZN2at6native49_GLOBAL__N__3489678a_16_AveragePool2d_cu_fb80407634avg_pool2d_backward_out_cuda_frameIddiEEvT1_PKT_llllliiiiiiPS4_ibb)
        /*014c*/ 	.short	0x0380
        /*014e*/ 	.short	0x005e


	//----- nvinfo : EIATTR_SW_WAR
	.align		4
.L_889:
        /*0150*/ 	.byte	0x04, 0x36
        /*0152*/ 	.short	(.L_891 - .L_890)
.L_890:
        /*0154*/ 	.word	0x00000008
.L_891:


//--------------------- .nv.info._ZN2at6native49_GLOBAL__N__3489678a_16_AveragePool2d_cu_fb80407639avg_pool2d_backward_out_cuda_frame_nhwcIddiEEvT1_PKT_llliiiiiiiiPS4_ibb --------------------------
	.section	.nv.info._ZN2at6native49_GLOBAL__N__3489678a_16_AveragePool2d_cu_fb80407639avg_pool2d_backward_out_cuda_frame_nhwcIddiEEvT1_PKT_llliiiiiiiiPS4_ibb,"",@"SHT_CUDA_INFO"
	.sectionflags	@""
	.align	4


	//----- nvinfo : EIATTR_CUDA_API_VERSION
	.align		4
        /*0000*/ 	.byte	0x04, 0x37
        /*0002*/ 	.short	(.L_893 - .L_892)
.L_892:
        /*0004*/ 	.word	0x00000082


	//----- nvinfo : EIATTR_KPARAM_INFO
	.align		4
.L_893:
        /*0008*/ 	.byte	0x04, 0x17
        /*000a*/ 	.short	(.L_895 - .L_894)
.L_894:
        /*000c*/ 	.word	0x00000000
        /*0010*/ 	.short	0x0010
        /*0012*/ 	.short	0x0055
        /*0014*/ 	.byte	0x00, 0xf0, 0x05, 0x00


	//----- nvinfo : EIATTR_KPARAM_INFO
	.align		4
.L_895:
        /*0018*/ 	.byte	0x04, 0x17
        /*001a*/ 	.short	(.L_897 - .L_896)
.L_896:
        /*001c*/ 	.word	0x00000000
        /*0020*/ 	.short	0x000f
        /*0022*/ 	.short	0x0054
        /*0024*/ 	.byte	0x00, 0xf0, 0x05, 0x00


	//----- nvinfo : EIATTR_KPARAM_INFO
	.align		4
.L_897:
        /*0028*/ 	.byte	0x04, 0x17
        /*002a*/ 	.short	(.L_899 - .L_898)
.L_898:
        /*002c*/ 	.word	0x00000000
        /*0030*/ 	.short	0x000e
        /*0032*/ 	.short	0x0050
        /*0034*/ 	.byte	0x00, 0xf0, 0x11, 0x00


	//----- nvinfo : EIATTR_KPARAM_INFO
	.align		4
.L_899:
        /*0038*/ 	.byte	0x04, 0x17
        /*003a*/ 	.short	(.L_901 - .L_900)
.L_900:
        /*003c*/ 	.word	0x00000000
        /*0040*/ 	.short	0x000d
        /*0042*/ 	.short	0x0048
        /*0044*/ 	.byte	0x00, 0xf5, 0x21, 0x00


	//----- nvinfo : EIATTR_KPARAM_INFO
	.align		4
.L_901:
        /*0048*/ 	.byte	0x04, 0x17
        /*004a*/ 	.short	(.L_903 - .L_902)
.L_902:
        /*004c*/ 	.word	0x00000000
        /*0050*/ 	.short	0x000c
        /*0052*/ 	.short	0x0044
        /*0054*/ 	.byte	0x00, 0xf0, 0x11, 0x00


	//----- nvinfo : EIATTR_KPARAM_INFO
	.align		4
.L_903:
        /*0058*/ 	.byte	0x04, 0x17
        /*005a*/ 	.short	(.L_905 - .L_904)
.L_904:
        /*005c*/ 	.word	0x00000000
        /*0060*/ 	.short	0x000b
        /*0062*/ 	.short	0x0040
        /*0064*/ 	.byte	0x00, 0xf0, 0x11, 0x00


	//----- nvinfo : EIATTR_KPARAM_INFO
	.align		4
.L_905:
        /*0068*/ 	.byte	0x04, 0x17
        /*006a*/ 	.short	(.L_907 - .L_906)
.L_906:
        /*006c*/ 	.word	0x00000000
        /*0070*/ 	.short	0x000a
        /*0072*/ 	.short	0x003c
        /*0074*/ 	.byte	0x00, 0xf0, 0x11, 0x00


	//----- nvinfo : EIATTR_KPARAM_INFO
	.align		4
.L_907:
        /*0078*/ 	.byte	0x04, 0x17
        /*007a*/ 	.short	(.L_909 - .L_908)
.L_908:
        /*007c*/ 	.word	0x00000000
        /*0080*/ 	.short	0x0009
        /*0082*/ 	.short	0x0038
        /*0084*/ 	.byte	0x00, 0xf0, 0x11, 0x00


	//----- nvinfo : EIATTR_KPARAM_INFO
	.align		4
.L_909:
        /*0088*/ 	.byte	0x04, 0x17
        /*008a*/ 	.short	(.L_911 - .L_910)
.L_910:
        /*008c*/ 	.word	0x00000000
        /*0090*/ 	.short	0x0008
        /*0092*/ 	.short	0x0034
        /*0094*/ 	.byte	0x00, 0xf0, 0x11, 0x00


	//----- nvinfo : EIATTR_KPARAM_INFO
	.align		4
.L_911:
        /*0098*/ 	.byte	0x04, 0x17
        /*009a*/ 	.short	(.L_913 - .L_912)
.L_912:
        /*009c*/ 	.word	0x00000000
        /*00a0*/ 	.short	0x0007
        /*00a2*/ 	.short	0x0030
        /*00a4*/ 	.byte	0x00, 0xf0, 0x11, 0x00


	//----- nvinfo : EIATTR_KPARAM_INFO
	.align		4
.L_913:
        /*00a8*/ 	.byte	0x04, 0x17
        /*00aa*/ 	.short	(.L_915 - .L_914)
.L_914:
        /*00ac*/ 	.word	0x00000000
        /*00b0*/ 	.short	0x0006
        /*00b2*/ 	.short	0x002c
        /*00b4*/ 	.byte	0x00, 0xf0, 0x11, 0x00


	//----- nvinfo : EIATTR_KPARAM_INFO
	.align		4
.L_915:
        /*00b8*/ 	.byte	0x04, 0x17
        /*00ba*/ 	.short	(.L_917 - .L_916)
.L_916:
        /*00bc*/ 	.word	0x00000000
        /*00c0*/ 	.short	0x0005
        /*00c2*/ 	.short	0x0028
        /*00c4*/ 	.byte	0x00, 0xf0, 0x11, 0x00


	//----- nvinfo : EIATTR_KPARAM_INFO
	.align		4
.L_917:
        /*00c8*/ 	.byte	0x04, 0x17
        /*00ca*/ 	.short	(.L_919 - .L_918)
.L_918:
        /*00cc*/ 	.word	0x00000000
        /*00d0*/ 	.short	0x0004
        /*00d2*/ 	.short	0x0020
        /*00d4*/ 	.byte	0x00, 0xf0, 0x21, 0x00


	//----- nvinfo : EIATTR_KPARAM_INFO
	.align		4
.L_919:
        /*00d8*/ 	.byte	0x04, 0x17
        /*00da*/ 	.short	(.L_921 - .L_920)
.L_920:
        /*00dc*/ 	.word	0x00000000
        /*00e0*/ 	.short	0x0003
        /*00e2*/ 	.short	0x0018
        /*00e4*/ 	.byte	0x00, 0xf0, 0x21, 0x00


	//----- nvinfo : EIATTR_KPARAM_INFO
	.align		4
.L_921:
        /*00e8*/ 	.byte	0x04, 0x17
        /*00ea*/ 	.short	(.L_923 - .L_922)
.L_922:
        /*00ec*/ 	.word	0x00000000
        /*00f0*/ 	.short	0x0002
        /*00f2*/ 	.short	0x0010
        /*00f4*/ 	.byte	0x00, 0xf0, 0x21, 0x00


	//----- nvinfo : EIATTR_KPARAM_INFO
	.align		4
.L_923:
        /*00f8*/ 	.byte	0x04, 0x17
        /*00fa*/ 	.short	(.L_925 - .L_924)
.L_924:
        /*00fc*/ 	.word	0x00000000
        /*0100*/ 	.short	0x0001
        /*0102*/ 	.short	0x0008
        /*0104*/ 	.byte	0x00, 0xf5, 0x21, 0x00


	//----- nvinfo : EIATTR_KPARAM_INFO
	.align		4
.L_925:
        /*0108*/ 	.byte	0x04, 0x17
        /*010a*/ 	.short	(.L_927 - .L_926)
.L_926:
        /*010c*/ 	.word	0x00000000
        /*0110*/ 	.short	0x0000
        /*0112*/ 	.short	0x0000
        /*0114*/ 	.byte	0x00, 0xf0, 0x11, 0x00


	//----- nvinfo : EIATTR_SPARSE_MMA_MASK
	.align		4
.L_927:
        /*0118*/ 	.byte	0x03, 0x50
        /*011a*/ 	.short	0x0000


	//----- nvinfo : EIATTR_MAXREG_COUNT
	.align		4
        /*011c*/ 	.byte	0x03, 0x1b
        /*011e*/ 	.short	0x00ff


	//----- nvinfo : EIATTR_MERCURY_ISA_VERSION
	.align		4
        /*0120*/ 	.byte	0x03, 0x5f
        /*0122*/ 	.short	0x0101


	//----- nvinfo : EIATTR_VRC_CTA_INIT_COUNT
	.align		4
        /*0124*/ 	.byte	0x02, 0x4a
	.zero		1
	.zero		1


	//----- nvinfo : EIATTR_EXIT_INSTR_OFFSETS
	.align		4
        /*0128*/ 	.byte	0x04, 0x1c
        /*012a*/ 	.short	(.L_929 - .L_928)


	//   ....[0]....
.L_928:
        /*012c*/ 	.word	0x000000a0


	//   ....[1]....
        /*0130*/ 	.word	0x00002cc0


	//   ....[2]....
        /*0134*/ 	.word	0x00005460


	//----- nvinfo : EIATTR_CRS_STACK_SIZE
	.align		4
.L_929:
        /*0138*/ 	.byte	0x04, 0x1e
        /*013a*/ 	.short	(.L_931 - .L_930)
.L_930:
        /*013c*/ 	.word	0x00000000


	//----- nvinfo : EIATTR_CBANK_PARAM_SIZE
	.align		4
.L_931:
        /*0140*/ 	.byte	0x03, 0x19
        /*0142*/ 	.short	0x0056


	//----- nvinfo : EIATTR_PARAM_CBANK
	.align		4
        /*0144*/ 	.byte	0x04, 0x0a
        /*0146*/ 	.short	(.L_933 - .L_932)
	.align		4
.L_932:
        /*0148*/ 	.word	index@(.nv.constant0._ZN2at6native49_GLOBAL__N__3489678a_16_AveragePool2d_cu_fb80407639avg_pool2d_backward_out_cuda_frame_nhwcIddiEEvT1_PKT_llliiiiiiiiPS4_ibb)
        /*014c*/ 	.short	0x0380
        /*014e*/ 	.short	0x0056


	//----- nvinfo : EIATTR_SW_WAR
	.align		4
.L_933:
        /*0150*/ 	.byte	0x04, 0x36
        /*0152*/ 	.short	(.L_935 - .L_934)
.L_934:
        /*0154*/ 	.word	0x00000008
.L_935:


//--------------------- .nv.info._ZN2at6native49_GLOBAL__N__3489678a_16_AveragePool2d_cu_fb80407625avg_pool2d_out_cuda_frameIN3c108BFloat16EfEEviPKT_lllliiiiiiiPS5_ibb --------------------------
	.section	.nv.info._ZN2at6native49_GLOBAL__N__3489678a_16_AveragePool2d_cu_fb80407625avg_pool2d_out_cuda_frameIN3c108BFloat16EfEEviPKT_lllliiiiiiiPS5_ibb,"",@"SHT_CUDA_INFO"
	.sectionflags	@""
	.align	4


	//----- nvinfo : EIATTR_CUDA_API_VERSION
	.align		4
        /*0000*/ 	.byte	0x04, 0x37
        /*0002*/ 	.short	(.L_937 - .L_936)
.L_936:
        /*0004*/ 	.word	0x00000082


	//----- nvinfo : EIATTR_KPARAM_INFO
	.align		4
.L_937:
        /*0008*/ 	.byte	0x04, 0x17
        /*000a*/ 	.short	(.L_939 - .L_938)
.L_938:
        /*000c*/ 	.word	0x00000000
        /*0010*/ 	.short	0x0010
        /*0012*/ 	.short	0x005d
        /*0014*/ 	.byte	0x00, 0xf0, 0x05, 0x00


	//----- nvinfo : EIATTR_KPARAM_INFO
	.align		4
.L_939:
        /*0018*/ 	.byte	0x04, 0x17
        /*001a*/ 	.short	(.L_941 - .L_940)
.L_940:
        /*001c*/ 	.word	0x00000000
        /*0020*/ 	.short	0x000f
        /*0022*/ 	.short	0x005c
        /*0024*/ 	.byte	0x00, 0xf0, 0x05, 0x00


	//----- nvinfo : EIATTR_KPARAM_INFO
	.align		4
.L_941:
        /*0028*/ 	.byte	0x04, 0x17
        /*002a*/ 	.short	(.L_943 - .L_942)
.L_942:
        /*002c*/ 	.word	0x00000000
        /*0030*/ 	.short	0x000e
        /*0032*/ 	.short	0x0058
        /*0034*/ 	.byte	0x00, 0xf0, 0x11, 0x00


	//----- nvinfo : EIATTR_KPARAM_INFO
	.align		4
.L_943:
        /*0038*/ 	.byte	0x04, 0x17
        /*003a*/ 	.short	(.L_945 - .L_944)
.L_944:
        /*003c*/ 	.word	0x00000000
        /*0040*/ 	.short	0x000d
        /*0042*/ 	.short	0x0050
        /*0044*/ 	.byte	0x00, 0xf5, 0x21, 0x00


	//----- nvinfo : EIATTR_KPARAM_INFO
	.align		4
.L_945:
        /*0048*/ 	.byte	0x04, 0x17
        /*004a*/ 	.short	(.L_947 - .L_946)
.L_946:
        /*004c*/ 	.word	0x00000000
        /*0050*/ 	.short	0x000c
        /*0052*/ 	.short	0x0048
        /*0054*/ 	.byte	0x00, 0xf0, 0x11, 0x00


	//----- nvinfo : EIATTR_KPARAM_INFO
	.align		4
.L_947:
        /*0058*/ 	.byte	0x04, 0x17
        /*005a*/ 	.short	(.L_949 - .L_948)
.L_948:
        /*005c*/ 	.word	0x00000000
        /*0060*/ 	.short	0x000b
        /*0062*/ 	.short	0x0044
        /*0064*/ 	.byte	0x00, 0xf0, 0x11, 0x00


	//----- nvinfo : EIATTR_KPARAM_INFO
	.align		4
.L_949:
        /*0068*/ 	.byte	0x04, 0x17
        /*006a*/ 	.short	(.L_951 - .L_950)
.L_950:
        /*006c*/ 	.word	0x00000000
        /*0070*/ 	.short	0x000a
        /*0072*/ 	.short	0x0040
        /*0074*/ 	.byte	0x00, 0xf0, 0x11, 0x00


	//----- nvinfo : EIATTR_KPARAM_INFO
	.align		4
.L_951:
        /*0078*/ 	.byte	0x04, 0x17
        /*007a*/ 	.short	(.L_953 - .L_952)
.L_952:
        /*007c*/ 	.word	0x00000000
        /*0080*/ 	.short	0x0009
        /*0082*/ 	.short	0x003c
        /*0084*/ 	.byte	0x00, 0xf0, 0x11, 0x00


	//----- nvinfo : EIATTR_KPARAM_INFO
	.align		4
.L_953:
        /*0088*/ 	.byte	0x04, 0x17
        /*008a*/ 	.short	(.L_955 - .L_954)
.L_954:
        /*008c*/ 	.word	0x00000000
        /*0090*/ 	.short	0x0008
        /*0092*/ 	.short	0x0038
        /*0094*/ 	.byte	0x00, 0xf0, 0x11, 0x00


	//----- nvinfo : EIATTR_KPARAM_INFO
	.align		4
.L_955:
        /*0098*/ 	.byte	0x04, 0x17
        /*009a*/ 	.short	(.L_957 - .L_956)
.L_956:
        /*009c*/ 	.word	0x00000000
        /*00a0*/ 	.short	0x0007
        /*00a2*/ 	.short	0x0034
        /*00a4*/ 	.byte	0x00, 0xf0, 0x11, 0x00


	//----- nvinfo : EIATTR_KPARAM_INFO
	.align		4
.L_957:
        /*00a8*/ 	.byte	0x04, 0x17
        /*00aa*/ 	.short	(.L_959 - .L_958)
.L_958:
        /*00ac*/ 	.word	0x00000000
        /*00b0*/ 	.short	0x0006
        /*00b2*/ 	.short	0x0030
        /*00b4*/ 	.byte	0x00, 0xf0, 0x11, 0x00


	//----- nvinfo : EIATTR_KPARAM_INFO
	.align		4
.L_959:
        /*00b8*/ 	.byte	0x04, 0x17
        /*00ba*/ 	.short	(.L_961 - .L_960)
.L_960:
        /*00bc*/ 	.word	0x00000000
        /*00c0*/ 	.short	0x0005
        /*00c2*/ 	.short	0x0028
        /*00c4*/ 	.byte	0x00, 0xf0, 0x21, 0x00


	//----- nvinfo : EIATTR_KPARAM_INFO
	.align		4
.L_961:
        /*00c8*/ 	.byte	0x04, 0x17
        /*00ca*/ 	.short	(.L_963 - .L_962)
.L_962:
        /*00cc*/ 	.word	0x00000000
        /*00d0*/ 	.short	0x0004
        /*00d2*/ 	.short	0x0020
        /*00d4*/ 	.byte	0x00, 0xf0, 0x21, 0x00


	//----- nvinfo : EIATTR_KPARAM_INFO
	.align		4
.L_963:
        /*00d8*/ 	.byte	0x04, 0x17
        /*00da*/ 	.short	(.L_965 - .L_964)
.L_964:
        /*00dc*/ 	.word	0x00000000
        /*00e0*/ 	.short	0x0003
        /*00e2*/ 	.short	0x0018
        /*00e4*/ 	.byte	0x00, 0xf0, 0x21, 0x00


	//----- nvinfo : EIATTR_KPARAM_INFO
	.align		4
.L_965:
        /*00e8*/ 	.byte	0x04, 0x17
        /*00ea*/ 	.short	(.L_967 - .L_966)
.L_966:
        /*00ec*/ 	.word	0x00000000
        /*00f0*/ 	.short	0x0002
        /*00f2*/ 	.short	0x0010
        /*00f4*/ 	.byte	0x00, 0xf0, 0x21, 0x00


	//----- nvinfo : EIATTR_KPARAM_INFO
	.align		4
.L_967:
        /*00f8*/ 	.byte	0x04, 0x17
        /*00fa*/ 	.short	(.L_969 - .L_968)
.L_968:
        /*00fc*/ 	.word	0x00000000
        /*0100*/ 	.short	0x0001
        /*0102*/ 	.short	0x0008
        /*0104*/ 	.byte	0x00, 0xf5, 0x21, 0x00


	//----- nvinfo : EIATTR_KPARAM_INFO
	.align		4
.L_969:
        /*0108*/ 	.byte	0x04, 0x17
        /*010a*/ 	.short	(.L_971 - .L_970)
.L_970:
        /*010c*/ 	.word	0x00000000
        /*0110*/ 	.short	0x0000
        /*0112*/ 	.short	0x0000
        /*0114*/ 	.byte	0x00, 0xf0, 0x11, 0x00


	//----- nvinfo : EIATTR_SPARSE_MMA_MASK
	.align		4
.L_971:
        /*0118*/ 	.byte	0x03, 0x50
        /*011a*/ 	.short	0x0000


	//----- nvinfo : EIATTR_MAXREG_COUNT
	.align		4
        /*011c*/ 	.byte	0x03, 0x1b
        /*011e*/ 	.short	0x00ff


	//----- nvinfo : EIATTR_MERCURY_ISA_VERSION
	.align		4
        /*0120*/ 	.byte	0x03, 0x5f
        /*0122*/ 	.short	0x0101


	//----- nvinfo : EIATTR_VRC_CTA_INIT_COUNT
	.align		4
        /*0124*/ 	.byte	0x02, 0x4a
	.zero		1
	.zero		1


	//----- nvinfo : EIATTR_EXIT_INSTR_OFFSETS
	.align		4
        /*0128*/ 	.byte	0x04, 0x1c
        /*012a*/ 	.short	(.L_973 - .L_972)


	//   ....[0]....
.L_972:
        /*012c*/ 	.word	0x000000a0


	//   ....[1]....
        /*0130*/ 	.word	0x00001570


	//   ....[2]....
        /*0134*/ 	.word	0x00002890


	//----- nvinfo : EIATTR_CRS_STACK_SIZE
	.align		4
.L_973:
        /*0138*/ 	.byte	0x04, 0x1e
        /*013a*/ 	.short	(.L_975 - .L_974)
.L_974:
        /*013c*/ 	.word	0x00000000


	//----- nvinfo : EIATTR_CBANK_PARAM_SIZE
	.align		4
.L_975:
        /*0140*/ 	.byte	0x03, 0x19
        /*0142*/ 	.short	0x005e


	//----- nvinfo : EIATTR_PARAM_CBANK
	.align		4
        /*0144*/ 	.byte	0x04, 0x0a
        /*0146*/ 	.short	(.L_977 - .L_976)
	.align		4
.L_976:
        /*0148*/ 	.word	index@(.nv.constant0._ZN2at6native49_GLOBAL__N__3489678a_16_AveragePool2d_cu_fb80407625avg_pool2d_out_cuda_frameIN3c108BFloat16EfEEviPKT_lllliiiiiiiPS5_ibb)
        /*014c*/ 	.short	0x0380
        /*014e*/ 	.short	0x005e


	//----- nvinfo : EIATTR_SW_WAR
	.align		4
.L_977:
        /*0150*/ 	.byte	0x04, 0x36
        /*0152*/ 	.short	(.L_979 - .L_978)
.L_978:
        /*0154*/ 	.word	0x00000008
.L_979:


//--------------------- .nv.info._ZN2at6native49_GLOBAL__N__3489678a_16_AveragePool2d_cu_fb80407630avg_pool2d_out_cuda_frame_nhwcIN3c108BFloat16EfEEviPKT_llliiiiiiiiPS5_ibb --------------------------
	.section	.nv.info._ZN2at6native49_GLOBAL__N__3489678a_16_AveragePool2d_cu_fb80407630avg_pool2d_out_cuda_frame_nhwcIN3c108BFloat16EfEEviPKT_llliiiiiiiiPS5_ibb,"",@"SHT_CUDA_INFO"
	.sectionflags	@""
	.align	4


	//----- nvinfo : EIATTR_CUDA_API_VERSION
	.align		4
        /*0000*/ 	.byte	0x04, 0x37
        /*0002*/ 	.short	(.L_981 - .L_980)
.L_980:
        /*0004*/ 	.word	0x00000082


	//----- nvinfo : EIATTR_KPARAM_INFO
	.align		4
.L_981:
        /*0008*/ 	.byte	0x04, 0x17
        /*000a*/ 	.short	(.L_983 - .L_982)
.L_982:
        /*000c*/ 	.word	0x00000000
        /*0010*/ 	.short	0x0010
        /*0012*/ 	.short	0x0055
        /*0014*/ 	.byte	0x00, 0xf0, 0x05, 0x00


	//----- nvinfo : EIATTR_KPARAM_INFO
	.align		4
.L_983:
        /*0018*/ 	.byte	0x04, 0x17
        /*001a*/ 	.short	(.L_985 - .L_984)
.L_984:
        /*001c*/ 	.word	0x00000000
        /*0020*/ 	.short	0x000f
        /*0022*/ 	.short	0x0054
        /*0024*/ 	.byte	0x00, 0xf0, 0x05, 0x00


	//----- nvinfo : EIATTR_KPARAM_INFO
	.align		4
.L_985:
        /*0028*/ 	.byte	0x04, 0x17
        /*002a*/ 	.short	(.L_987 - .L_986)
.L_986:
        /*002c*/ 	.word	0x00000000
        /*0030*/ 	.short	0x000e
        /*0032*/ 	.short	0x0050
        /*0034*/ 	.byte	0x00, 0xf0, 0x11, 0x00


	//----- nvinfo : EIATTR_KPARAM_INFO
	.align		4
.L_987:
        /*0038*/ 	.byte	0x04, 0x17
        /*003a*/ 	.short	(.L_989 - .L_988)
.L_988:
        /*003c*/ 	.word	0x00000000
        /*0040*/ 	.short	0x000d
        /*0042*/ 	.short	0x0048
        /*0044*/ 	.byte	0x00, 0xf5, 0x21, 0x00


	//----- nvinfo : EIATTR_KPARAM_INFO
	.align		4
.L_989:
        /*0048*/ 	.byte	0x04, 0x17
        /*004a*/ 	.short	(.L_991 - .L_990)
.L_990:
        /*004c*/ 	.word	0x00000000
        /*0050*/ 	.short	0x000c
        /*0052*/ 	.short	0x0044
        /*0054*/ 	.byte	0x00, 0xf0, 0x11, 0x00


	//----- nvinfo : EIATTR_KPARAM_INFO
	.align		4
.L_991:
        /*0058*/ 	.byte	0x04, 0x17
        /*005a*/ 	.short	(.L_993 - .L_992)
.L_992:
        /*005c*/ 	.word	0x00000000
        /*0060*/ 	.short	0x000b
        /*0062*/ 	.short	0x0040
        /*0064*/ 	.byte	0x00, 0xf0, 0x11, 0x00


	//----- nvinfo : EIATTR_KPARAM_INFO
	.align		4
.L_993:
        /*0068*/ 	.byte	0x04, 0x17
        /*006a*/ 	.short	(.L_995 - .L_994)
.L_994:
        /*006c*/ 	.word	0x00000000
        /*0070*/ 	.short	0x000a
        /*0072*/ 	.short	0x003c
        /*0074*/ 	.byte	0x00, 0xf0, 0x11, 0x00


	//----- nvinfo : EIATTR_KPARAM_INFO
	.align		4
.L_995:
        /*0078*/ 	.byte	0x04, 0x17
        /*007a*/ 	.short	(.L_997 - .L_996)
.L_996:
        /*007c*/ 	.word	0x00000000
        /*0080*/ 	.short	0x0009
        /*0082*/ 	.short	0x0038
        /*0084*/ 	.byte	0x00, 0xf0, 0x11, 0x00


	//----- nvinfo : EIATTR_KPARAM_INFO
	.align		4
.L_997:
        /*0088*/ 	.byte	0x04, 0x17
        /*008a*/ 	.short	(.L_999 - .L_998)
.L_998:
        /*008c*/ 	.word	0x00000000
        /*0090*/ 	.short	0x0008
        /*0092*/ 	.short	0x0034
        /*0094*/ 	.byte	0x00, 0xf0, 0x11, 0x00


	//----- nvinfo : EIATTR_KPARAM_INFO
	.align		4
.L_999:
        /*0098*/ 	.byte	0x04, 0x17
        /*009a*/ 	.short	(.L_1001 - .L_1000)
.L_1000:
        /*009c*/ 	.word	0x00000000
        /*00a0*/ 	.short	0x0007
        /*00a2*/ 	.short	0x0030
        /*00a4*/ 	.byte	0x00, 0xf0, 0x11, 0x00


	//----- nvinfo : EIATTR_KPARAM_INFO
	.align		4
.L_1001:
        /*00a8*/ 	.byte	0x04, 0x17
        /*00aa*/ 	.short	(.L_1003 - .L_1002)
.L_1002:
        /*00ac*/ 	.word	0x00000000
        /*00b0*/ 	.short	0x0006
        /*00b2*/ 	.short	0x002c
        /*00b4*/ 	.byte	0x00, 0xf0, 0x11, 0x00


	//----- nvinfo : EIATTR_KPARAM_INFO
	.align		4
.L_1003:
        /*00b8*/ 	.byte	0x04, 0x17
        /*00ba*/ 	.short	(.L_1005 - .L_1004)
.L_1004:
        /*00bc*/ 	.word	0x00000000
        /*00c0*/ 	.short	0x0005
        /*00c2*/ 	.short	0x0028
        /*00c4*/ 	.byte	0x00, 0xf0, 0x11, 0x00


	//----- nvinfo : EIATTR_KPARAM_INFO
	.align		4
.L_1005:
        /*00c8*/ 	.byte	0x04, 0x17
        /*00ca*/ 	.short	(.L_1007 - .L_1006)
.L_1006:
        /*00cc*/ 	.word	0x00000000
        /*00d0*/ 	.short	0x0004
        /*00d2*/ 	.short	0x0020
        /*00d4*/ 	.byte	0x00, 0xf0, 0x21, 0x00


	//----- nvinfo : EIATTR_KPARAM_INFO
	.align		4
.L_1007:
        /*00d8*/ 	.byte	0x04, 0x17
        /*00da*/ 	.short	(.L_1009 - .L_1008)
.L_1008:
        /*00dc*/ 	.word	0x00000000
        /*00e0*/ 	.short	0x0003
        /*00e2*/ 	.short	0x0018
        /*00e4*/ 	.byte	0x00, 0xf0, 0x21, 0x00


	//----- nvinfo : EIATTR_KPARAM_INFO
	.align		4
.L_1009:
        /*00e8*/ 	.byte	0x04, 0x17
        /*00ea*/ 	.short	(.L_1011 - .L_1010)
.L_1010:
        /*00ec*/ 	.word	0x00000000
        /*00f0*/ 	.short	0x0002
        /*00f2*/ 	.short	0x0010
        /*00f4*/ 	.byte	0x00, 0xf0, 0x21, 0x00


	//----- nvinfo : EIATTR_KPARAM_INFO
	.align		4
.L_1011:
        /*00f8*/ 	.byte	0x04, 0x17
        /*00fa*/ 	.short	(.L_1013 - .L_1012)
.L_1012:
        /*00fc*/ 	.word	0x00000000
        /*0100*/ 	.short	0x0001
        /*0102*/ 	.short	0x0008
        /*0104*/ 	.byte	0x00, 0xf5, 0x21, 0x00


	//----- nvinfo : EIATTR_KPARAM_INFO
	.align		4
.L_1013:
        /*0108*/ 	.byte	0x04, 0x17
        /*010a*/ 	.short	(.L_1015 - .L_1014)
.L_1014:
        /*010c*/ 	.word	0x00000000
        /*0110*/ 	.short	0x0000
        /*0112*/ 	.short	0x0000
        /*0114*/ 	.byte	0x00, 0xf0, 0x11, 0x00


	//----- nvinfo : EIATTR_SPARSE_MMA_MASK
	.align		4
.L_1015:
        /*0118*/ 	.byte	0x03, 0x50
        /*011a*/ 	.short	0x0000


	//----- nvinfo : EIATTR_MAXREG_COUNT
	.align		4
        /*011c*/ 	.byte	0x03, 0x1b
        /*011e*/ 	.short	0x00ff


	//----- nvinfo : EIATTR_MERCURY_ISA_VERSION
	.align		4
        /*0120*/ 	.byte	0x03, 0x5f
        /*0122*/ 	.short	0x0101


	//----- nvinfo : EIATTR_VRC_CTA_INIT_COUNT
	.align		4
        /*0124*/ 	.byte	0x02, 0x4a
	.zero		1
	.zero		1


	//----- nvinfo : EIATTR_EXIT_INSTR_OFFSETS
	.align		4
        /*0128*/ 	.byte	0x04, 0x1c
        /*012a*/ 	.short	(.L_1017 - .L_1016)


	//   ....[0]....
.L_1016:
        /*012c*/ 	.word	0x000000a0


	//   ....[1]....
        /*0130*/ 	.word	0x00002310


	//   ....[2]....
        /*0134*/ 	.word	0x000043f0


	//----- nvinfo : EIATTR_CRS_STACK_SIZE
	.align		4
.L_1017:
        /*0138*/ 	.byte	0x04, 0x1e
        /*013a*/ 	.short	(.L_1019 - .L_1018)
.L_1018:
        /*013c*/ 	.word	0x00000000


	//----- nvinfo : EIATTR_CBANK_PARAM_SIZE
	.align		4
.L_1019:
        /*0140*/ 	.byte	0x03, 0x19
        /*0142*/ 	.short	0x0056


	//----- nvinfo : EIATTR_PARAM_CBANK
	.align		4
        /*0144*/ 	.byte	0x04, 0x0a
        /*0146*/ 	.short	(.L_1021 - .L_1020)
	.align		4
.L_1020:
        /*0148*/ 	.word	index@(.nv.constant0._ZN2at6native49_GLOBAL__N__3489678a_16_AveragePool2d_cu_fb80407630avg_pool2d_out_cuda_frame_nhwcIN3c108BFloat16EfEEviPKT_llliiiiiiiiPS5_ibb)
        /*014c*/ 	.short	0x0380
        /*014e*/ 	.short	0x0056


	//----- nvinfo : EIATTR_SW_WAR
	.align		4
.L_1021:
        /*0150*/ 	.byte	0x04, 0x36
        /*0152*/ 	.short	(.L_1023 - .L_1022)
.L_1022:
        /*0154*/ 	.word	0x00000008
.L_1023:


//--------------------- .nv.info._ZN2at6native49_GLOBAL__N__3489678a_16_AveragePool2d_cu_fb80407625avg_pool2d_out_cuda_frameIN3c104HalfEfEEviPKT_lllliiiiiiiPS5_ibb --------------------------
	.section	.nv.info._ZN2at6native49_GLOBAL__N__3489678a_16_AveragePool2d_cu_fb80407625avg_pool2d_out_cuda_frameIN3c104HalfEfEEviPKT_lllliiiiiiiPS5_ibb,"",@"SHT_CUDA_INFO"
	.sectionflags	@""
	.align	4


	//----- nvinfo : EIATTR_CUDA_API_VERSION
	.align		4
        /*0000*/ 	.byte	0x04, 0x37
        /*0002*/ 	.short	(.L_1025 - .L_1024)
.L_1024:
        /*0004*/ 	.word	0x00000082


	//----- nvinfo : EIATTR_KPARAM_INFO
	.align		4
.L_1025:
        /*0008*/ 	.byte	0x04, 0x17
        /*000a*/ 	.short	(.L_1027 - .L_1026)
.L_1026:
        /*000c*/ 	.word	0x00000000
        /*0010*/ 	.short	0x0010
        /*0012*/ 	.short	0x005d
        /*0014*/ 	.byte	0x00, 0xf0, 0x05, 0x00


	//----- nvinfo : EIATTR_KPARAM_INFO
	.align		4
.L_1027:
        /*0018*/ 	.byte	0x04, 0x17
        /*001a*/ 	.short	(.L_1029 - .L_1028)
.L_1028:
        /*001c*/ 	.word	0x00000000
        /*0020*/ 	.short	0x000f
        /*0022*/ 	.short	0x005c
        /*0024*/ 	.byte	0x00, 0xf0, 0x05, 0x00


	//----- nvinfo : EIATTR_KPARAM_INFO
	.align		4
.L_1029:
        /*0028*/ 	.byte	0x04, 0x17
        /*002a*/ 	.short	(.L_1031 - .L_1030)
.L_1030:
        /*002c*/ 	.word	0x00000000
        /*0030*/ 	.short	0x000e
        /*0032*/ 	.short	0x0058
        /*0034*/ 	.byte	0x00, 0xf0, 0x11, 0x00


	//----- nvinfo : EIATTR_KPARAM_INFO
	.align		4
.L_1031:
        /*0038*/ 	.byte	0x04, 0x17
        /*003a*/ 	.short	(.L_1033 - .L_1032)
.L_1032:
        /*003c*/ 	.word	0x00000000
        /*0040*/ 	.short	0x000d
        /*0042*/ 	.short	0x0050
        /*0044*/ 	.byte	0x00, 0xf5, 0x21, 0x00


	//----- nvinfo : EIATTR_KPARAM_INFO
	.align		4
.L_1033:
        /*0048*/ 	.byte	0x04, 0x17
        /*004a*/ 	.short	(.L_1035 - .L_1034)
.L_1034:
        /*004c*/ 	.word	0x00000000
        /*0050*/ 	.short	0x000c
        /*0052*/ 	.short	0x0048
        /*0054*/ 	.byte	0x00, 0xf0, 0x11, 0x00


	//----- nvinfo : EIATTR_KPARAM_INFO
	.align		4
.L_1035:
        /*0058*/ 	.byte	0x04, 0x17
        /*005a*/ 	.short	(.L_1037 - .L_1036)
.L_1036:
        /*005c*/ 	.word	0x00000000
        /*0060*/ 	.short	0x000b
        /*0062*/ 	.short	0x0044
        /*0064*/ 	.byte	0x00, 0xf0, 0x11, 0x00


	//----- nvinfo : EIATTR_KPARAM_INFO
	.align		4
.L_1037:
        /*0068*/ 	.byte	0x04, 0x17
        /*006a*/ 	.short	(.L_1039 - .L_1038)
.L_1038:
        /*006c*/ 	.word	0x00000000
        /*0070*/ 	.short	0x000a
        /*0072*/ 	.short	0x0040
        /*0074*/ 	.byte	0x00, 0xf0, 0x11, 0x00


	//----- nvinfo : EIATTR_KPARAM_INFO
	.align		4
.L_1039:
        /*0078*/ 	.byte	0x04, 0x17
        /*007a*/ 	.short	(.L_1041 - .L_1040)
.L_1040:
        /*007c*/ 	.word	0x00000000
        /*0080*/ 	.short	0x0009
        /*0082*/ 	.short	0x003c
        /*0084*/ 	.byte	0x00, 0xf0, 0x11, 0x00


	//----- nvinfo : EIATTR_KPARAM_INFO
	.align		4
.L_1041:
        /*0088*/ 	.byte	0x04, 0x17
        /*008a*/ 	.short	(.L_1043 - .L_1042)
.L_1042:
        /*008c*/ 	.word	0x00000000
        /*0090*/ 	.short	0x0008
        /*0092*/ 	.short	0x0038
        /*0094*/ 	.byte	0x00, 0xf0, 0x11, 0x00


	//----- nvinfo : EIATTR_KPARAM_INFO
	.align		4
.L_1043:
        /*0098*/ 	.byte	0x04, 0x17
        /*009a*/ 	.short	(.L_1045 - .L_1044)
.L_1044:
        /*009c*/ 	.word	0x00000000
        /*00a0*/ 	.short	0x0007
        /*00a2*/ 	.short	0x0034
        /*00a4*/ 	.byte	0x00, 0xf0, 0x11, 0x00


	//----- nvinfo : EIATTR_KPARAM_INFO
	.align		4
.L_1045:
        /*00a8*/ 	.byte	0x04, 0x17
        /*00aa*/ 	.short	(.L_1047 - .L_1046)
.L_1046:
        /*00ac*/ 	.word	0x00000000
        /*00b0*/ 	.short	0x0006
        /*00b2*/ 	.short	0x0030
        /*00b4*/ 	.byte	0x00, 0xf0, 0x11, 0x00


	//----- nvinfo : EIATTR_KPARAM_INFO
	.align		4
.L_1047:
        /*00b8*/ 	.byte	0x04, 0x17
        /*00ba*/ 	.short	(.L_1049 - .L_1048)
.L_1048:
        /*00bc*/ 	.word	0x00000000
        /*00c0*/ 	.short	0x0005
        /*00c2*/ 	.short	0x0028
        /*00c4*/ 	.byte	0x00, 0xf0, 0x21, 0x00


	//----- nvinfo : EIATTR_KPARAM_INFO
	.align		4
.L_1049:
        /*00c8*/ 	.byte	0x04, 0x17
        /*00ca*/ 	.short	(.L_1051 - .L_1050)
.L_1050:
        /*00cc*/ 	.word	0x00000000
        /*00d0*/ 	.short	0x0004
        /*00d2*/ 	.short	0x0020
        /*00d4*/ 	.byte	0x00, 0xf0, 0x21, 0x00


	//----- nvinfo : EIATTR_KPARAM_INFO
	.align		4
.L_1051:
        /*00d8*/ 	.byte	0x04, 0x17
        /*00da*/ 	.short	(.L_1053 - .L_1052)
.L_1052:
        /*00dc*/ 	.word	0x00000000
        /*00e0*/ 	.short	0x0003
        /*00e2*/ 	.short	0x0018
        /*00e4*/ 	.byte	0x00, 0xf0, 0x21, 0x00


	//----- nvinfo : EIATTR_KPARAM_INFO
	.align		4
.L_1053:
        /*00e8*/ 	.byte	0x04, 0x17
        /*00ea*/ 	.short	(.L_1055 - .L_1054)
.L_1054:
        /*00ec*/ 	.word	0x00000000
        /*00f0*/ 	.short	0x0002
        /*00f2*/ 	.short	0x0010
        /*00f4*/ 	.byte	0x00, 0xf0, 0x21, 0x00


	//----- nvinfo : EIATTR_KPARAM_INFO
	.align		4
.L_1055:
        /*00f8*/ 	.byte	0x04, 0x17
        /*00fa*/ 	.short	(.L_1057 - .L_1056)
.L_1056:
        /*00fc*/ 	.word	0x00000000
        /*0100*/ 	.short	0x0001
        /*0102*/ 	.short	0x0008
        /*0104*/ 	.byte	0x00, 0xf5, 0x21, 0x00


	//----- nvinfo : EIATTR_KPARAM_INFO
	.align		4
.L_1057:
        /*0108*/ 	.byte	0x04, 0x17
        /*010a*/ 	.short	(.L_1059 - .L_1058)
.L_1058:
        /*010c*/ 	.word	0x00000000
        /*0110*/ 	.short	0x0000
        /*0112*/ 	.short	0x0000
        /*0114*/ 	.byte	0x00, 0xf0, 0x11, 0x00


	//----- nvinfo : EIATTR_SPARSE_MMA_MASK
	.align		4
.L_1059:
        /*0118*/ 	.byte	0x03, 0x50
        /*011a*/ 	.short	0x0000


	//----- nvinfo : EIATTR_MAXREG_COUNT
	.align		4
        /*011c*/ 	.byte	0x03, 0x1b
        /*011e*/ 	.short	0x00ff


	//----- nvinfo : EIATTR_MERCURY_ISA_VERSION
	.align		4
        /*0120*/ 	.byte	0x03, 0x5f
        /*0122*/ 	.short	0x0101


	//----- nvinfo : EIATTR_VRC_CTA_INIT_COUNT
	.align		4
        /*0124*/ 	.byte	0x02, 0x4a
	.zero		1
	.zero		1


	//----- nvinfo : EIATTR_EXIT_INSTR_OFFSETS
	.align		4
        /*0128*/ 	.byte	0x04, 0x1c
        /*012a*/ 	.short	(.L_1061 - .L_1060)


	//   ....[0]....
.L_1060:
        /*012c*/ 	.word	0x000000a0


	//   ....[1]....
        /*0130*/ 	.word	0x00001570


	//   ....[2]....
        /*0134*/ 	.word	0x00002890


	//----- nvinfo : EIATTR_CRS_STACK_SIZE
	.align		4
.L_1061:
        /*0138*/ 	.byte	0x04, 0x1e
        /*013a*/ 	.short	(.L_1063 - .L_1062)
.L_1062:
        /*013c*/ 	.word	0x00000000


	//----- nvinfo : EIATTR_CBANK_PARAM_SIZE
	.align		4
.L_1063:
        /*0140*/ 	.byte	0x03, 0x19
        /*0142*/ 	.short	0x005e


	//----- nvinfo : EIATTR_PARAM_CBANK
	.align		4
        /*0144*/ 	.byte	0x04, 0x0a
        /*0146*/ 	.short	(.L_1065 - .L_1064)
	.align		4
.L_1064:
        /*0148*/ 	.word	index@(.nv.constant0._ZN2at6native49_GLOBAL__N__3489678a_16_AveragePool2d_cu_fb80407625avg_pool2d_out_cuda_frameIN3c104HalfEfEEviPKT_lllliiiiiiiPS5_ibb)
        /*014c*/ 	.short	0x0380
        /*014e*/ 	.short	0x005e


	//----- nvinfo : EIATTR_SW_WAR
	.align		4
.L_1065:
        /*0150*/ 	.byte	0x04, 0x36
        /*0152*/ 	.short	(.L_1067 - .L_1066)
.L_1066:
        /*0154*/ 	.word	0x00000008
.L_1067:


//--------------------- .nv.info._ZN2at6native49_GLOBAL__N__3489678a_16_AveragePool2d_cu_fb80407630avg_pool2d_out_cuda_frame_nhwcIN3c104HalfEfEEviPKT_llliiiiiiiiPS5_ibb --------------------------
	.section	.nv.info._ZN2at6native49_GLOBAL__N__3489678a_16_AveragePool2d_cu_fb80407630avg_pool2d_out_cuda_frame_nhwcIN3c104HalfEfEEviPKT_llliiiiiiiiPS5_ibb,"",@"SHT_CUDA_INFO"
	.sectionflags	@""
	.align	4


	//----- nvinfo : EIATTR_CUDA_API_VERSION
	.align		4
        /*0000*/ 	.byte	0x04, 0x37
        /*0002*/ 	.short	(.L_1069 - .L_1068)
.L_1068:
        /*0004*/ 	.word	0x00000082


	//----- nvinfo : EIATTR_KPARAM_INFO
	.align		4
.L_1069:
        /*0008*/ 	.byte	0x04, 0x17
        /*000a*/ 	.short	(.L_1071 - .L_1070)
.L_1070:
        /*000c*/ 	.word	0x00000000
        /*0010*/ 	.short	0x0010
        /*0012*/ 	.short	0x0055
        /*0014*/ 	.byte	0x00, 0xf0, 0x05, 0x00


	//----- nvinfo : EIATTR_KPARAM_INFO
	.align		4
.L_1071:
        /*0018*/ 	.byte	0x04, 0x17
        /*001a*/ 	.short	(.L_1073 - .L_1072)
.L_1072:
        /*001c*/ 	.word	0x00000000
        /*0020*/ 	.short	0x000f
        /*0022*/ 	.short	0x0054
        /*0024*/ 	.byte	0x00, 0xf0, 0x05, 0x00


	//----- nvinfo : EIATTR_KPARAM_INFO
	.align		4
.L_1073:
        /*0028*/ 	.byte	0x04, 0x17
        /*002a*/ 	.short	(.L_1075 - .L_1074)
.L_1074:
        /*002c*/ 	.word	0x00000000
        /*0030*/ 	.short	0x000e
        /*0032*/ 	.short	0x0050
        /*0034*/ 	.byte	0x00, 0xf0, 0x11, 0x00


	//----- nvinfo : EIATTR_KPARAM_INFO
	.align		4
.L_1075:
        /*0038*/ 	.byte	0x04, 0x17
        /*003a*/ 	.short	(.L_1077 - .L_1076)
.L_1076:
        /*003c*/ 	.word	0x00000000
        /*0040*/ 	.short	0x000d
        /*0042*/ 	.short	0x0048
        /*0044*/ 	.byte	0x00, 0xf5, 0x21, 0x00


	//----- nvinfo : EIATTR_KPARAM_INFO
	.align		4
.L_1077:
        /*0048*/ 	.byte	0x04, 0x17
        /*004a*/ 	.short	(.L_1079 - .L_1078)
.L_1078:
        /*004c*/ 	.word	0x00000000
        /*0050*/ 	.short	0x000c
        /*0052*/ 	.short	0x0044
        /*0054*/ 	.byte	0x00, 0xf0, 0x11, 0x00


	//----- nvinfo : EIATTR_KPARAM_INFO
	.align		4
.L_1079:
        /*0058*/ 	.byte	0x04, 0x17
        /*005a*/ 	.short	(.L_1081 - .L_1080)
.L_1080:
        /*005c*/ 	.word	0x00000000
        /*0060*/ 	.short	0x000b
        /*0062*/ 	.short	0x0040
        /*0064*/ 	.byte	0x00, 0xf0, 0x11, 0x00


	//----- nvinfo : EIATTR_KPARAM_INFO
	.align		4
.L_1081:
        /*0068*/ 	.byte	0x04, 0x17
        /*006a*/ 	.short	(.L_1083 - .L_1082)
.L_1082:
        /*006c*/ 	.word	0x00000000
        /*0070*/ 	.short	0x000a
        /*0072*/ 	.short	0x003c
        /*0074*/ 	.byte	0x00, 0xf0, 0x11, 0x00


	//----- nvinfo : EIATTR_KPARAM_INFO
	.align		4
.L_1083:
        /*0078*/ 	.byte	0x04, 0x17
        /*007a*/ 	.short	(.L_1085 - .L_1084)
.L_1084:
        /*007c*/ 	.word	0x00000000
        /*0080*/ 	.short	0x0009
        /*0082*/ 	.short	0x0038
        /*0084*/ 	.byte	0x00, 0xf0, 0x11, 0x00


	//----- nvinfo : EIATTR_KPARAM_INFO
	.align		4
.L_1085:
        /*0088*/ 	.byte	0x04, 0x17
        /*008a*/ 	.short	(.L_1087 - .L_1086)
.L_1086:
        /*008c*/ 	.word	0x00000000
        /*0090*/ 	.short	0x0008
        /*0092*/ 	.short	0x0034
        /*0094*/ 	.byte	0x00, 0xf0, 0x11, 0x00


	//----- nvinfo : EIATTR_KPARAM_INFO
	.align		4
.L_1087:
        /*0098*/ 	.byte	0x04, 0x17
        /*009a*/ 	.short	(.L_1089 - .L_1088)
.L_1088:
        /*009c*/ 	.word	0x00000000
        /*00a0*/ 	.short	0x0007
        /*00a2*/ 	.short	0x0030
        /*00a4*/ 	.byte	0x00, 0xf0, 0x11, 0x00


	//----- nvinfo : EIATTR_KPARAM_INFO
	.align		4
.L_1089:
        /*00a8*/ 	.byte	0x04, 0x17
        /*00aa*/ 	.short	(.L_1091 - .L_1090)
.L_1090:
        /*00ac*/ 	.word	0x00000000
        /*00b0*/ 	.short	0x0006
        /*00b2*/ 	.short	0x002c
        /*00b4*/ 	.byte	0x00, 0xf0, 0x11, 0x00


	//----- nvinfo : EIATTR_KPARAM_INFO
	.align		4
.L_1091:
        /*00b8*/ 	.byte	0x04, 0x17
        /*00ba*/ 	.short	(.L_1093 - .L_1092)
.L_1092:
        /*00bc*/ 	.word	0x00000000
        /*00c0*/ 	.short	0x0005
        /*00c2*/ 	.short	0x0028
        /*00c4*/ 	.byte	0x00, 0xf0, 0x11, 0x00


	//----- nvinfo : EIATTR_KPARAM_INFO
	.align		4
.L_1093:
        /*00c8*/ 	.byte	0x04, 0x17
        /*00ca*/ 	.short	(.L_1095 - .L_1094)
.L_1094:
        /*00cc*/ 	.word	0x00000000
        /*00d0*/ 	.short	0x0004
        /*00d2*/ 	.short	0x0020
        /*00d4*/ 	.byte	0x00, 0xf0, 0x21, 0x00


	//----- nvinfo : EIATTR_KPARAM_INFO
	.align		4
.L_1095:
        /*00d8*/ 	.byte	0x04, 0x17
        /*00da*/ 	.short	(.L_1097 - .L_1096)
.L_1096:
        /*00dc*/ 	.word	0x00000000
        /*00e0*/ 	.short	0x0003
        /*00e2*/ 	.short	0x0018
        /*00e4*/ 	.byte	0x00, 0xf0, 0x21, 0x00


	//----- nvinfo : EIATTR_KPARAM_INFO
	.align		4
.L_1097:
        /*00e8*/ 	.byte	0x04, 0x17
        /*00ea*/ 	.short	(.L_1099 - .L_1098)
.L_1098:
        /*00ec*/ 	.word	0x00000000
        /*00f0*/ 	.short	0x0002
        /*00f2*/ 	.short	0x0010
        /*00f4*/ 	.byte	0x00, 0xf0, 0x21, 0x00


	//----- nvinfo : EIATTR_KPARAM_INFO
	.align		4
.L_1099:
        /*00f8*/ 	.byte	0x04, 0x17
        /*00fa*/ 	.short	(.L_1101 - .L_1100)
.L_1100:
        /*00fc*/ 	.word	0x00000000
        /*0100*/ 	.short	0x0001
        /*0102*/ 	.short	0x0008
        /*0104*/ 	.byte	0x00, 0xf5, 0x21, 0x00


	//----- nvinfo : EIATTR_KPARAM_INFO
	.align		4
.L_1101:
        /*0108*/ 	.byte	0x04, 0x17
        /*010a*/ 	.short	(.L_1103 - .L_1102)
.L_1102:
        /*010c*/ 	.word	0x00000000
        /*0110*/ 	.short	0x0000
        /*0112*/ 	.short	0x0000
        /*0114*/ 	.byte	0x00, 0xf0, 0x11, 0x00


	//----- nvinfo : EIATTR_SPARSE_MMA_MASK
	.align		4
.L_1103:
        /*0118*/ 	.byte	0x03, 0x50
        /*011a*/ 	.short	0x0000


	//----- nvinfo : EIATTR_MAXREG_COUNT
	.align		4
        /*011c*/ 	.byte	0x03, 0x1b
        /*011e*/ 	.short	0x00ff


	//----- nvinfo : EIATTR_MERCURY_ISA_VERSION
	.align		4
        /*0120*/ 	.byte	0x03, 0x5f
        /*0122*/ 	.short	0x0101


	//----- nvinfo : EIATTR_VRC_CTA_INIT_COUNT
	.align		4
        /*0124*/ 	.byte	0x02, 0x4a
	.zero		1
	.zero		1


	//----- nvinfo : EIATTR_EXIT_INSTR_OFFSETS
	.align		4
        /*0128*/ 	.byte	0x04, 0x1c
        /*012a*/ 	.short	(.L_1105 - .L_1104)


	//   ....[0]....
.L_1104:
        /*012c*/ 	.word	0x000000a0


	//   ....[1]....
        /*0130*/ 	.word	0x00002310


	//   ....[2]....
        /*0134*/ 	.word	0x000043f0


	//----- nvinfo : EIATTR_CRS_STACK_SIZE
	.align		4
.L_1105:
        /*0138*/ 	.byte	0x04, 0x1e
        /*013a*/ 	.short	(.L_1107 - .L_1106)
.L_1106:
        /*013c*/ 	.word	0x00000000


	//----- nvinfo : EIATTR_CBANK_PARAM_SIZE
	.align		4
.L_1107:
        /*0140*/ 	.byte	0x03, 0x19
        /*0142*/ 	.short	0x0056


	//----- nvinfo : EIATTR_PARAM_CBANK
	.align		4
        /*0144*/ 	.byte	0x04, 0x0a
        /*0146*/ 	.short	(.L_1109 - .L_1108)
	.align		4
.L_1108:
        /*0148*/ 	.word	index@(.nv.constant0._ZN2at6native49_GLOBAL__N__3489678a_16_AveragePool2d_cu_fb80407630avg_pool2d_out_cuda_frame_nhwcIN3c104HalfEfEEviPKT_llliiiiiiiiPS5_ibb)
        /*014c*/ 	.short	0x0380
        /*014e*/ 	.short	0x0056


	//----- nvinfo : EIATTR_SW_WAR
	.align		4
.L_1109:
        /*0150*/ 	.byte	0x04, 0x36
        /*0152*/ 	.short	(.L_1111 - .L_1110)
.L_1110:
        /*0154*/ 	.word	0x00000008
.L_1111:


//--------------------- .nv.info._ZN2at6native49_GLOBAL__N__3489678a_16_AveragePool2d_cu_fb80407625avg_pool2d_out_cuda_frameIffEEviPKT_lllliiiiiiiPS3_ibb --------------------------
	.section	.nv.info._ZN2at6native49_GLOBAL__N__3489678a_16_AveragePool2d_cu_fb80407625avg_pool2d_out_cuda_frameIffEEviPKT_lllliiiiiiiPS3_ibb,"",@"SHT_CUDA_INFO"
	.sectionflags	@""
	.align	4


	//----- nvinfo : EIATTR_CUDA_API_VERSION
	.align		4
        /*0000*/ 	.byte	0x04, 0x37
        /*0002*/ 	.short	(.L_1113 - .L_1112)
.L_1112:
        /*0004*/ 	.word	0x00000082


	//----- nvinfo : EIATTR_KPARAM_INFO
	.align		4
.L_1113:
        /*0008*/ 	.byte	0x04, 0x17
        /*000a*/ 	.short	(.L_1115 - .L_1114)
.L_1114:
        /*000c*/ 	.word	0x00000000
        /*0010*/ 	.short	0x0010
        /*0012*/ 	.short	0x005d
        /*0014*/ 	.byte	0x00, 0xf0, 0x05, 0x00


	//----- nvinfo : EIATTR_KPARAM_INFO
	.align		4
.L_1115:
        /*0018*/ 	.byte	0x04, 0x17
        /*001a*/ 	.short	(.L_1117 - .L_1116)
.L_1116:
        /*001c*/ 	.word	0x00000000
        /*0020*/ 	.short	0x000f
        /*0022*/ 	.short	0x005c
        /*0024*/ 	.byte	0x00, 0xf0, 0x05, 0x00


	//----- nvinfo : EIATTR_KPARAM_INFO
	.align		4
.L_1117:
        /*0028*/ 	.byte	0x04, 0x17
        /*002a*/ 	.short	(.L_1119 - .L_1118)
.L_1118:
        /*002c*/ 	.word	0x00000000
        /*0030*/ 	.short	0x000e
        /*0032*/ 	.short	0x0058
        /*0034*/ 	.byte	0x00, 0xf0, 0x11, 0x00


	//----- nvinfo : EIATTR_KPARAM_INFO
	.align		4
.L_1119:
        /*0038*/ 	.byte	0x04, 0x17
        /*003a*/ 	.short	(.L_1121 - .L_1120)
.L_1120:
        /*003c*/ 	.word	0x00000000
        /*0040*/ 	.short	0x000d
        /*0042*/ 	.short	0x0050
        /*0044*/ 	.byte	0x00, 0xf5, 0x21, 0x00


	//----- nvinfo : EIATTR_KPARAM_INFO
	.align		4
.L_1121:
        /*0048*/ 	.byte	0x04, 0x17
        /*004a*/ 	.short	(.L_1123 - .L_1122)
.L_1122:
        /*004c*/ 	.word	0x00000000
        /*0050*/ 	.short	0x000c
        /*0052*/ 	.short	0x0048
        /*0054*/ 	.byte	0x00, 0xf0, 0x11, 0x00


	//----- nvinfo : EIATTR_KPARAM_INFO
	.align		4
.L_1123:
        /*0058*/ 	.byte	0x04, 0x17
        /*005a*/ 	.short	(.L_1125 - .L_1124)
.L_1124:
        /*005c*/ 	.word	0x00000000
        /*0060*/ 	.short	0x000b
        /*0062*/ 	.short	0x0044
        /*0064*/ 	.byte	0x00, 0xf0, 0x11, 0x00


	//----- nvinfo : EIATTR_KPARAM_INFO
	.align		4
.L_1125:
        /*0068*/ 	.byte	0x04, 0x17
        /*006a*/ 	.short	(.L_1127 - .L_1126)
.L_1126:
        /*006c*/ 	.word	0x00000000
        /*0070*/ 	.short	0x000a
        /*0072*/ 	.short	0x0040
        /*0074*/ 	.byte	0x00, 0xf0, 0x11, 0x00


	//----- nvinfo : EIATTR_KPARAM_INFO
	.align		4
.L_1127:
        /*0078*/ 	.byte	0x04, 0x17
        /*007a*/ 	.short	(.L_1129 - .L_1128)
.L_1128:
        /*007c*/ 	.word	0x00000000
        /*0080*/ 	.short	0x0009
        /*0082*/ 	.short	0x003c
        /*0084*/ 	.byte	0x00, 0xf0, 0x11, 0x00


	//----- nvinfo : EIATTR_KPARAM_INFO
	.align		4
.L_1129:
        /*0088*/ 	.byte	0x04, 0x17
        /*008a*/ 	.short	(.L_1131 - .L_1130)
.L_1130:
        /*008c*/ 	.word	0x00000000
        /*0090*/ 	.short	0x0008
        /*0092*/ 	.short	0x0038
        /*0094*/ 	.byte	0x00, 0xf0, 0x11, 0x00


	//----- nvinfo : EIATTR_KPARAM_INFO
	.align		4
.L_1131:
        /*0098*/ 	.byte	0x04, 0x17
        /*009a*/ 	.short	(.L_1133 - .L_1132)
.L_1132:
        /*009c*/ 	.word	0x00000000
        /*00a0*/ 	.short	0x0007
        /*00a2*/ 	.short	0x0034
        /*00a4*/ 	.byte	0x00, 0xf0, 0x11, 0x00


	//----- nvinfo : EIATTR_KPARAM_INFO
	.align		4
.L_1133:
        /*00a8*/ 	.byte	0x04, 0x17
        /*00aa*/ 	.short	(.L_1135 - .L_1134)
.L_1134:
        /*00ac*/ 	.word	0x00000000
        /*00b0*/ 	.short	0x0006
        /*00b2*/ 	.short	0x0030
        /*00b4*/ 	.byte	0x00, 0xf0, 0x11, 0x00


	//----- nvinfo : EIATTR_KPARAM_INFO
	.align		4
.L_1135:
        /*00b8*/ 	.byte	0x04, 0x17
        /*00ba*/ 	.short	(.L_1137 - .L_1136)
.L_1136:
        /*00bc*/ 	.word	0x00000000
        /*00c0*/ 	.short	0x0005
        /*00c2*/ 	.short	0x0028
        /*00c4*/ 	.byte	0x00, 0xf0, 0x21, 0x00


	//----- nvinfo : EIATTR_KPARAM_INFO
	.align		4
.L_1137:
        /*00c8*/ 	.byte	0x04, 0x17
        /*00ca*/ 	.short	(.L_1139 - .L_1138)
.L_1138:
        /*00cc*/ 	.word	0x00000000
        /*00d0*/ 	.short	0x0004
        /*00d2*/ 	.short	0x0020
        /*00d4*/ 	.byte	0x00, 0xf0, 0x21, 0x00


	//----- nvinfo : EIATTR_KPARAM_INFO
	.align		4
.L_1139:
        /*00d8*/ 	.byte	0x04, 0x17
        /*00da*/ 	.short	(.L_1141 - .L_1140)
.L_1140:
        /*00dc*/ 	.word	0x00000000
        /*00e0*/ 	.short	0x0003
        /*00e2*/ 	.short	0x0018
        /*00e4*/ 	.byte	0x00, 0xf0, 0x21, 0x00


	//----- nvinfo : EIATTR_KPARAM_INFO
	.align		4
.L_1141:
        /*00e8*/ 	.byte	0x04, 0x17
        /*00ea*/ 	.short	(.L_1143 - .L_1142)
.L_1142:
        /*00ec*/ 	.word	0x00000000
        /*00f0*/ 	.short	0x0002
        /*00f2*/ 	.short	0x0010
        /*00f4*/ 	.byte	0x00, 0xf0, 0x21, 0x00


	//----- nvinfo : EIATTR_KPARAM_INFO
	.align		4
.L_1143:
        /*00f8*/ 	.byte	0x04, 0x17
        /*00fa*/ 	.short	(.L_1145 - .L_1144)
.L_1144:
        /*00fc*/ 	.word	0x00000000
        /*0100*/ 	.short	0x0001
        /*0102*/ 	.short	0x0008
        /*0104*/ 	.byte	0x00, 0xf5, 0x21, 0x00


	//----- nvinfo : EIATTR_KPARAM_INFO
	.align		4
.L_1145:
        /*0108*/ 	.byte	0x04, 0x17
        /*010a*/ 	.short	(.L_1147 - .L_1146)
.L_1146:
        /*010c*/ 	.word	0x00000000
        /*0110*/ 	.short	0x0000
        /*0112*/ 	.short	0x0000
        /*0114*/ 	.byte	0x00, 0xf0, 0x11, 0x00


	//----- nvinfo : EIATTR_SPARSE_MMA_MASK
	.align		4
.L_1147:
        /*0118*/ 	.byte	0x03, 0x50
        /*011a*/ 	.short	0x0000


	//----- nvinfo : EIATTR_MAXREG_COUNT
	.align		4
        /*011c*/ 	.byte	0x03, 0x1b
        /*011e*/ 	.short	0x00ff


	//----- nvinfo : EIATTR_MERCURY_ISA_VERSION
	.align		4
        /*0120*/ 	.byte	0x03, 0x5f
        /*0122*/ 	.short	0x0101


	//----- nvinfo : EIATTR_VRC_CTA_INIT_COUNT
	.align		4
        /*0124*/ 	.byte	0x02, 0x4a
	.zero		1
	.zero		1


	//----- nvinfo : EIATTR_EXIT_INSTR_OFFSETS
	.align		4
        /*0128*/ 	.byte	0x04, 0x1c
        /*012a*/ 	.short	(.L_1149 - .L_1148)


	//   ....[0]....
.L_1148:
        /*012c*/ 	.word	0x000000a0


	//   ....[1]....
        /*0130*/ 	.word	0x000013d0


	//   ....[2]....
        /*0134*/ 	.word	0x00002520


	//----- nvinfo : EIATTR_CRS_STACK_SIZE
	.align		4
.L_1149:
        /*0138*/ 	.byte	0x04, 0x1e
        /*013a*/ 	.short	(.L_1151 - .L_1150)
.L_1150:
        /*013c*/ 	.word	0x00000000


	//----- nvinfo : EIATTR_CBANK_PARAM_SIZE
	.align		4
.L_1151:
        /*0140*/ 	.byte	0x03, 0x19
        /*0142*/ 	.short	0x005e


	//----- nvinfo : EIATTR_PARAM_CBANK
	.align		4
        /*0144*/ 	.byte	0x04, 0x0a
        /*0146*/ 	.short	(.L_1153 - .L_1152)
	.align		4
.L_1152:
        /*0148*/ 	.word	index@(.nv.constant0._ZN2at6native49_GLOBAL__N__3489678a_16_AveragePool2d_cu_fb80407625avg_pool2d_out_cuda_frameIffEEviPKT_lllliiiiiiiPS3_ibb)
        /*014c*/ 	.short	0x0380
        /*014e*/ 	.short	0x005e


	//----- nvinfo : EIATTR_SW_WAR
	.align		4
.L_1153:
        /*0150*/ 	.byte	0x04, 0x36
        /*0152*/ 	.short	(.L_1155 - .L_1154)
.L_1154:
        /*0154*/ 	.word	0x00000008
.L_1155:


//--------------------- .nv.info._ZN2at6native49_GLOBAL__N__3489678a_16_AveragePool2d_cu_fb80407630avg_pool2d_out_cuda_frame_nhwcIffEEviPKT_llliiiiiiiiPS3_ibb --------------------------
	.section	.nv.info._ZN2at6native49_GLOBAL__N__3489678a_16_AveragePool2d_cu_fb80407630avg_pool2d_out_cuda_frame_nhwcIffEEviPKT_llliiiiiiiiPS3_ibb,"",@"SHT_CUDA_INFO"
	.sectionflags	@""
	.align	4


	//----- nvinfo : EIATTR_CUDA_API_VERSION
	.align		4
        /*0000*/ 	.byte	0x04, 0x37
        /*0002*/ 	.short	(.L_1157 - .L_1156)
.L_1156:
        /*0004*/ 	.word	0x00000082


	//----- nvinfo : EIATTR_KPARAM_INFO
	.align		4
.L_1157:
        /*0008*/ 	.byte	0x04, 0x17
        /*000a*/ 	.short	(.L_1159 - .L_1158)
.L_1158:
        /*000c*/ 	.word	0x00000000
        /*0010*/ 	.short	0x0010
        /*0012*/ 	.short	0x0055
        /*0014*/ 	.byte	0x00, 0xf0, 0x05, 0x00


	//----- nvinfo : EIATTR_KPARAM_INFO
	.align		4
.L_1159:
        /*0018*/ 	.byte	0x04, 0x17
        /*001a*/ 	.short	(.L_1161 - .L_1160)
.L_1160:
        /*001c*/ 	.word	0x00000000
        /*0020*/ 	.short	0x000f
        /*0022*/ 	.short	0x0054
        /*0024*/ 	.byte	0x00, 0xf0, 0x05, 0x00


	//----- nvinfo : EIATTR_KPARAM_INFO
	.align		4
.L_1161:
        /*0028*/ 	.byte	0x04, 0x17
        /*002a*/ 	.short	(.L_1163 - .L_1162)
.L_1162:
        /*002c*/ 	.word	0x00000000
        /*0030*/ 	.short	0x000e
        /*0032*/ 	.short	0x0050
        /*0034*/ 	.byte	0x00, 0xf0, 0x11, 0x00


	//----- nvinfo : EIATTR_KPARAM_INFO
	.align		4
.L_1163:
        /*0038*/ 	.byte	0x04, 0x17
        /*003a*/ 	.short	(.L_1165 - .L_1164)
.L_1164:
        /*003c*/ 	.word	0x00000000
        /*0040*/ 	.short	0x000d
        /*0042*/ 	.short	0x0048
        /*0044*/ 	.byte	0x00, 0xf5, 0x21, 0x00


	//----- nvinfo : EIATTR_KPARAM_INFO
	.align		4
.L_1165:
        /*0048*/ 	.byte	0x04, 0x17
        /*004a*/ 	.short	(.L_1167 - .L_1166)
.L_1166:
        /*004c*/ 	.word	0x00000000
        /*0050*/ 	.short	0x000c
        /*0052*/ 	.short	0x0044
        /*0054*/ 	.byte	0x00, 0xf0, 0x11, 0x00


	//----- nvinfo : EIATTR_KPARAM_INFO
	.align		4
.L_1167:
        /*0058*/ 	.byte	0x04, 0x17
        /*005a*/ 	.short	(.L_1169 - .L_1168)
.L_1168:
        /*005c*/ 	.word	0x00000000
        /*0060*/ 	.short	0x000b
        /*0062*/ 	.short	0x0040
        /*0064*/ 	.byte	0x00, 0xf0, 0x11, 0x00


	//----- nvinfo : EIATTR_KPARAM_INFO
	.align		4
.L_1169:
        /*0068*/ 	.byte	0x04, 0x17
        /*006a*/ 	.short	(.L_1171 - .L_1170)
.L_1170:
        /*006c*/ 	.word	0x00000000
        /*0070*/ 	.short	0x000a
        /*0072*/ 	.short	0x003c
        /*0074*/ 	.byte	0x00, 0xf0, 0x11, 0x00


	//----- nvinfo : EIATTR_KPARAM_INFO
	.align		4
.L_1171:
        /*0078*/ 	.byte	0x04, 0x17
        /*007a*/ 	.short	(.L_1173 - .L_1172)
.L_1172:
        /*007c*/ 	.word	0x00000000
        /*0080*/ 	.short	0x0009
        /*0082*/ 	.short	0x0038
        /*0084*/ 	.byte	0x00, 0xf0, 0x11, 0x00


	//----- nvinfo : EIATTR_KPARAM_INFO
	.align		4
.L_1173:
        /*0088*/ 	.byte	0x04, 0x17
        /*008a*/ 	.short	(.L_1175 - .L_1174)
.L_1174:
        /*008c*/ 	.word	0x00000000
        /*0090*/ 	.short	0x0008
        /*0092*/ 	.short	0x0034
        /*0094*/ 	.byte	0x00, 0xf0, 0x11, 0x00


	//----- nvinfo : EIATTR_KPARAM_INFO
	.align		4
.L_1175:
        /*0098*/ 	.byte	0x04, 0x17
        /*009a*/ 	.short	(.L_1177 - .L_1176)
.L_1176:
        /*009c*/ 	.word	0x00000000
        /*00a0*/ 	.short	0x0007
        /*00a2*/ 	.short	0x0030
        /*00a4*/ 	.byte	0x00, 0xf0, 0x11, 0x00


	//----- nvinfo : EIATTR_KPARAM_INFO
	.align		4
.L_1177:
        /*00a8*/ 	.byte	0x04, 0x17
        /*00aa*/ 	.short	(.L_1179 - .L_1178)
.L_1178:
        /*00ac*/ 	.word	0x00000000
        /*00b0*/ 	.short	0x0006
        /*00b2*/ 	.short	0x002c
        /*00b4*/ 	.byte	0x00, 0xf0, 0x11, 0x00


	//----- nvinfo : EIATTR_KPARAM_INFO
	.align		4
.L_1179:
        /*00b8*/ 	.byte	0x04, 0x17
        /*00ba*/ 	.short	(.L_1181 - .L_1180)
.L_1180:
        /*00bc*/ 	.word	0x00000000
        /*00c0*/ 	.short	0x0005
        /*00c2*/ 	.short	0x0028
        /*00c4*/ 	.byte	0x00, 0xf0, 0x11, 0x00


	//----- nvinfo : EIATTR_KPARAM_INFO
	.align		4
.L_1181:
        /*00c8*/ 	.byte	0x04, 0x17
        /*00ca*/ 	.short	(.L_1183 - .L_1182)
.L_1182:
        /*00cc*/ 	.word	0x00000000
        /*00d0*/ 	.short	0x0004
        /*00d2*/ 	.short	0x0020
        /*00d4*/ 	.byte	0x00, 0xf0, 0x21, 0x00


	//----- nvinfo : EIATTR_KPARAM_INFO
	.align		4
.L_1183:
        /*00d8*/ 	.byte	0x04, 0x17
        /*00da*/ 	.short	(.L_1185 - .L_1184)
.L_1184:
        /*00dc*/ 	.word	0x00000000
        /*00e0*/ 	.short	0x0003
        /*00e2*/ 	.short	0x0018
        /*00e4*/ 	.byte	0x00, 0xf0, 0x21, 0x00


	//----- nvinfo : EIATTR_KPARAM_INFO
	.align		4
.L_1185:
        /*00e8*/ 	.byte	0x04, 0x17
        /*00ea*/ 	.short	(.L_1187 - .L_1186)
.L_1186:
        /*00ec*/ 	.word	0x00000000
        /*00f0*/ 	.short	0x0002
        /*00f2*/ 	.short	0x0010
        /*00f4*/ 	.byte	0x00, 0xf0, 0x21, 0x00


	//----- nvinfo : EIATTR_KPARAM_INFO
	.align		4
.L_1187:
        /*00f8*/ 	.byte	0x04, 0x17
        /*00fa*/ 	.short	(.L_1189 - .L_1188)
.L_1188:
        /*00fc*/ 	.word	0x00000000
        /*0100*/ 	.short	0x0001
        /*0102*/ 	.short	0x0008
        /*0104*/ 	.byte	0x00, 0xf5, 0x21, 0x00


	//----- nvinfo : EIATTR_KPARAM_INFO
	.align		4
.L_1189:
        /*0108*/ 	.byte	0x04, 0x17
        /*010a*/ 	.short	(.L_1191 - .L_1190)
.L_1190:
        /*010c*/ 	.word	0x00000000
        /*0110*/ 	.short	0x0000
        /*0112*/ 	.short	0x0000
        /*0114*/ 	.byte	0x00, 0xf0, 0x11, 0x00


	//----- nvinfo : EIATTR_SPARSE_MMA_MASK
	.align		4
.L_1191:
        /*0118*/ 	.byte	0x03, 0x50
        /*011a*/ 	.short	0x0000


	//----- nvinfo : EIATTR_MAXREG_COUNT
	.align		4
        /*011c*/ 	.byte	0x03, 0x1b
        /*011e*/ 	.short	0x00ff


	//----- nvinfo : EIATTR_MERCURY_ISA_VERSION
	.align		4
        /*0120*/ 	.byte	0x03, 0x5f
        /*0122*/ 	.short	0x0101


	//----- nvinfo : EIATTR_VRC_CTA_INIT_COUNT
	.align		4
        /*0124*/ 	.byte	0x02, 0x4a
	.zero		1
	.zero		1


	//----- nvinfo : EIATTR_EXIT_INSTR_OFFSETS
	.align		4
        /*0128*/ 	.byte	0x04, 0x1c
        /*012a*/ 	.short	(.L_1193 - .L_1192)


	//   ....[0]....
.L_1192:
        /*012c*/ 	.word	0x000000a0


	//   ....[1]....
        /*0130*/ 	.word	0x000020a0


	//   ....[2]....
        /*0134*/ 	.word	0x00003f40


	//----- nvinfo : EIATTR_CRS_STACK_SIZE
	.align		4
.L_1193:
        /*0138*/ 	.byte	0x04, 0x1e
        /*013a*/ 	.short	(.L_1195 - .L_1194)
.L_1194:
        /*013c*/ 	.word	0x00000000


	//----- nvinfo : EIATTR_CBANK_PARAM_SIZE
	.align		4
.L_1195:
        /*0140*/ 	.byte	0x03, 0x19
        /*0142*/ 	.short	0x0056


	//----- nvinfo : EIATTR_PARAM_CBANK
	.align		4
        /*0144*/ 	.byte	0x04, 0x0a
        /*0146*/ 	.short	(.L_1197 - .L_1196)
	.align		4
.L_1196:
        /*0148*/ 	.word	index@(.nv.constant0._ZN2at6native49_GLOBAL__N__3489678a_16_AveragePool2d_cu_fb80407630avg_pool2d_out_cuda_frame_nhwcIffEEviPKT_llliiiiiiiiPS3_ibb)
        /*014c*/ 	.short	0x0380
        /*014e*/ 	.short	0x0056


	//----- nvinfo : EIATTR_SW_WAR
	.align		4
.L_1197:
        /*0150*/ 	.byte	0x04, 0x36
        /*0152*/ 	.short	(.L_1199 - .L_1198)
.L_1198:
        /*0154*/ 	.word	0x00000008
.L_1199:


//--------------------- .nv.info._ZN2at6native49_GLOBAL__N__3489678a_16_AveragePool2d_cu_fb80407625avg_pool2d_out_cuda_frameIddEEviPKT_lllliiiiiiiPS3_ibb --------------------------
	.section	.nv.info._ZN2at6native49_GLOBAL__N__3489678a_16_AveragePool2d_cu_fb80407625avg_pool2d_out_cuda_frameIddEEviPKT_lllliiiiiiiPS3_ibb,"",@"SHT_CUDA_INFO"
	.sectionflags	@""
	.align	4


	//----- nvinfo : EIATTR_CUDA_API_VERSION
	.align		4
        /*0000*/ 	.byte	0x04, 0x37
        /*0002*/ 	.short	(.L_1201 - .L_1200)
.L_1200:
        /*0004*/ 	.word	0x00000082


	//----- nvinfo : EIATTR_KPARAM_INFO
	.align		4
.L_1201:
        /*0008*/ 	.byte	0x04, 0x17
        /*000a*/ 	.short	(.L_1203 - .L_1202)
.L_1202:
        /*000c*/ 	.word	0x00000000
        /*0010*/ 	.short	0x0010
        /*0012*/ 	.short	0x005d
        /*0014*/ 	.byte	0x00, 0xf0, 0x05, 0x00


	//----- nvinfo : EIATTR_KPARAM_INFO
	.align		4
.L_1203:
        /*0018*/ 	.byte	0x04, 0x17
        /*001a*/ 	.short	(.L_1205 - .L_1204)
.L_1204:
        /*001c*/ 	.word	0x00000000
        /*0020*/ 	.short	0x000f
        /*0022*/ 	.short	0x005c
        /*0024*/ 	.byte	0x00, 0xf0, 0x05, 0x00


	//----- nvinfo : EIATTR_KPARAM_INFO
	.align		4
.L_1205:
        /*0028*/ 	.byte	0x04, 0x17
        /*002a*/ 	.short	(.L_1207 - .L_1206)
.L_1206:
        /*002c*/ 	.word	0x00000000
        /*0030*/ 	.short	0x000e
        /*0032*/ 	.short	0x0058
        /*0034*/ 	.byte	0x00, 0xf0, 0x11, 0x00


	//----- nvinfo : EIATTR_KPARAM_INFO
	.align		4
.L_1207:
        /*0038*/ 	.byte	0x04, 0x17
        /*003a*/ 	.short	(.L_1209 - .L_1208)
.L_1208:
        /*003c*/ 	.word	0x00000000
        /*0040*/ 	.short	0x000d
        /*0042*/ 	.short	0x0050
        /*0044*/ 	.byte	0x00, 0xf5, 0x21, 0x00


	//----- nvinfo : EIATTR_KPARAM_INFO
	.align		4
.L_1209:
        /*0048*/ 	.byte	0x04, 0x17
        /*004a*/ 	.short	(.L_1211 - .L_1210)
.L_1210:
        /*004c*/ 	.word	0x00000000
        /*0050*/ 	.short	0x000c
        /*0052*/ 	.short	0x0048
        /*0054*/ 	.byte	0x00, 0xf0, 0x11, 0x00


	//----- nvinfo : EIATTR_KPARAM_INFO
	.align		4
.L_1211:
        /*0058*/ 	.byte	0x04, 0x17
        /*005a*/ 	.short	(.L_1213 - .L_1212)
.L_1212:
        /*005c*/ 	.word	0x00000000
        /*0060*/ 	.short	0x000b
        /*0062*/ 	.short	0x0044
        /*0064*/ 	.byte	0x00, 0xf0, 0x11, 0x00


	//----- nvinfo : EIATTR_KPARAM_INFO
	.align		4
.L_1213:
        /*0068*/ 	.byte	0x04, 0x17
        /*006a*/ 	.short	(.L_1215 - .L_1214)
.L_1214:
        /*006c*/ 	.word	0x00000000
        /*0070*/ 	.short	0x000a
        /*0072*/ 	.short	0x0040
        /*0074*/ 	.byte	0x00, 0xf0, 0x11, 0x00


	//----- nvinfo : EIATTR_KPARAM_INFO
	.align		4
.L_1215:
        /*0078*/ 	.byte	0x04, 0x17
        /*007a*/ 	.short	(.L_1217 - .L_1216)
.L_1216:
        /*007c*/ 	.word	0x00000000
        /*0080*/ 	.short	0x0009
        /*0082*/ 	.short	0x003c
        /*0084*/ 	.byte	0x00, 0xf0, 0x11, 0x00


	//----- nvinfo : EIATTR_KPARAM_INFO
	.align		4
.L_1217:
        /*0088*/ 	.byte	0x04, 0x17
        /*008a*/ 	.short	(.L_1219 - .L_1218)
.L_1218:
        /*008c*/ 	.word	0x00000000
        /*0090*/ 	.short	0x0008
        /*0092*/ 	.short	0x0038
        /*0094*/ 	.byte	0x00, 0xf0, 0x11, 0x00


	//----- nvinfo : EIATTR_KPARAM_INFO
	.align		4
.L_1219:
        /*0098*/ 	.byte	0x04, 0x17
        /*009a*/ 	.short	(.L_1221 - .L_1220)
.L_1220:
        /*009c*/ 	.word	0x00000000
        /*00a0*/ 	.short	0x0007
        /*00a2*/ 	.short	0x0034
        /*00a4*/ 	.byte	0x00, 0xf0, 0x11, 0x00


	//----- nvinfo : EIATTR_KPARAM_INFO
	.align		4
.L_1221:
        /*00a8*/ 	.byte	0x04, 0x17
        /*00aa*/ 	.short	(.L_1223 - .L_1222)
.L_1222:
        /*00ac*/ 	.word	0x00000000
        /*00b0*/ 	.short	0x0006
        /*00b2*/ 	.short	0x0030
        /*00b4*/ 	.byte	0x00, 0xf0, 0x11, 0x00


	//----- nvinfo : EIATTR_KPARAM_INFO
	.align		4
.L_1223:
        /*00b8*/ 	.byte	0x04, 0x17
        /*00ba*/ 	.short	(.L_1225 - .L_1224)
.L_1224:
        /*00bc*/ 	.word	0x00000000
        /*00c0*/ 	.short	0x0005
        /*00c2*/ 	.short	0x0028
        /*00c4*/ 	.byte	0x00, 0xf0, 0x21, 0x00


	//----- nvinfo : EIATTR_KPARAM_INFO
	.align		4
.L_1225:
        /*00c8*/ 	.byte	0x04, 0x17
        /*00ca*/ 	.short	(.L_1227 - .L_1226)
.L_1226:
        /*00cc*/ 	.word	0x00000000
        /*00d0*/ 	.short	0x0004
        /*00d2*/ 	.short	0x0020
        /*00d4*/ 	.byte	0x00, 0xf0, 0x21, 0x00


	//----- nvinfo : EIATTR_KPARAM_INFO
	.align		4
.L_1227:
        /*00d8*/ 	.byte	0x04, 0x17
        /*00da*/ 	.short	(.L_1229 - .L_1228)
.L_1228:
        /*00dc*/ 	.word	0x00000000
        /*00e0*/ 	.short	0x0003
        /*00e2*/ 	.short	0x0018
        /*00e4*/ 	.byte	0x00, 0xf0, 0x21, 0x00


	//----- nvinfo : EIATTR_KPARAM_INFO
	.align		4
.L_1229:
        /*00e8*/ 	.byte	0x04, 0x17
        /*00ea*/ 	.short	(.L_1231 - .L_1230)
.L_1230:
        /*00ec*/ 	.word	0x00000000
        /*00f0*/ 	.short	0x0002
        /*00f2*/ 	.short	0x0010
        /*00f4*/ 	.byte	0x00, 0xf0, 0x21, 0x00


	//----- nvinfo : EIATTR_KPARAM_INFO
	.align		4
.L_1231:
        /*00f8*/ 	.byte	0x04, 0x17
        /*00fa*/ 	.short	(.L_1233 - .L_1232)
.L_1232:
        /*00fc*/ 	.word	0x00000000
        /*0100*/ 	.short	0x0001
        /*0102*/ 	.short	0x0008
        /*0104*/ 	.byte	0x00, 0xf5, 0x21, 0x00


	//----- nvinfo : EIATTR_KPARAM_INFO
	.align		4
.L_1233:
        /*0108*/ 	.byte	0x04, 0x17
        /*010a*/ 	.short	(.L_1235 - .L_1234)
.L_1234:
        /*010c*/ 	.word	0x00000000
        /*0110*/ 	.short	0x0000
        /*0112*/ 	.short	0x0000
        /*0114*/ 	.byte	0x00, 0xf0, 0x11, 0x00


	//----- nvinfo : EIATTR_SPARSE_MMA_MASK
	.align		4
.L_1235:
        /*0118*/ 	.byte	0x03, 0x50
        /*011a*/ 	.short	0x0000


	//----- nvinfo : EIATTR_MAXREG_COUNT
	.align		4
        /*011c*/ 	.byte	0x03, 0x1b
        /*011e*/ 	.short	0x00ff


	//----- nvinfo : EIATTR_MERCURY_ISA_VERSION
	.align		4
        /*0120*/ 	.byte	0x03, 0x5f
        /*0122*/ 	.short	0x0101


	//----- nvinfo : EIATTR_VRC_CTA_INIT_COUNT
	.align		4
        /*0124*/ 	.byte	0x02, 0x4a
	.zero		1
	.zero		1


	//----- nvinfo : EIATTR_EXIT_INSTR_OFFSETS
	.align		4
        /*0128*/ 	.byte	0x04, 0x1c
        /*012a*/ 	.short	(.L_1237 - .L_1236)


	//   ....[0]....
.L_1236:
        /*012c*/ 	.word	0x000000a0


	//   ....[1]....
        /*0130*/ 	.word	0x000014d0


	//   ....[2]....
        /*0134*/ 	.word	0x00002810


	//----- nvinfo : EIATTR_CRS_STACK_SIZE
	.align		4
.L_1237:
        /*0138*/ 	.byte	0x04, 0x1e
        /*013a*/ 	.short	(.L_1239 - .L_1238)
.L_1238:
        /*013c*/ 	.word	0x00000000


	//----- nvinfo : EIATTR_CBANK_PARAM_SIZE
	.align		4
.L_1239:
        /*0140*/ 	.byte	0x03, 0x19
        /*0142*/ 	.short	0x005e


	//----- nvinfo : EIATTR_PARAM_CBANK
	.align		4
        /*0144*/ 	.byte	0x04, 0x0a
        /*0146*/ 	.short	(.L_1241 - .L_1240)
	.align		4
.L_1240:
        /*0148*/ 	.word	index@(.nv.constant0._ZN2at6native49_GLOBAL__N__3489678a_16_AveragePool2d_cu_fb80407625avg_pool2d_out_cuda_frameIddEEviPKT_lllliiiiiiiPS3_ibb)
        /*014c*/ 	.short	0x0380
        /*014e*/ 	.short	0x005e


	//----- nvinfo : EIATTR_SW_WAR
	.align		4
.L_1241:
        /*0150*/ 	.byte	0x04, 0x36
        /*0152*/ 	.short	(.L_1243 - .L_1242)
.L_1242:
        /*0154*/ 	.word	0x00000008
.L_1243:


//--------------------- .nv.info._ZN2at6native49_GLOBAL__N__3489678a_16_AveragePool2d_cu_fb80407630avg_pool2d_out_cuda_frame_nhwcIddEEviPKT_llliiiiiiiiPS3_ibb --------------------------
	.section	.nv.info._ZN2at6native49_GLOBAL__N__3489678a_16_AveragePool2d_cu_fb80407630avg_pool2d_out_cuda_frame_nhwcIddEEviPKT_llliiiiiiiiPS3_ibb,"",@"SHT_CUDA_INFO"
	.sectionflags	@""
	.align	4


	//----- nvinfo : EIATTR_CUDA_API_VERSION
	.align		4
        /*0000*/ 	.byte	0x04, 0x37
        /*0002*/ 	.short	(.L_1245 - .L_1244)
.L_1244:
        /*0004*/ 	.word	0x00000082


	//----- nvinfo : EIATTR_KPARAM_INFO
	.align		4
.L_1245:
        /*0008*/ 	.byte	0x04, 0x17
        /*000a*/ 	.short	(.L_1247 - .L_1246)
.L_1246:
        /*000c*/ 	.word	0x00000000
        /*0010*/ 	.short	0x0010
        /*0012*/ 	.short	0x0055
        /*0014*/ 	.byte	0x00, 0xf0, 0x05, 0x00


	//----- nvinfo : EIATTR_KPARAM_INFO
	.align		4
.L_1247:
        /*0018*/ 	.byte	0x04, 0x17
        /*001a*/ 	.short	(.L_1249 - .L_1248)
.L_1248:
        /*001c*/ 	.word	0x00000000
        /*0020*/ 	.short	0x000f
        /*0022*/ 	.short	0x0054
        /*0024*/ 	.byte	0x00, 0xf0, 0x05, 0x00


	//----- nvinfo : EIATTR_KPARAM_INFO
	.align		4
.L_1249:
        /*0028*/ 	.byte	0x04, 0x17
        /*002a*/ 	.short	(.L_1251 - .L_1250)
.L_1250:
        /*002c*/ 	.word	0x00000000
        /*0030*/ 	.short	0x000e
        /*0032*/ 	.short	0x0050
        /*0034*/ 	.byte	0x00, 0xf0, 0x11, 0x00


	//----- nvinfo : EIATTR_KPARAM_INFO
	.align		4
.L_1251:
        /*0038*/ 	.byte	0x04, 0x17
        /*003a*/ 	.short	(.L_1253 - .L_1252)
.L_1252:
        /*003c*/ 	.word	0x00000000
        /*0040*/ 	.short	0x000d
        /*0042*/ 	.short	0x0048
        /*0044*/ 	.byte	0x00, 0xf5, 0x21, 0x00


	//----- nvinfo : EIATTR_KPARAM_INFO
	.align		4
.L_1253:
        /*0048*/ 	.byte	0x04, 0x17
        /*004a*/ 	.short	(.L_1255 - .L_1254)
.L_1254:
        /*004c*/ 	.word	0x00000000
        /*0050*/ 	.short	0x000c
        /*0052*/ 	.short	0x0044
        /*0054*/ 	.byte	0x00, 0xf0, 0x11, 0x00


	//----- nvinfo : EIATTR_KPARAM_INFO
	.align		4
.L_1255:
        /*0058*/ 	.byte	0x04, 0x17
        /*005a*/ 	.short	(.L_1257 - .L_1256)
.L_1256:
        /*005c*/ 	.word	0x00000000
        /*0060*/ 	.short	0x000b
        /*0062*/ 	.short	0x0040
        /*0064*/ 	.byte	0x00, 0xf0, 0x11, 0x00


	//----- nvinfo : EIATTR_KPARAM_INFO
	.align		4
.L_1257:
        /*0068*/ 	.byte	0x04, 0x17
        /*006a*/ 	.short	(.L_1259 - .L_1258)
.L_1258:
        /*006c*/ 	.word	0x00000000
        /*0070*/ 	.short	0x000a
        /*0072*/ 	.short	0x003c
        /*0074*/ 	.byte	0x00, 0xf0, 0x11, 0x00


	//----- nvinfo : EIATTR_KPARAM_INFO
	.align		4
.L_1259:
        /*0078*/ 	.byte	0x04, 0x17
        /*007a*/ 	.short	(.L_1261 - .L_1260)
.L_1260:
        /*007c*/ 	.word	0x00000000
        /*0080*/ 	.short	0x0009
        /*0082*/ 	.short	0x0038
        /*0084*/ 	.byte	0x00, 0xf0, 0x11, 0x00


	//----- nvinfo : EIATTR_KPARAM_INFO
	.align		4
.L_1261:
        /*0088*/ 	.byte	0x04, 0x17
        /*008a*/ 	.short	(.L_1263 - .L_1262)
.L_1262:
        /*008c*/ 	.word	0x00000000
        /*0090*/ 	.short	0x0008
        /*0092*/ 	.short	0x0034
        /*0094*/ 	.byte	0x00, 0xf0, 0x11, 0x00


	//----- nvinfo : EIATTR_KPARAM_INFO
	.align		4
.L_1263:
        /*0098*/ 	.byte	0x04, 0x17
        /*009a*/ 	.short	(.L_1265 - .L_1264)
.L_1264:
        /*009c*/ 	.word	0x00000000
        /*00a0*/ 	.short	0x0007
        /*00a2*/ 	.short	0x0030
        /*00a4*/ 	.byte	0x00, 0xf0, 0x11, 0x00


	//----- nvinfo : EIATTR_KPARAM_INFO
	.align		4
.L_1265:
        /*00a8*/ 	.byte	0x04, 0x17
        /*00aa*/ 	.short	(.L_1267 - .L_1266)
.L_1266:
        /*00ac*/ 	.word	0x00000000
        /*00b0*/ 	.short	0x0006
        /*00b2*/ 	.short	0x002c
        /*00b4*/ 	.byte	0x00, 0xf0, 0x11, 0x00


	//----- nvinfo : EIATTR_KPARAM_INFO
	.align		4
.L_1267:
        /*00b8*/ 	.byte	0x04, 0x17
        /*00ba*/ 	.short	(.L_1269 - .L_1268)
.L_1268:
        /*00bc*/ 	.word	0x00000000
        /*00c0*/ 	.short	0x0005
        /*00c2*/ 	.short	0x0028
        /*00c4*/ 	.byte	0x00, 0xf0, 0x11, 0x00


	//----- nvinfo : EIATTR_KPARAM_INFO
	.align		4
.L_1269:
        /*00c8*/ 	.byte	0x04, 0x17
        /*00ca*/ 	.short	(.L_1271 - .L_1270)
.L_1270:
        /*00cc*/ 	.word	0x00000000
        /*00d0*/ 	.short	0x0004
        /*00d2*/ 	.short	0x0020
        /*00d4*/ 	.byte	0x00, 0xf0, 0x21, 0x00


	//----- nvinfo : EIATTR_KPARAM_INFO
	.align		4
.L_1271:
        /*00d8*/ 	.byte	0x04, 0x17
        /*00da*/ 	.short	(.L_1273 - .L_1272)
.L_1272:
        /*00dc*/ 	.word	0x00000000
        /*00e0*/ 	.short	0x0003
        /*00e2*/ 	.short	0x0018
        /*00e4*/ 	.byte	0x00, 0xf0, 0x21, 0x00


	//----- nvinfo : EIATTR_KPARAM_INFO
	.align		4
.L_1273:
        /*00e8*/ 	.byte	0x04, 0x17
        /*00ea*/ 	.short	(.L_1275 - .L_1274)
.L_1274:
        /*00ec*/ 	.word	0x00000000
        /*00f0*/ 	.short	0x0002
        /*00f2*/ 	.short	0x0010
        /*00f4*/ 	.byte	0x00, 0xf0, 0x21, 0x00


	//----- nvinfo : EIATTR_KPARAM_INFO
	.align		4
.L_1275:
        /*00f8*/ 	.byte	0x04, 0x17
        /*00fa*/ 	.short	(.L_1277 - .L_1276)
.L_1276:
        /*00fc*/ 	.word	0x00000000
        /*0100*/ 	.short	0x0001
        /*0102*/ 	.short	0x0008
        /*0104*/ 	.byte	0x00, 0xf5, 0x21, 0x00


	//----- nvinfo : EIATTR_KPARAM_INFO
	.align		4
.L_1277:
        /*0108*/ 	.byte	0x04, 0x17
        /*010a*/ 	.short	(.L_1279 - .L_1278)
.L_1278:
        /*010c*/ 	.word	0x00000000
        /*0110*/ 	.short	0x0000
        /*0112*/ 	.short	0x0000
        /*0114*/ 	.byte	0x00, 0xf0, 0x11, 0x00


	//----- nvinfo : EIATTR_SPARSE_MMA_MASK
	.align		4
.L_1279:
        /*0118*/ 	.byte	0x03, 0x50
        /*011a*/ 	.short	0x0000


	//----- nvinfo : EIATTR_MAXREG_COUNT
	.align		4
        /*011c*/ 	.byte	0x03, 0x1b
        /*011e*/ 	.short	0x00ff


	//----- nvinfo : EIATTR_MERCURY_ISA_VERSION
	.align		4
        /*0120*/ 	.byte	0x03, 0x5f
        /*0122*/ 	.short	0x0101


	//----- nvinfo : EIATTR_VRC_CTA_INIT_COUNT
	.align		4
        /*0124*/ 	.byte	0x02, 0x4a
	.zero		1
	.zero		1


	//----- nvinfo : EIATTR_EXIT_INSTR_OFFSETS
	.align		4
        /*0128*/ 	.byte	0x04, 0x1c
        /*012a*/ 	.short	(.L_1281 - .L_1280)


	//   ....[0]....
.L_1280:
        /*012c*/ 	.word	0x000000a0


	//   ....[1]....
        /*0130*/ 	.word	0x00002160


	//   ....[2]....
        /*0134*/ 	.word	0x00004190


	//----- nvinfo : EIATTR_CRS_STACK_SIZE
	.align		4
.L_1281:
        /*0138*/ 	.byte	0x04, 0x1e
        /*013a*/ 	.short	(.L_1283 - .L_1282)
.L_1282:
        /*013c*/ 	.word	0x00000000


	//----- nvinfo : EIATTR_CBANK_PARAM_SIZE
	.align		4
.L_1283:
        /*0140*/ 	.byte	0x03, 0x19
        /*0142*/ 	.short	0x0056


	//----- nvinfo : EIATTR_PARAM_CBANK
	.align		4
        /*0144*/ 	.byte	0x04, 0x0a
        /*0146*/ 	.short	(.L_1285 - .L_1284)
	.align		4
.L_1284:
        /*0148*/ 	.word	index@(.nv.constant0._ZN2at6native49_GLOBAL__N__3489678a_16_AveragePool2d_cu_fb80407630avg_pool2d_out_cuda_frame_nhwcIddEEviPKT_llliiiiiiiiPS3_ibb)
        /*014c*/ 	.short	0x0380
        /*014e*/ 	.short	0x0056


	//----- nvinfo : EIATTR_SW_WAR
	.align		4
.L_1285:
        /*0150*/ 	.byte	0x04, 0x36
        /*0152*/ 	.short	(.L_1287 - .L_1286)
.L_1286:
        /*0154*/ 	.word	0x00000008
.L_1287:


//--------------------- .nv.callgraph             --------------------------
	.section	.nv.callgraph,"",@"SHT_CUDA_CALLGRAPH"
	.align	4
	.sectionentsize	8
	.align		4
        /*0000*/ 	.word	0x00000000
	.align		4
        /*0004*/ 	.word	0xffffffff
	.align		4
        /*0008*/ 	.word	0x00000000
	.align		4
        /*000c*/ 	.word	0xfffffffe
	.align		4
        /*0010*/ 	.word	0x00000000
	.align		4
        /*0014*/ 	.word	0xfffffffd
	.align		4
        /*0018*/ 	.word	0x00000000
	.align		4
        /*001c*/ 	.word	0xfffffffc


//--------------------- .nv.constant4             --------------------------
	.section	.nv.constant4,"a",@progbits
	.align	8
	.align		8
.nv.constant4:
        /*0000*/ 	.dword	_ZN47_INTERNAL_3489678a_16_AveragePool2d_cu_fb8040764cuda3std3__45__cpo5beginE
	.align		8
        /*0008*/ 	.dword	_ZN47_INTERNAL_3489678a_16_AveragePool2d_cu_fb8040764cuda3std3__45__cpo3endE
	.align		8
        /*0010*/ 	.dword	_ZN47_INTERNAL_3489678a_16_AveragePool2d_cu_fb8040764cuda3std3__45__cpo6cbeginE
	.align		8
        /*0018*/ 	.dword	_ZN47_INTERNAL_3489678a_16_AveragePool2d_cu_fb8040764cuda3std3__45__cpo4cendE
	.align		8
        /*0020*/ 	.dword	_ZN47_INTERNAL_3489678a_16_AveragePool2d_cu_fb8040764cuda3std3__45__cpo6rbeginE
	.align		8
        /*0028*/ 	.dword	_ZN47_INTERNAL_3489678a_16_AveragePool2d_cu_fb8040764cuda3std3__45__cpo4rendE
	.align		8
        /*0030*/ 	.dword	_ZN47_INTERNAL_3489678a_16_AveragePool2d_cu_fb8040764cuda3std3__45__cpo7crbeginE
	.align		8
        /*0038*/ 	.dword	_ZN47_INTERNAL_3489678a_16_AveragePool2d_cu_fb8040764cuda3std3__45__cpo5crendE
	.align		8
        /*0040*/ 	.dword	_ZN47_INTERNAL_3489678a_16_AveragePool2d_cu_fb8040764cuda3std3__449_GLOBAL__N__3489678a_16_AveragePool2d_cu_fb8040766ignoreE
	.align		8
        /*0048*/ 	.dword	_ZN47_INTERNAL_3489678a_16_AveragePool2d_cu_fb8040764cuda3std3__419piecewise_constructE
	.align		8
        /*0050*/ 	.dword	_ZN47_INTERNAL_3489678a_16_AveragePool2d_cu_fb8040764cuda3std3__48in_placeE
	.align		8
        /*0058*/ 	.dword	_ZN47_INTERNAL_3489678a_16_AveragePool2d_cu_fb8040764cuda3std3__420unreachable_sentinelE
	.align		8
        /*0060*/ 	.dword	_ZN47_INTERNAL_3489678a_16_AveragePool2d_cu_fb8040764cuda3std6ranges3__45__cpo4swapE
	.align		8
        /*0068*/ 	.dword	_ZN47_INTERNAL_3489678a_16_AveragePool2d_cu_fb8040764cuda3std6ranges3__45__cpo9iter_moveE
	.align		8
        /*0070*/ 	.dword	_ZN47_INTERNAL_3489678a_16_AveragePool2d_cu_fb8040764cuda3std6ranges3__45__cpo5beginE
	.align		8
        /*0078*/ 	.dword	_ZN47_INTERNAL_3489678a_16_AveragePool2d_cu_fb8040764cuda3std6ranges3__45__cpo3endE
	.align		8
        /*0080*/ 	.dword	_ZN47_INTERNAL_3489678a_16_AveragePool2d_cu_fb8040764cuda3std6ranges3__45__cpo6cbeginE
	.align		8
        /*0088*/ 	.dword	_ZN47_INTERNAL_3489678a_16_AveragePool2d_cu_fb8040764cuda3std6ranges3__45__cpo4cendE
	.align		8
        /*0090*/ 	.dword	_ZN47_INTERNAL_3489678a_16_AveragePool2d_cu_fb8040764cuda3std6ranges3__45__cpo7advanceE
	.align		8
        /*0098*/ 	.dword	_ZN47_INTERNAL_3489678a_16_AveragePool2d_cu_fb8040764cuda3std6ranges3__45__cpo9iter_swapE
	.align		8
        /*00a0*/ 	.dword	_ZN47_INTERNAL_3489678a_16_AveragePool2d_cu_fb8040764cuda3std6ranges3__45__cpo4nextE
	.align		8
        /*00a8*/ 	.dword	_ZN47_INTERNAL_3489678a_16_AveragePool2d_cu_fb8040764cuda3std6ranges3__45__cpo4prevE
	.align		8
        /*00b0*/ 	.dword	_ZN47_INTERNAL_3489678a_16_AveragePool2d_cu_fb8040764cuda3std6ranges3__45__cpo4dataE
	.align		8
        /*00b8*/ 	.dword	_ZN47_INTERNAL_3489678a_16_AveragePool2d_cu_fb8040764cuda3std6ranges3__45__cpo5cdataE
	.align		8
        /*00c0*/ 	.dword	_ZN47_INTERNAL_3489678a_16_AveragePool2d_cu_fb8040764cuda3std6ranges3__45__cpo4sizeE
	.align		8
        /*00c8*/ 	.dword	_ZN47_INTERNAL_3489678a_16_AveragePool2d_cu_fb8040764cuda3std6ranges3__45__cpo5ssizeE
	.align		8
        /*00d0*/ 	.dword	_ZN47_INTERNAL_3489678a_16_AveragePool2d_cu_fb8040764cuda3std6ranges3__45__cpo8distanceE
	.align		8
        /*00d8*/ 	.dword	_ZN47_INTERNAL_3489678a_16_AveragePool2d_cu_fb8040766thrust24THRUST_300001_SM_1000_NS6system6detail10sequential3seqE


//--------------------- .text._ZN2at6native49_GLOBAL__N__3489678a_16_AveragePool2d_cu_fb80407634avg_pool2d_backward_out_cuda_frameIN3c108BFloat16EflEEvT1_PKT_llllliiiiiiPS6_ibb --------------------------
	.section	.text._ZN2at6native49_GLOBAL__N__3489678a_16_AveragePool2d_cu_fb80407634avg_pool2d_backward_out_cuda_frameIN3c108BFloat16EflEEvT1_PKT_llllliiiiiiPS6_ibb,"ax",@progbits
	.align	128
.text._ZN2at6native49_GLOBAL__N__3489678a_16_AveragePool2d_cu_fb80407634avg_pool2d_backward_out_cuda_frameIN3c108BFloat16EflEEvT1_PKT_llllliiiiiiPS6_ibb:
        .type           _ZN2at6native49_GLOBAL__N__3489678a_16_AveragePool2d_cu_fb80407634avg_pool2d_backward_out_cuda_frameIN3c108BFloat16EflEEvT1_PKT_llllliiiiiiPS6_ibb,@function
        .size           _ZN2at6native49_GLOBAL__N__3489678a_16_AveragePool2d_cu_fb80407634avg_pool2d_backward_out_cuda_frameIN3c108BFloat16EflEEvT1_PKT_llllliiiiiiPS6_ibb,(.L_x_1470 - _ZN2at6native49_GLOBAL__N__3489678a_16_AveragePool2d_cu_fb80407634avg_pool2d_backward_out_cuda_frameIN3c108BFloat16EflEEvT1_PKT_llllliiiiiiPS6_ibb)
        .other          _ZN2at6native49_GLOBAL__N__3489678a_16_AveragePool2d_cu_fb80407634avg_pool2d_backward_out_cuda_frameIN3c108BFloat16EflEEvT1_PKT_llllliiiiiiPS6_ibb,@"STO_CUDA_ENTRY STV_DEFAULT"
_ZN2at6native49_GLOBAL__N__3489678a_16_AveragePool2d_cu_fb80407634avg_pool2d_backward_out_cuda_frameIN3c108BFloat16EflEEvT1_PKT_llllliiiiiiPS6_ibb:
[----:B------:R-:W-:Y:S01]  /*0000*/  LDC R1, c[0x0][0x37c] ;  /* 0x0000df00ff017b82 */ /* 0x000fe20000000800 */
[----:B------:R-:W0:Y:S07]  /*0010*/  S2R R2, SR_TID.X ;  /* 0x0000000000027919 */ /* 0x000e2e0000002100 */
[----:B------:R-:W0:Y:S01]  /*0020*/  S2UR UR4, SR_CTAID.X ;  /* 0x00000000000479c3 */ /* 0x000e220000002500 */
[----:B------:R-:W1:Y:S01]  /*0030*/  LDCU.64 UR6, c[0x0][0x380] ;  /* 0x00007000ff0677ac */ /* 0x000e620008000a00 */
[----:B------:R-:W-:-:S06]  /*0040*/  IMAD.MOV.U32 R3, RZ, RZ, RZ ;  /* 0x000000ffff037224 */ /* 0x000fcc00078e00ff */
[----:B------:R-:W0:Y:S02]  /*0050*/  LDC R5, c[0x0][0x360] ;  /* 0x0000d800ff057b82 */ /* 0x000e240000000800 */
[----:B0-----:R-:W-:-:S03]  /*0060*/  IMAD.WIDE.U32 R10, R5, UR4, R2 ;  /* 0x00000004050a7c25 */ /* 0x001fc6000f8e0002 */
[----:B-1----:R-:W-:-:S04]  /*0070*/  ISETP.GE.U32.AND P0, PT, R10, UR6, PT ;  /* 0x000000060a007c0c */ /* 0x002fc8000bf06070 */
[----:B------:R-:W-:-:S13]  /*0080*/  ISETP.GE.AND.EX P0, PT, R11, UR7, PT, P0 ;  /* 0x000000070b007c0c */ /* 0x000fda000bf06300 */
[----:B------:R-:W-:Y:S05]  /*0090*/  @P0 EXIT ;  /* 0x000000000000094d */ /* 0x000fea0003800000 */
[----:B------:R-:W0:Y:S01]  /*00a0*/  LDCU UR4, c[0x0][0x398] ;  /* 0x00007300ff0477ac */ /* 0x000e220008000800 */
[----:B------:R-:W0:Y:S01]  /*00b0*/  LDCU.64 UR6, c[0x0][0x3c8] ;  /* 0x00007900ff0677ac */ /* 0x000e220008000a00 */
[----:B------:R-:W1:Y:S01]  /*00c0*/  LDCU.S8 UR8, c[0x0][0x3dd] ;  /* 0x00007ba0ff0877ac */ /* 0x000e620008000200 */
[----:B------:R-:W2:Y:S01]  /*00d0*/  LDCU UR9, c[0x0][0x370] ;  /* 0x00006e00ff0977ac */ /* 0x000ea20008000800 */
[----:B------:R-:W3:Y:S01]  /*00e0*/  LDCU UR5, c[0x0][0x3a0] ;  /* 0x00007400ff0577ac */ /* 0x000ee20008000800 */
[----:B------:R-:W4:Y:S01]  /*00f0*/  LDCU.64 UR10, c[0x0][0x358] ;  /* 0x00006b00ff0a77ac */ /* 0x000f220008000a00 */
[----:B0-----:R-:W-:-:S03]  /*0100*/  UIADD3 UR4, UPT, UPT, UR4, UR6, URZ ;  /* 0x0000000604047290 */ /* 0x001fc6000fffe0ff */
[----:B-1----:R-:W-:Y:S02]  /*0110*/  UMOV UR6, UR8 ;  /* 0x0000000800067c82 */ /* 0x002fe40008000000 */
[----:B------:R-:W-:Y:S01]  /*0120*/  UISETP.NE.AND UP0, UPT, UR6, URZ, UPT ;  /* 0x000000ff0600728c */ /* 0x000fe2000bf05270 */
[----:B--2---:R-:W-:Y:S01]  /*0130*/  IMAD R0, R5, UR9, RZ ;  /* 0x0000000905007c24 */ /* 0x004fe2000f8e02ff */
[----:B---3--:R-:W-:-:S07]  /*0140*/  UIADD3 UR5, UPT, UPT, UR5, UR7, URZ ;  /* 0x0000000705057290 */ /* 0x008fce000fffe0ff */
[----:B----4-:R-:W-:Y:S05]  /*0150*/  BRA.U UP0, `(.L_x_0) ;  /* 0x0000002100687547 */ /* 0x010fea000b800000 */
[----:B------:R-:W0:Y:S02]  /*0160*/  LDCU UR6, c[0x0][0x3bc] ;  /* 0x00007780ff0677ac */ /* 0x000e240008000800 */
[----:B0-----:R-:W-:-:S12]  /*0170*/  UIADD3 UR6, UPT, UPT, -UR7, UR6, URZ ;  /* 0x0000000607067290 */ /* 0x001fd8000fffe1ff */
.L_x_26:
[----:B------:R-:W0:Y:S01]  /*0180*/  LDCU UR7, c[0x0][0x3a4] ;  /* 0x00007480ff0777ac */ /* 0x000e220008000800 */
[----:B------:R-:W-:Y:S01]  /*0190*/  BSSY.RECONVERGENT B0, `(.L_x_1) ;  /* 0x0000027000007945 */ /* 0x000fe20003800200 */
[----:B0-----:R-:W-:-:S04]  /*01a0*/  LOP3.LUT R2, R11, UR7, RZ, 0xfc, !PT ;  /* 0x000000070b027c12 */ /* 0x001fc8000f8efcff */
[----:B------:R-:W-:-:S13]  /*01b0*/  ISETP.NE.U32.AND P0, PT, R2, RZ, PT ;  /* 0x000000ff0200720c */ /* 0x000fda0003f05070 */
[----:B------:R-:W-:Y:S05]  /*01c0*/  @P0 BRA `(.L_x_2) ;  /* 0x00000000005c0947 */ /* 0x000fea0003800000 */
[----:B------:R-:W0:Y:S01]  /*01d0*/  LDCU UR7, c[0x0][0x3a0] ;  /* 0x00007400ff0777ac */ /* 0x000e220008000800 */
[----:B------:R-:W-:Y:S01]  /*01e0*/  IMAD.MOV.U32 R7, RZ, RZ, RZ ;  /* 0x000000ffff077224 */ /* 0x000fe200078e00ff */
[----:B0-----:R-:W0:Y:S01]  /*01f0*/  I2F.U32.RP R4, UR7 ;  /* 0x0000000700047d06 */ /* 0x001e220008209000 */
[----:B------:R-:W-:-:S07]  /*0200*/  ISETP.NE.U32.AND P2, PT, RZ, UR7, PT ;  /* 0x00000007ff007c0c */ /* 0x000fce000bf45070 */
[----:B0-----:R-:W0:Y:S02]  /*0210*/  MUFU.RCP R4, R4 ;  /* 0x0000000400047308 */ /* 0x001e240000001000 */
[----:B0-----:R-:W-:-:S06]  /*0220*/  VIADD R2, R4, 0xffffffe ;  /* 0x0ffffffe04027836 */ /* 0x001fcc0000000000 */
[----:B------:R0:W1:Y:S02]  /*0230*/  F2I.FTZ.U32.TRUNC.NTZ R3, R2 ;  /* 0x0000000200037305 */ /* 0x000064000021f000 */
[----:B0-----:R-:W-:Y:S01]  /*0240*/  IMAD.MOV.U32 R2, RZ, RZ, RZ ;  /* 0x000000ffff027224 */ /* 0x001fe200078e00ff */
[----:B-1----:R-:W-:-:S05]  /*0250*/  IADD3 R5, PT, PT, RZ, -R3, RZ ;  /* 0x80000003ff057210 */ /* 0x002fca0007ffe0ff */
[----:B------:R-:W-:-:S04]  /*0260*/  IMAD R5, R5, UR7, RZ ;  /* 0x0000000705057c24 */ /* 0x000fc8000f8e02ff */
[----:B------:R-:W-:-:S06]  /*0270*/  IMAD.HI.U32 R3, R3, R5, R2 ;  /* 0x0000000503037227 */ /* 0x000fcc00078e0002 */
[----:B------:R-:W-:-:S04]  /*0280*/  IMAD.HI.U32 R6, R3, R10, RZ ;  /* 0x0000000a03067227 */ /* 0x000fc800078e00ff */
[----:B------:R-:W-:-:S04]  /*0290*/  IMAD.MOV R3, RZ, RZ, -R6 ;  /* 0x000000ffff037224 */ /* 0x000fc800078e0a06 */
[----:B------:R-:W-:-:S05]  /*02a0*/  IMAD R3, R3, UR7, R10 ;  /* 0x0000000703037c24 */ /* 0x000fca000f8e020a */
[----:B------:R-:W-:-:S13]  /*02b0*/  ISETP.GE.U32.AND P0, PT, R3, UR7, PT ;  /* 0x0000000703007c0c */ /* 0x000fda000bf06070 */
[----:B------:R-:W-:Y:S01]  /*02c0*/  @P0 IADD3 R3, PT, PT, R3, -UR7, RZ ;  /* 0x8000000703030c10 */ /* 0x000fe2000fffe0ff */
[----:B------:R-:W-:-:S03]  /*02d0*/  @P0 VIADD R6, R6, 0x1 ;  /* 0x0000000106060836 */ /* 0x000fc60000000000 */
[----:B------:R-:W-:-:S13]  /*02e0*/  ISETP.GE.U32.AND P1, PT, R3, UR7, PT ;  /* 0x0000000703007c0c */ /* 0x000fda000bf26070 */
[----:B------:R-:W-:Y:S01]  /*02f0*/  @P1 VIADD R6, R6, 0x1 ;  /* 0x0000000106061836 */ /* 0x000fe20000000000 */
[----:B------:R-:W-:-:S04]  /*0300*/  @!P2 LOP3.LUT R6, RZ, UR7, RZ, 0x33, !PT ;  /* 0x00000007ff06ac12 */ /* 0x000fc8000f8e33ff */
[----:B------:R-:W-:-:S05]  /*0310*/  IADD3 R3, PT, PT, -R6, RZ, RZ ;  /* 0x000000ff06037210 */ /* 0x000fca0007ffe1ff */
[----:B------:R-:W-:Y:S01]  /*0320*/  IMAD R4, R3, UR7, R10 ;  /* 0x0000000703047c24 */ /* 0x000fe2000f8e020a */
[----:B------:R-:W-:Y:S06]  /*0330*/  BRA `(.L_x_3) ;  /* 0x0000000000307947 */ /* 0x000fec0003800000 */
.L_x_2:
[----:B------:R-:W0:Y:S01]  /*0340*/  LDCU.64 UR8, c[0x0][0x3a0] ;  /* 0x00007400ff0877ac */ /* 0x000e220008000a00 */
[----:B------:R-:W-:Y:S01]  /*0350*/  IMAD.MOV.U32 R15, RZ, RZ, R10 ;  /* 0x000000ffff0f7224 */ /* 0x000fe200078e000a */
[----:B------:R-:W-:Y:S01]  /*0360*/  MOV R8, 0x3b0 ;  /* 0x000003b000087802 */ /* 0x000fe20000000f00 */
[----:B------:R-:W-:Y:S01]  /*0370*/  IMAD.MOV.U32 R14, RZ, RZ, R11 ;  /* 0x000000ffff0e7224 */ /* 0x000fe200078e000b */
[----:B0-----:R-:W-:Y:S01]  /*0380*/  MOV R13, UR8 ;  /* 0x00000008000d7c02 */ /* 0x001fe20008000f00 */
[----:B------:R-:W-:-:S07]  /*0390*/  IMAD.U32 R9, RZ, RZ, UR9 ;  /* 0x00000009ff097e24 */ /* 0x000fce000f8e00ff */
[----:B------:R-:W-:Y:S05]  /*03a0*/  CALL.REL.NOINC `($__internal_0_$__cuda_sm20_div_s64) ;  /* 0x0000003800ec7944 */ /* 0x000fea0003c00000 */
[----:B------:R-:W0:Y:S01]  /*03b0*/  LDCU UR7, c[0x0][0x3a0] ;  /* 0x00007400ff0777ac */ /* 0x000e220008000800 */
[----:B------:R-:W-:Y:S01]  /*03c0*/  IADD3 R5, PT, PT, -R2, RZ, RZ ;  /* 0x000000ff02057210 */ /* 0x000fe20007ffe1ff */
[----:B------:R-:W-:Y:S02]  /*03d0*/  IMAD.MOV.U32 R6, RZ, RZ, R2 ;  /* 0x000000ffff067224 */ /* 0x000fe400078e0002 */
[----:B------:R-:W-:Y:S02]  /*03e0*/  IMAD.MOV.U32 R7, RZ, RZ, R3 ;  /* 0x000000ffff077224 */ /* 0x000fe400078e0003 */
[----:B0-----:R-:W-:-:S07]  /*03f0*/  IMAD R4, R5, UR7, R10 ;  /* 0x0000000705047c24 */ /* 0x001fce000f8e020a */
.L_x_3:
[----:B------:R-:W-:Y:S05]  /*0400*/  BSYNC.RECONVERGENT B0 ;  /* 0x0000000000007941 */ /* 0x000fea0003800200 */
.L_x_1:
[----:B------:R-:W0:Y:S01]  /*0410*/  LDCU UR7, c[0x0][0x39c] ;  /* 0x00007380ff0777ac */ /* 0x000e220008000800 */
[----:B------:R-:W-:Y:S01]  /*0420*/  BSSY.RECONVERGENT B0, `(.L_x_4) ;  /* 0x000002a000007945 */ /* 0x000fe20003800200 */
[----:B------:R-:W1:Y:S01]  /*0430*/  LDCU UR8, c[0x0][0x3cc] ;  /* 0x00007980ff0877ac */ /* 0x000e620008000800 */
[----:B0-----:R-:W-:-:S04]  /*0440*/  LOP3.LUT R2, R7, UR7, RZ, 0xfc, !PT ;  /* 0x0000000707027c12 */ /* 0x001fc8000f8efcff */
[----:B------:R-:W-:Y:S02]  /*0450*/  ISETP.NE.U32.AND P0, PT, R2, RZ, PT ;  /* 0x000000ff0200720c */ /* 0x000fe40003f05070 */
[----:B-1----:R-:W-:-:S11]  /*0460*/  IADD3 R4, PT, PT, R4, UR8, RZ ;  /* 0x0000000804047c10 */ /* 0x002fd6000fffe0ff */
[----:B------:R-:W-:Y:S05]  /*0470*/  @P0 BRA `(.L_x_5) ;  /* 0x0000000000600947 */ /* 0x000fea0003800000 */
[----:B------:R-:W0:Y:S02]  /*0480*/  LDCU UR7, c[0x0][0x398] ;  /* 0x00007300ff0777ac */ /* 0x000e240008000800 */
[----:B0-----:R-:W0:Y:S01]  /*0490*/  I2F.U32.RP R5, UR7 ;  /* 0x0000000700057d06 */ /* 0x001e220008209000 */
[----:B------:R-:W-:-:S07]  /*04a0*/  ISETP.NE.U32.AND P2, PT, RZ, UR7, PT ;  /* 0x00000007ff007c0c */ /* 0x000fce000bf45070 */
[----:B0-----:R-:W0:Y:S02]  /*04b0*/  MUFU.RCP R5, R5 ;  /* 0x0000000500057308 */ /* 0x001e240000001000 */
[----:B0-----:R-:W-:-:S06]  /*04c0*/  VIADD R2, R5, 0xffffffe ;  /* 0x0ffffffe05027836 */ /* 0x001fcc0000000000 */
[----:B------:R0:W1:Y:S02]  /*04d0*/  F2I.FTZ.U32.TRUNC.NTZ R3, R2 ;  /* 0x0000000200037305 */ /* 0x000064000021f000 */
[----:B0-----:R-:W-:Y:S02]  /*04e0*/  HFMA2 R2, -RZ, RZ, 0, 0 ;  /* 0x00000000ff027431 */ /* 0x001fe400000001ff */
[----:B-1----:R-:W-:-:S04]  /*04f0*/  IMAD.MOV R7, RZ, RZ, -R3 ;  /* 0x000000ffff077224 */ /* 0x002fc800078e0a03 */
[----:B------:R-:W-:-:S04]  /*0500*/  IMAD R7, R7, UR7, RZ ;  /* 0x0000000707077c24 */ /* 0x000fc8000f8e02ff */
[----:B------:R-:W-:-:S06]  /*0510*/  IMAD.HI.U32 R3, R3, R7, R2 ;  /* 0x0000000703037227 */ /* 0x000fcc00078e0002 */
[----:B------:R-:W-:-:S04]  /*0520*/  IMAD.HI.U32 R3, R3, R6, RZ ;  /* 0x0000000603037227 */ /* 0x000fc800078e00ff */
[----:B------:R-:W-:-:S04]  /*0530*/  IMAD.MOV R7, RZ, RZ, -R3 ;  /* 0x000000ffff077224 */ /* 0x000fc800078e0a03 */
[----:B------:R-:W-:-:S05]  /*0540*/  IMAD R7, R7, UR7, R6 ;  /* 0x0000000707077c24 */ /* 0x000fca000f8e0206 */
[----:B------:R-:W-:-:S13]  /*0550*/  ISETP.GE.U32.AND P0, PT, R7, UR7, PT ;  /* 0x0000000707007c0c */ /* 0x000fda000bf06070 */
[----:B------:R-:W-:Y:S01]  /*0560*/  @P0 VIADD R7, R7, -UR7 ;  /* 0x8000000707070c36 */ /* 0x000fe20008000000 */
[----:B------:R-:W-:-:S04]  /*0570*/  @P0 IADD3 R3, PT, PT, R3, 0x1, RZ ;  /* 0x0000000103030810 */ /* 0x000fc80007ffe0ff */
[----:B------:R-:W-:Y:S01]  /*0580*/  ISETP.GE.U32.AND P1, PT, R7, UR7, PT ;  /* 0x0000000707007c0c */ /* 0x000fe2000bf26070 */
[----:B------:R-:W-:-:S12]  /*0590*/  IMAD.MOV.U32 R7, RZ, RZ, RZ ;  /* 0x000000ffff077224 */ /* 0x000fd800078e00ff */
[----:B------:R-:W-:Y:S01]  /*05a0*/  @P1 VIADD R3, R3, 0x1 ;  /* 0x0000000103031836 */ /* 0x000fe20000000000 */
[----:B------:R-:W-:-:S05]  /*05b0*/  @!P2 LOP3.LUT R3, RZ, UR7, RZ, 0x33, !PT ;  /* 0x00000007ff03ac12 */ /* 0x000fca000f8e33ff */
[----:B------:R-:W-:-:S04]  /*05c0*/  IMAD.MOV R5, RZ, RZ, -R3 ;  /* 0x000000ffff057224 */ /* 0x000fc800078e0a03 */
[----:B------:R-:W-:Y:S01]  /*05d0*/  IMAD R5, R5, UR7, R6 ;  /* 0x0000000705057c24 */ /* 0x000fe2000f8e0206 */
[----:B------:R-:W-:Y:S01]  /*05e0*/  MOV R6, R3 ;  /* 0x0000000300067202 */ /* 0x000fe20000000f00 */
[----:B------:R-:W-:Y:S06]  /*05f0*/  BRA `(.L_x_6) ;  /* 0x0000000000307947 */ /* 0x000fec0003800000 */
.L_x_5:
        /* <DEDUP_REMOVED lines=9> */
[----:B------:R-:W-:-:S04]  /*0690*/  IMAD.MOV.U32 R7, RZ, RZ, R3 ;  /* 0x000000ffff077224 */ /* 0x000fc800078e0003 */
[----:B0-----:R-:W-:Y:S02]  /*06a0*/  IMAD R5, R5, UR7, R6 ;  /* 0x0000000705057c24 */ /* 0x001fe4000f8e0206 */
[----:B------:R-:W-:-:S07]  /*06b0*/  IMAD.MOV.U32 R6, RZ, RZ, R2 ;  /* 0x000000ffff067224 */ /* 0x000fce00078e0002 */
.L_x_6:
[----:B------:R-:W-:Y:S05]  /*06c0*/  BSYNC.RECONVERGENT B0 ;  /* 0x0000000000007941 */ /* 0x000fea0003800200 */
.L_x_4:
        /* <DEDUP_REMOVED lines=8> */
[----:B0-----:R-:W-:-:S04]  /*0750*/  IMAD.U32 R3, RZ, RZ, UR7 ;  /* 0x00000007ff037e24 */ /* 0x001fc8000f8e00ff */
[----:B------:R-:W0:Y:S01]  /*0760*/  I2F.U32.RP R2, R3 ;  /* 0x0000000300027306 */ /* 0x000e220000209000 */
[----:B------:R-:W-:-:S07]  /*0770*/  ISETP.NE.U32.AND P2, PT, R3, RZ, PT ;  /* 0x000000ff0300720c */ /* 0x000fce0003f45070 */
[----:B0-----:R-:W0:Y:S02]  /*0780*/  MUFU.RCP R2, R2 ;  /* 0x0000000200027308 */ /* 0x001e240000001000 */
[----:B0-----:R-:W-:-:S06]  /*0790*/  VIADD R8, R2, 0xffffffe ;  /* 0x0ffffffe02087836 */ /* 0x001fcc0000000000 */
[----:B------:R0:W1:Y:S02]  /*07a0*/  F2I.FTZ.U32.TRUNC.NTZ R9, R8 ;  /* 0x0000000800097305 */ /* 0x000064000021f000 */
[----:B0-----:R-:W-:Y:S02]  /*07b0*/  IMAD.MOV.U32 R8, RZ, RZ, RZ ;  /* 0x000000ffff087224 */ /* 0x001fe400078e00ff */
[----:B-1----:R-:W-:-:S05]  /*07c0*/  IMAD R7, R9, R3, RZ ;  /* 0x0000000309077224 */ /* 0x002fca00078e02ff */
[----:B------:R-:W-:-:S05]  /*07d0*/  IADD3 R7, PT, PT, -R7, RZ, RZ ;  /* 0x000000ff07077210 */ /* 0x000fca0007ffe1ff */
[----:B------:R-:W-:-:S06]  /*07e0*/  IMAD.HI.U32 R9, R9, R7, R8 ;  /* 0x0000000709097227 */ /* 0x000fcc00078e0008 */
[----:B------:R-:W-:-:S04]  /*07f0*/  IMAD.HI.U32 R2, R9, R6, RZ ;  /* 0x0000000609027227 */ /* 0x000fc800078e00ff */
[----:B------:R-:W-:-:S04]  /*0800*/  IMAD.MOV R12, RZ, RZ, -R2 ;  /* 0x000000ffff0c7224 */ /* 0x000fc800078e0a02 */
[----:B------:R-:W-:-:S05]  /*0810*/  IMAD R12, R3, R12, R6 ;  /* 0x0000000c030c7224 */ /* 0x000fca00078e0206 */
[----:B------:R-:W-:-:S13]  /*0820*/  ISETP.GE.U32.AND P0, PT, R12, R3, PT ;  /* 0x000000030c00720c */ /* 0x000fda0003f06070 */
[----:B------:R-:W-:Y:S01]  /*0830*/  @P0 IADD3 R12, PT, PT, R12, -R3, RZ ;  /* 0x800000030c0c0210 */ /* 0x000fe20007ffe0ff */
[----:B------:R-:W-:-:S03]  /*0840*/  @P0 VIADD R2, R2, 0x1 ;  /* 0x0000000102020836 */ /* 0x000fc60000000000 */
[----:B------:R-:W-:-:S13]  /*0850*/  ISETP.GE.U32.AND P1, PT, R12, R3, PT ;  /* 0x000000030c00720c */ /* 0x000fda0003f26070 */
[----:B------:R-:W-:Y:S01]  /*0860*/  @P1 VIADD R2, R2, 0x1 ;  /* 0x0000000102021836 */ /* 0x000fe20000000000 */
[----:B------:R-:W-:-:S04]  /*0870*/  @!P2 LOP3.LUT R2, RZ, R3, RZ, 0x33, !PT ;  /* 0x00000003ff02a212 */ /* 0x000fc800078e33ff */
[----:B------:R-:W-:-:S05]  /*0880*/  IADD3 R7, PT, PT, -R2, RZ, RZ ;  /* 0x000000ff02077210 */ /* 0x000fca0007ffe1ff */
[----:B------:R-:W-:Y:S01]  /*0890*/  IMAD R6, R3, R7, R6 ;  /* 0x0000000703067224 */ /* 0x000fe200078e0206 */
[----:B------:R-:W-:Y:S06]  /*08a0*/  BRA `(.L_x_9) ;  /* 0x00000000002c7947 */ /* 0x000fec0003800000 */
.L_x_8:
[----:B------:R-:W0:Y:S01]  /*08b0*/  LDCU.64 UR8, c[0x0][0x390] ;  /* 0x00007200ff0877ac */ /* 0x000e220008000a00 */
[----:B------:R-:W-:Y:S01]  /*08c0*/  IMAD.MOV.U32 R15, RZ, RZ, R6 ;  /* 0x000000ffff0f7224 */ /* 0x000fe200078e0006 */
[----:B------:R-:W-:Y:S01]  /*08d0*/  MOV R8, 0x920 ;  /* 0x0000092000087802 */ /* 0x000fe20000000f00 */
[----:B------:R-:W-:Y:S02]  /*08e0*/  IMAD.MOV.U32 R14, RZ, RZ, R7 ;  /* 0x000000ffff0e7224 */ /* 0x000fe400078e0007 */
[----:B0-----:R-:W-:Y:S01]  /*08f0*/  IMAD.U32 R13, RZ, RZ, UR8 ;  /* 0x00000008ff0d7e24 */ /* 0x001fe2000f8e00ff */
[----:B------:R-:W-:-:S07]  /*0900*/  MOV R9, UR9 ;  /* 0x0000000900097c02 */ /* 0x000fce0008000f00 */
[----:B------:R-:W-:Y:S05]  /*0910*/  CALL.REL.NOINC `($__internal_0_$__cuda_sm20_div_s64) ;  /* 0x0000003400907944 */ /* 0x000fea0003c00000 */
[----:B------:R-:W0:Y:S01]  /*0920*/  LDCU UR7, c[0x0][0x390] ;  /* 0x00007200ff0777ac */ /* 0x000e220008000800 */
[----:B------:R-:W-:Y:S01]  /*0930*/  IMAD.MOV R7, RZ, RZ, -R2 ;  /* 0x000000ffff077224 */ /* 0x000fe200078e0a02 */
[----:B0-----:R-:W-:-:S05]  /*0940*/  MOV R3, UR7 ;  /* 0x0000000700037c02 */ /* 0x001fca0008000f00 */
[----:B------:R-:W-:-:S07]  /*0950*/  IMAD R6, R7, R3, R6 ;  /* 0x0000000307067224 */ /* 0x000fce00078e0206 */
.L_x_9:
[----:B------:R-:W-:Y:S05]  /*0960*/  BSYNC.RECONVERGENT B0 ;  /* 0x0000000000007941 */ /* 0x000fea0003800200 */
.L_x_7:
[----:B------:R-:W0:Y:S01]  /*0970*/  LDC R8, c[0x0][0x3c0] ;  /* 0x0000f000ff087b82 */ /* 0x000e220000000800 */
[----:B------:R-:W-:Y:S01]  /*0980*/  IABS R23, R5 ;  /* 0x0000000500177213 */ /* 0x000fe20000000000 */
[----:B------:R-:W-:Y:S06]  /*0990*/  BSSY.RECONVERGENT B0, `(.L_x_10) ;  /* 0x000003f000007945 */ /* 0x000fec0003800200 */
[----:B------:R-:W1:Y:S08]  /*09a0*/  LDC R7, c[0x0][0x3c4] ;  /* 0x0000f100ff077b82 */ /* 0x000e700000000800 */
[----:B------:R-:W2:Y:S01]  /*09b0*/  LDC R22, c[0x0][0x3b8] ;  /* 0x0000ee00ff167b82 */ /* 0x000ea20000000800 */
[----:B0-----:R-:W-:-:S04]  /*09c0*/  IABS R14, R8 ;  /* 0x00000008000e7213 */ /* 0x001fc80000000000 */
[----:B------:R-:W0:Y:S01]  /*09d0*/  I2F.RP R9, R14 ;  /* 0x0000000e00097306 */ /* 0x000e220000209400 */
[----:B-1----:R-:W-:-:S07]  /*09e0*/  IABS R13, R7 ;  /* 0x00000007000d7213 */ /* 0x002fce0000000000 */
[----:B------:R-:W1:Y:S01]  /*09f0*/  I2F.RP R12, R13 ;  /* 0x0000000d000c7306 */ /* 0x000e620000209400 */
[----:B--2---:R-:W-:-:S07]  /*0a00*/  ISETP.GE.AND P1, PT, R5, R22, PT ;  /* 0x000000160500720c */ /* 0x004fce0003f26270 */
[----:B0-----:R-:W0:Y:S08]  /*0a10*/  MUFU.RCP R9, R9 ;  /* 0x0000000900097308 */ /* 0x001e300000001000 */
[----:B-1----:R-:W1:Y:S01]  /*0a20*/  MUFU.RCP R12, R12 ;  /* 0x0000000c000c7308 */ /* 0x002e620000001000 */
[----:B0-----:R-:W-:-:S07]  /*0a30*/  VIADD R16, R9, 0xffffffe ;  /* 0x0ffffffe09107836 */ /* 0x001fce0000000000 */
[----:B------:R0:W2:Y:S01]  /*0a40*/  F2I.FTZ.U32.TRUNC.NTZ R17, R16 ;  /* 0x0000001000117305 */ /* 0x0000a2000021f000 */
[----:B-1----:R-:W-:-:S07]  /*0a50*/  VIADD R18, R12, 0xffffffe ;  /* 0x0ffffffe0c127836 */ /* 0x002fce0000000000 */
[----:B------:R1:W3:Y:S01]  /*0a60*/  F2I.FTZ.U32.TRUNC.NTZ R19, R18 ;  /* 0x0000001200137305 */ /* 0x0002e2000021f000 */
[----:B0-----:R-:W-:Y:S01]  /*0a70*/  IMAD.MOV.U32 R16, RZ, RZ, RZ ;  /* 0x000000ffff107224 */ /* 0x001fe200078e00ff */
[----:B--2---:R-:W-:Y:S01]  /*0a80*/  IADD3 R15, PT, PT, RZ, -R17, RZ ;  /* 0x80000011ff0f7210 */ /* 0x004fe20007ffe0ff */
[----:B-1----:R-:W-:-:S04]  /*0a90*/  HFMA2 R18, -RZ, RZ, 0, 0 ;  /* 0x00000000ff127431 */ /* 0x002fc800000001ff */
[----:B------:R-:W-:Y:S02]  /*0aa0*/  IMAD R15, R15, R14, RZ ;  /* 0x0000000e0f0f7224 */ /* 0x000fe400078e02ff */
[----:B---3--:R-:W-:Y:S02]  /*0ab0*/  IMAD.MOV R20, RZ, RZ, -R19 ;  /* 0x000000ffff147224 */ /* 0x008fe400078e0a13 */
[----:B------:R-:W-:Y:S01]  /*0ac0*/  IMAD.HI.U32 R12, R17, R15, R16 ;  /* 0x0000000f110c7227 */ /* 0x000fe200078e0010 */
[----:B------:R-:W-:Y:S01]  /*0ad0*/  IABS R16, R4 ;  /* 0x0000000400107213 */ /* 0x000fe20000000000 */
[----:B------:R-:W0:Y:S02]  /*0ae0*/  LDC R17, c[0x0][0x3a8] ;  /* 0x0000ea00ff117b82 */ /* 0x000e240000000800 */
[----:B------:R-:W-:Y:S02]  /*0af0*/  IMAD R9, R20, R13, RZ ;  /* 0x0000000d14097224 */ /* 0x000fe400078e02ff */
[----:B------:R-:W-:-:S04]  /*0b00*/  IMAD.HI.U32 R15, R12, R23, RZ ;  /* 0x000000170c0f7227 */ /* 0x000fc800078e00ff */
[----:B------:R-:W-:-:S04]  /*0b10*/  IMAD.HI.U32 R19, R19, R9, R18 ;  /* 0x0000000913137227 */ /* 0x000fc800078e0012 */
[----:B------:R-:W-:Y:S02]  /*0b20*/  IMAD.MOV R9, RZ, RZ, -R15 ;  /* 0x000000ffff097224 */ /* 0x000fe400078e0a0f */
[----:B------:R-:W-:Y:S02]  /*0b30*/  IMAD.MOV.U32 R18, RZ, RZ, R16 ;  /* 0x000000ffff127224 */ /* 0x000fe400078e0010 */
[C---:B------:R-:W-:Y:S02]  /*0b40*/  IMAD R23, R14.reuse, R9, R23 ;  /* 0x000000090e177224 */ /* 0x040fe400078e0217 */
[----:B------:R-:W1:Y:S01]  /*0b50*/  LDC R9, c[0x0][0x3bc] ;  /* 0x0000ef00ff097b82 */ /* 0x000e620000000800 */
[----:B------:R-:W-:Y:S02]  /*0b60*/  IMAD.HI.U32 R16, R19, R18, RZ ;  /* 0x0000001213107227 */ /* 0x000fe400078e00ff */
[----:B------:R-:W-:-:S03]  /*0b70*/  ISETP.GT.U32.AND P2, PT, R14, R23, PT ;  /* 0x000000170e00720c */ /* 0x000fc60003f44070 */
[----:B------:R-:W-:-:S05]  /*0b80*/  IADD3 R12, PT, PT, -R16, RZ, RZ ;  /* 0x000000ff100c7210 */ /* 0x000fca0007ffe1ff */
[----:B------:R-:W-:Y:S02]  /*0b90*/  IMAD R18, R13, R12, R18 ;  /* 0x0000000c0d127224 */ /* 0x000fe400078e0212 */
[----:B------:R-:W-:-:S03]  /*0ba0*/  IMAD.MOV.U32 R12, RZ, RZ, RZ ;  /* 0x000000ffff0c7224 */ /* 0x000fc600078e00ff */
[----:B------:R-:W-:Y:S01]  /*0bb0*/  ISETP.GT.U32.AND P0, PT, R13, R18, PT ;  /* 0x000000120d00720c */ /* 0x000fe20003f04070 */
[----:B------:R-:W-:Y:S01]  /*0bc0*/  @!P2 IMAD.IADD R23, R23, 0x1, -R14 ;  /* 0x000000011717a824 */ /* 0x000fe200078e0a0e */
[----:B------:R-:W-:Y:S11]  /*0bd0*/  @!P1 BRA `(.L_x_11) ;  /* 0x0000000000689947 */ /* 0x000ff60003800000 */
[----:B------:R-:W2:Y:S01]  /*0be0*/  LDC R25, c[0x0][0x3c0] ;  /* 0x0000f000ff197b82 */ /* 0x000ea20000000800 */
[----:B------:R-:W-:-:S05]  /*0bf0*/  IMAD.IADD R12, R5, 0x1, -R22 ;  /* 0x00000001050c7824 */ /* 0x000fca00078e0a16 */
[----:B------:R-:W-:Y:S02]  /*0c00*/  IABS R22, R12 ;  /* 0x0000000c00167213 */ /* 0x000fe40000000000 */
[-C--:B--2---:R-:W-:Y:S02]  /*0c10*/  IABS R24, R25.reuse ;  /* 0x0000001900187213 */ /* 0x084fe40000000000 */
[----:B------:R-:W-:Y:S02]  /*0c20*/  LOP3.LUT R12, R12, R25, RZ, 0x3c, !PT ;  /* 0x000000190c0c7212 */ /* 0x000fe400078e3cff */
[----:B------:R-:W2:Y:S02]  /*0c30*/  I2F.RP R19, R24 ;  /* 0x0000001800137306 */ /* 0x000ea40000209400 */
[----:B------:R-:W-:-:S06]  /*0c40*/  ISETP.GE.AND P4, PT, R12, RZ, PT ;  /* 0x000000ff0c00720c */ /* 0x000fcc0003f86270 */
[----:B--2---:R-:W2:Y:S02]  /*0c50*/  MUFU.RCP R19, R19 ;  /* 0x0000001300137308 */ /* 0x004ea40000001000 */
[----:B--2---:R-:W-:-:S06]  /*0c60*/  IADD3 R20, PT, PT, R19, 0xffffffe, RZ ;  /* 0x0ffffffe13147810 */ /* 0x004fcc0007ffe0ff */
[----:B------:R2:W3:Y:S02]  /*0c70*/  F2I.FTZ.U32.TRUNC.NTZ R21, R20 ;  /* 0x0000001400157305 */ /* 0x0004e4000021f000 */
[----:B--2---:R-:W-:Y:S01]  /*0c80*/  MOV R20, RZ ;  /* 0x000000ff00147202 */ /* 0x004fe20000000f00 */
[----:B---3--:R-:W-:-:S04]  /*0c90*/  IMAD.MOV R27, RZ, RZ, -R21 ;  /* 0x000000ffff1b7224 */ /* 0x008fc800078e0a15 */
[----:B------:R-:W-:-:S04]  /*0ca0*/  IMAD R27, R27, R24, RZ ;  /* 0x000000181b1b7224 */ /* 0x000fc800078e02ff */
[----:B------:R-:W-:-:S06]  /*0cb0*/  IMAD.HI.U32 R21, R21, R27, R20 ;  /* 0x0000001b15157227 */ /* 0x000fcc00078e0014 */
[----:B------:R-:W-:-:S04]  /*0cc0*/  IMAD.HI.U32 R21, R21, R22, RZ ;  /* 0x0000001615157227 */ /* 0x000fc800078e00ff */
[----:B------:R-:W-:-:S04]  /*0cd0*/  IMAD.MOV R19, RZ, RZ, -R21 ;  /* 0x000000ffff137224 */ /* 0x000fc800078e0a15 */
[----:B------:R-:W-:-:S05]  /*0ce0*/  IMAD R19, R24, R19, R22 ;  /* 0x0000001318137224 */ /* 0x000fca00078e0216 */
[----:B------:R-:W-:-:S13]  /*0cf0*/  ISETP.GT.U32.AND P3, PT, R24, R19, PT ;  /* 0x000000131800720c */ /* 0x000fda0003f64070 */
[----:B------:R-:W-:Y:S01]  /*0d00*/  @!P3 IMAD.IADD R19, R19, 0x1, -R24 ;  /* 0x000000011313b824 */ /* 0x000fe200078e0a18 */
[----:B------:R-:W-:Y:S02]  /*0d10*/  @!P3 IADD3 R21, PT, PT, R21, 0x1, RZ ;  /* 0x000000011515b810 */ /* 0x000fe40007ffe0ff */
[----:B------:R-:W-:Y:S02]  /*0d20*/  ISETP.NE.AND P3, PT, R25, RZ, PT ;  /* 0x000000ff1900720c */ /* 0x000fe40003f65270 */
[----:B------:R-:W-:-:S13]  /*0d30*/  ISETP.GE.U32.AND P1, PT, R19, R24, PT ;  /* 0x000000181300720c */ /* 0x000fda0003f26070 */
[----:B------:R-:W-:-:S04]  /*0d40*/  @P1 VIADD R21, R21, 0x1 ;  /* 0x0000000115151836 */ /* 0x000fc80000000000 */
[----:B------:R-:W-:Y:S01]  /*0d50*/  @!P4 IMAD.MOV R21, RZ, RZ, -R21 ;  /* 0x000000ffff15c224 */ /* 0x000fe200078e0a15 */
[----:B------:R-:W-:-:S04]  /*0d60*/  @!P3 LOP3.LUT R21, RZ, R25, RZ, 0x33, !PT ;  /* 0x00000019ff15b212 */ /* 0x000fc800078e33ff */
[----:B------:R-:W-:-:S07]  /*0d70*/  IADD3 R12, PT, PT, R21, 0x1, RZ ;  /* 0x00000001150c7810 */ /* 0x000fce0007ffe0ff */
.L_x_11:
[----:B------:R-:W-:Y:S05]  /*0d80*/  BSYNC.RECONVERGENT B0 ;  /* 0x0000000000007941 */ /* 0x000fea0003800200 */
.L_x_10:
[----:B-1----:R-:W-:Y:S01]  /*0d90*/  ISETP.GE.AND P3, PT, R4, R9, PT ;  /* 0x000000090400720c */ /* 0x002fe20003f66270 */
[----:B------:R-:W-:Y:S01]  /*0da0*/  BSSY.RECONVERGENT B0, `(.L_x_12) ;  /* 0x0000020000007945 */ /* 0x000fe20003800200 */
[----:B------:R-:W-:Y:S01]  /*0db0*/  ISETP.GE.U32.AND P1, PT, R23, R14, PT ;  /* 0x0000000e1700720c */ /* 0x000fe20003f26070 */
[----:B------:R-:W-:Y:S01]  /*0dc0*/  @!P0 IMAD.IADD R18, R18, 0x1, -R13 ;  /* 0x0000000112128824 */ /* 0x000fe200078e0a0d */
[----:B------:R-:W-:Y:S01]  /*0dd0*/  LOP3.LUT R5, R5, R8, RZ, 0x3c, !PT ;  /* 0x0000000805057212 */ /* 0x000fe200078e3cff */
[----:B------:R-:W-:-:S08]  /*0de0*/  IMAD.MOV.U32 R14, RZ, RZ, RZ ;  /* 0x000000ffff0e7224 */ /* 0x000fd000078e00ff */
[----:B------:R-:W-:Y:S05]  /*0df0*/  @!P3 BRA `(.L_x_13) ;  /* 0x000000000068b947 */ /* 0x000fea0003800000 */
[----:B------:R-:W1:Y:S01]  /*0e00*/  LDC R23, c[0x0][0x3c4] ;  /* 0x0000f100ff177b82 */ /* 0x000e620000000800 */
[----:B------:R-:W-:-:S05]  /*0e10*/  IMAD.IADD R14, R4, 0x1, -R9 ;  /* 0x00000001040e7824 */ /* 0x000fca00078e0a09 */
[----:B------:R-:W-:Y:S02]  /*0e20*/  IABS R24, R14 ;  /* 0x0000000e00187213 */ /* 0x000fe40000000000 */
[-C--:B-1----:R-:W-:Y:S02]  /*0e30*/  IABS R22, R23.reuse ;  /* 0x0000001700167213 */ /* 0x082fe40000000000 */
[----:B------:R-:W-:Y:S02]  /*0e40*/  LOP3.LUT R14, R14, R23, RZ, 0x3c, !PT ;  /* 0x000000170e0e7212 */ /* 0x000fe400078e3cff */
[----:B------:R-:W1:Y:S02]  /*0e50*/  I2F.RP R19, R22 ;  /* 0x0000001600137306 */ /* 0x000e640000209400 */
[----:B------:R-:W-:-:S06]  /*0e60*/  ISETP.GE.AND P4, PT, R14, RZ, PT ;  /* 0x000000ff0e00720c */ /* 0x000fcc0003f86270 */
[----:B-1----:R-:W1:Y:S02]  /*0e70*/  MUFU.RCP R19, R19 ;  /* 0x0000001300137308 */ /* 0x002e640000001000 */
[----:B-1----:R-:W-:-:S06]  /*0e80*/  IADD3 R20, PT, PT, R19, 0xffffffe, RZ ;  /* 0x0ffffffe13147810 */ /* 0x002fcc0007ffe0ff */
[----:B------:R1:W2:Y:S02]  /*0e90*/  F2I.FTZ.U32.TRUNC.NTZ R21, R20 ;  /* 0x0000001400157305 */ /* 0x0002a4000021f000 */
[----:B-1----:R-:W-:Y:S01]  /*0ea0*/  MOV R20, RZ ;  /* 0x000000ff00147202 */ /* 0x002fe20000000f00 */
[----:B--2---:R-:W-:-:S04]  /*0eb0*/  IMAD.MOV R25, RZ, RZ, -R21 ;  /* 0x000000ffff197224 */ /* 0x004fc800078e0a15 */
        /* <DEDUP_REMOVED lines=14> */
.L_x_13:
[----:B------:R-:W-:Y:S05]  /*0fa0*/  BSYNC.RECONVERGENT B0 ;  /* 0x0000000000007941 */ /* 0x000fea0003800200 */
.L_x_12:
[----:B------:R-:W-:Y:S01]  /*0fb0*/  ISETP.GE.AND P3, PT, R5, RZ, PT ;  /* 0x000000ff0500720c */ /* 0x000fe20003f66270 */
[----:B------:R-:W-:Y:S01]  /*0fc0*/  @!P2 VIADD R15, R15, 0x1 ;  /* 0x000000010f0fa836 */ /* 0x000fe20000000000 */
[----:B------:R-:W-:Y:S01]  /*0fd0*/  ISETP.NE.AND P2, PT, R8, RZ, PT ;  /* 0x000000ff0800720c */ /* 0x000fe20003f45270 */
[----:B------:R-:W1:Y:S01]  /*0fe0*/  LDC R19, c[0x0][0x3b0] ;  /* 0x0000ec00ff137b82 */ /* 0x000e620000000800 */
[----:B------:R-:W-:Y:S01]  /*0ff0*/  ISETP.GE.U32.AND P4, PT, R18, R13, PT ;  /* 0x0000000d1200720c */ /* 0x000fe20003f86070 */
[----:B------:R-:W-:Y:S01]  /*1000*/  @P1 VIADD R15, R15, 0x1 ;  /* 0x000000010f0f1836 */ /* 0x000fe20000000000 */
[----:B------:R-:W-:Y:S01]  /*1010*/  LOP3.LUT R4, R4, R7, RZ, 0x3c, !PT ;  /* 0x0000000704047212 */ /* 0x000fe200078e3cff */
[----:B------:R-:W2:Y:S01]  /*1020*/  LDCU UR7, c[0x0][0x394] ;  /* 0x00007280ff0777ac */ /* 0x000ea20008000800 */
[----:B------:R-:W-:Y:S01]  /*1030*/  @!P0 IADD3 R16, PT, PT, R16, 0x1, RZ ;  /* 0x0000000110108810 */ /* 0x000fe20007ffe0ff */
[----:B------:R-:W-:Y:S01]  /*1040*/  BSSY.RECONVERGENT B0, `(.L_x_14) ;  /* 0x000011f000007945 */ /* 0x000fe20003800200 */
[----:B------:R-:W-:-:S02]  /*1050*/  ISETP.GE.AND P1, PT, R4, RZ, PT ;  /* 0x000000ff0400720c */ /* 0x000fc40003f26270 */
[----:B------:R-:W-:Y:S01]  /*1060*/  SHF.R.S32.HI R4, RZ, 0x1f, R2 ;  /* 0x0000001fff047819 */ /* 0x000fe20000011402 */
[----:B------:R-:W-:Y:S01]  /*1070*/  @!P3 IMAD.MOV R15, RZ, RZ, -R15 ;  /* 0x000000ffff0fb224 */ /* 0x000fe200078e0a0f */
[----:B------:R-:W-:Y:S02]  /*1080*/  ISETP.NE.AND P3, PT, R7, RZ, PT ;  /* 0x000000ff0700720c */ /* 0x000fe40003f65270 */
[----:B------:R-:W-:Y:S01]  /*1090*/  @!P2 LOP3.LUT R15, RZ, R8, RZ, 0x33, !PT ;  /* 0x00000008ff0fa212 */ /* 0x000fe200078e33ff */
[----:B------:R-:W-:Y:S01]  /*10a0*/  @P4 VIADD R16, R16, 0x1 ;  /* 0x0000000110104836 */ /* 0x000fe20000000000 */
[--C-:B------:R-:W-:Y:S02]  /*10b0*/  SHF.R.S32.HI R5, RZ, 0x1f, R6.reuse ;  /* 0x0000001fff057819 */ /* 0x100fe40000011406 */
[----:B0-----:R-:W-:Y:S01]  /*10c0*/  VIADDMNMX R13, R15, 0x1, R17, PT ;  /* 0x000000010f0d7846 */ /* 0x001fe20003800111 */
[----:B------:R-:W-:Y:S02]  /*10d0*/  IMAD R15, R4, R3, RZ ;  /* 0x00000003040f7224 */ /* 0x000fe400078e02ff */
[----:B------:R-:W-:Y:S01]  /*10e0*/  @!P1 IADD3 R16, PT, PT, -R16, RZ, RZ ;  /* 0x000000ff10109210 */ /* 0x000fe20007ffe1ff */
[----:B------:R-:W-:Y:S01]  /*10f0*/  IMAD.MOV.U32 R4, RZ, RZ, R6 ;  /* 0x000000ffff047224 */ /* 0x000fe200078e0006 */
[----:B------:R-:W-:Y:S01]  /*1100*/  ISETP.GE.AND P0, PT, R12, R13, PT ;  /* 0x0000000d0c00720c */ /* 0x000fe20003f06270 */
[C---:B--2---:R-:W-:Y:S01]  /*1110*/  IMAD R17, R2.reuse, UR7, R15 ;  /* 0x0000000702117c24 */ /* 0x044fe2000f8e020f */
[----:B------:R-:W-:Y:S01]  /*1120*/  @!P3 LOP3.LUT R16, RZ, R7, RZ, 0x33, !PT ;  /* 0x00000007ff10b212 */ /* 0x000fe200078e33ff */
[----:B------:R-:W-:-:S03]  /*1130*/  IMAD.WIDE.U32 R4, R2, R3, R4 ;  /* 0x0000000302047225 */ /* 0x000fc600078e0004 */
[----:B-1----:R-:W-:Y:S01]  /*1140*/  VIADDMNMX R15, R16, 0x1, R19, PT ;  /* 0x00000001100f7846 */ /* 0x002fe20003800113 */
[----:B------:R-:W-:-:S06]  /*1150*/  IMAD.MOV.U32 R16, RZ, RZ, RZ ;  /* 0x000000ffff107224 */ /* 0x000fcc00078e00ff */
[----:B------:R-:W-:Y:S05]  /*1160*/  @P0 BRA `(.L_x_15) ;  /* 0x0000001000300947 */ /* 0x000fea0003800000 */
[----:B------:R-:W0:Y:S01]  /*1170*/  LDCU UR7, c[0x0][0x3cc] ;  /* 0x00007980ff0777ac */ /* 0x000e220008000800 */
[----:B------:R-:W-:Y:S01]  /*1180*/  IMAD R6, R14, R7, R7 ;  /* 0x000000070e067224 */ /* 0x000fe200078e0207 */
[----:B------:R-:W-:Y:S01]  /*1190*/  IADD3 R17, PT, PT, R5, R17, RZ ;  /* 0x0000001105117210 */ /* 0x000fe20007ffe0ff */
[----:B------:R-:W-:Y:S01]  /*11a0*/  IMAD.IADD R18, R15, 0x1, -R14 ;  /* 0x000000010f127824 */ /* 0x000fe200078e0a0e */
[----:B------:R-:W1:Y:S01]  /*11b0*/  LDCU UR8, c[0x0][0x3a0] ;  /* 0x00007400ff0877ac */ /* 0x000e620008000800 */
[----:B------:R-:W-:-:S03]  /*11c0*/  IMAD.MOV.U32 R16, RZ, RZ, RZ ;  /* 0x000000ffff107224 */ /* 0x000fc600078e00ff */
[----:B------:R-:W-:Y:S01]  /*11d0*/  LOP3.LUT R18, R18, 0x3, RZ, 0xc0, !PT ;  /* 0x0000000312127812 */ /* 0x000fe200078ec0ff */
[----:B0-----:R-:W-:Y:S01]  /*11e0*/  IMAD R22, R14, R7, -UR7 ;  /* 0x800000070e167e24 */ /* 0x001fe2000f8e0207 */
[C---:B------:R-:W-:Y:S01]  /*11f0*/  IADD3 R26, PT, PT, R6.reuse, -UR7, R7 ;  /* 0x80000007061a7c10 */ /* 0x040fe2000fffe007 */
[----:B------:R-:W-:-:S03]  /*1200*/  VIADD R23, R6, -UR7 ;  /* 0x8000000706177c36 */ /* 0x000fc60008000000 */
[----:B------:R-:W-:Y:S02]  /*1210*/  IADD3 R2, PT, PT, R22, R9, RZ ;  /* 0x0000000916027210 */ /* 0x000fe40007ffe0ff */
[----:B------:R-:W-:Y:S02]  /*1220*/  VIMNMX R19, PT, PT, RZ, R22, !PT ;  /* 0x00000016ff137248 */ /* 0x000fe40007fe0100 */
[C---:B------:R-:W-:Y:S01]  /*1230*/  VIMNMX R3, PT, PT, R2.reuse, UR5, PT ;  /* 0x0000000502037c48 */ /* 0x040fe2000bfe0100 */
[----:B------:R-:W-:Y:S01]  /*1240*/  IMAD.IADD R6, R2, 0x1, R7 ;  /* 0x0000000102067824 */ /* 0x000fe200078e0207 */
[----:B------:R-:W-:Y:S02]  /*1250*/  VIMNMX R20, PT, PT, RZ, R23, !PT ;  /* 0x00000017ff147248 */ /* 0x000fe40007fe0100 */
[----:B------:R-:W-:Y:S02]  /*1260*/  VIMNMX R21, PT, PT, RZ, R26, !PT ;  /* 0x0000001aff157248 */ /* 0x000fe40007fe0100 */
[----:B------:R-:W-:-:S02]  /*1270*/  VIADDMNMX R7, R6, R7, UR5, PT ;  /* 0x0000000506077e46 */ /* 0x000fc4000b800107 */
[----:B------:R-:W-:Y:S02]  /*1280*/  VIMNMX R6, PT, PT, R6, UR5, PT ;  /* 0x0000000506067c48 */ /* 0x000fe4000bfe0100 */
[----:B------:R-:W-:Y:S01]  /*1290*/  IADD3 R22, PT, PT, -R22, R3, RZ ;  /* 0x0000000316167210 */ /* 0x000fe20007ffe1ff */
[----:B------:R-:W-:Y:S01]  /*12a0*/  IMAD.IADD R26, R7, 0x1, -R26 ;  /* 0x00000001071a7824 */ /* 0x000fe200078e0a1a */
[----:B-1----:R-:W-:Y:S01]  /*12b0*/  VIMNMX R24, PT, PT, R3, UR8, PT ;  /* 0x0000000803187c48 */ /* 0x002fe2000bfe0100 */
[C---:B------:R-:W-:Y:S01]  /*12c0*/  IMAD.IADD R23, R6.reuse, 0x1, -R23 ;  /* 0x0000000106177824 */ /* 0x040fe200078e0a17 */
[----:B------:R-:W-:Y:S02]  /*12d0*/  VIMNMX R25, PT, PT, R6, UR8, PT ;  /* 0x0000000806197c48 */ /* 0x000fe4000bfe0100 */
[----:B------:R-:W-:-:S07]  /*12e0*/  VIMNMX R28, PT, PT, R7, UR8, PT ;  /* 0x00000008071c7c48 */ /* 0x000fce000bfe0100 */
.L_x_25:
[----:B------:R-:W-:Y:S01]  /*12f0*/  ISETP.GE.AND P0, PT, R14, R15, PT ;  /* 0x0000000f0e00720c */ /* 0x000fe20003f06270 */
[----:B------:R-:W-:-:S12]  /*1300*/  BSSY.RECONVERGENT B1, `(.L_x_16) ;  /* 0x00000ef000017945 */ /* 0x000fd80003800200 */
[----:B------:R-:W-:Y:S05]  /*1310*/  @P0 BRA `(.L_x_17) ;  /* 0x0000000c00b40947 */ /* 0x000fea0003800000 */
[----:B------:R-:W0:Y:S01]  /*1320*/  LDC R27, c[0x0][0x3c8] ;  /* 0x0000f200ff1b7b82 */ /* 0x000e220000000800 */
[----:B------:R-:W0:Y:S01]  /*1330*/  LDCU UR7, c[0x0][0x3c0] ;  /* 0x00007800ff0777ac */ /* 0x000e220008000800 */
[----:B------:R-:W-:Y:S01]  /*1340*/  ISETP.NE.AND P0, PT, R18, RZ, PT ;  /* 0x000000ff1200720c */ /* 0x000fe20003f05270 */
[----:B------:R-:W-:Y:S01]  /*1350*/  BSSY.RECONVERGENT B2, `(.L_x_18) ;  /* 0x000005e000027945 */ /* 0x000fe20003800200 */
[----:B------:R-:W-:Y:S01]  /*1360*/  SHF.R.S32.HI R3, RZ, 0x1f, R12 ;  /* 0x0000001fff037819 */ /* 0x000fe2000001140c */
[----:B------:R-:W1:Y:S01]  /*1370*/  LDCU.64 UR12, c[0x0][0x3a8] ;  /* 0x00007500ff0c77ac */ /* 0x000e620008000a00 */
[----:B------:R-:W-:Y:S01]  /*1380*/  MOV R2, R12 ;  /* 0x0000000c00027202 */ /* 0x000fe20000000f00 */
[----:B------:R-:W-:Y:S01]  /*1390*/  IMAD.MOV.U32 R31, RZ, RZ, R14 ;  /* 0x000000ffff1f7224 */ /* 0x000fe200078e000e */
[----:B------:R-:W2:Y:S01]  /*13a0*/  LDC R6, c[0x0][0x3b8] ;  /* 0x0000ee00ff067b82 */ /* 0x000ea20000000800 */
[----:B------:R-:W3:Y:S01]  /*13b0*/  LDCU UR8, c[0x0][0x398] ;  /* 0x00007300ff0877ac */ /* 0x000ee20008000800 */
[----:B-1----:R-:W-:-:S02]  /*13c0*/  IMAD R7, R17, UR12, RZ ;  /* 0x0000000c11077c24 */ /* 0x002fc4000f8e02ff */
[----:B0-----:R-:W-:Y:S02]  /*13d0*/  IMAD R27, R12, UR7, -R27 ;  /* 0x000000070c1b7c24 */ /* 0x001fe4000f8e0a1b */
[----:B------:R-:W-:-:S03]  /*13e0*/  IMAD.WIDE.U32 R2, R4, UR12, R2 ;  /* 0x0000000c04027c25 */ /* 0x000fc6000f8e0002 */
[----:B------:R-:W-:Y:S01]  /*13f0*/  VIMNMX R32, PT, PT, RZ, R27, !PT ;  /* 0x0000001bff207248 */ /* 0x000fe20007fe0100 */
[----:B------:R-:W-:Y:S01]  /*1400*/  IMAD R7, R4, UR13, R7 ;  /* 0x0000000d04077c24 */ /* 0x000fe2000f8e0207 */
[----:B--2---:R-:W-:-:S04]  /*1410*/  VIADDMNMX R6, R27, R6, UR4, PT ;  /* 0x000000041b067e46 */ /* 0x004fc8000b800106 */
[C---:B---3--:R-:W-:Y:S01]  /*1420*/  VIMNMX R33, PT, PT, R6.reuse, UR8, PT ;  /* 0x0000000806217c48 */ /* 0x048fe2000bfe0100 */
[----:B------:R-:W-:Y:S01]  /*1430*/  IMAD.IADD R27, R6, 0x1, -R27 ;  /* 0x00000001061b7824 */ /* 0x000fe200078e0a1b */
[----:B------:R-:W-:-:S03]  /*1440*/  IADD3 R29, PT, PT, R3, R7, RZ ;  /* 0x00000007031d7210 */ /* 0x000fc60007ffe0ff */
[----:B------:R-:W-:Y:S01]  /*1450*/  IMAD.IADD R30, R33, 0x1, -R32 ;  /* 0x00000001211e7824 */ /* 0x000fe200078e0a20 */
[----:B------:R-:W-:Y:S06]  /*1460*/  @!P0 BRA `(.L_x_19) ;  /* 0x0000000400308947 */ /* 0x000fec0003800000 */
[----:B------:R-:W0:Y:S01]  /*1470*/  LDCU.64 UR12, c[0x0][0x3b0] ;  /* 0x00007600ff0c77ac */ /* 0x000e220008000a00 */
[----:B------:R-:W-:Y:S01]  /*1480*/  ISETP.GT.AND P0, PT, R33, R32, PT ;  /* 0x000000202100720c */ /* 0x000fe20003f04270 */
[--C-:B------:R-:W-:Y:S01]  /*1490*/  IMAD.MOV.U32 R6, RZ, RZ, R14.reuse ;  /* 0x000000ffff067224 */ /* 0x100fe200078e000e */
[----:B------:R-:W-:Y:S01]  /*14a0*/  SHF.R.S32.HI R7, RZ, 0x1f, R14 ;  /* 0x0000001fff077819 */ /* 0x000fe2000001140e */
[----:B------:R-:W1:Y:S01]  /*14b0*/  LDCU.64 UR8, c[0x0][0x388] ;  /* 0x00007100ff0877ac */ /* 0x000e620008000a00 */
[----:B------:R-:W-:Y:S01]  /*14c0*/  ISETP.LE.OR P1, PT, R24, R19, !P0 ;  /* 0x000000131800720c */ /* 0x000fe20004723670 */
[----:B------:R-:W-:Y:S01]  /*14d0*/  BSSY.RECONVERGENT B3, `(.L_x_20) ;  /* 0x0000019000037945 */ /* 0x000fe20003800200 */
[----:B------:R-:W-:Y:S01]  /*14e0*/  ISETP.NE.AND P2, PT, R18, 0x1, PT ;  /* 0x000000011200780c */ /* 0x000fe20003f45270 */
[----:B0-----:R-:W-:Y:S02]  /*14f0*/  IMAD R31, R29, UR12, RZ ;  /* 0x0000000c1d1f7c24 */ /* 0x001fe4000f8e02ff */
[----:B------:R-:W-:-:S04]  /*1500*/  IMAD.WIDE.U32 R8, R2, UR12, R6 ;  /* 0x0000000c02087c25 */ /* 0x000fc8000f8e0006 */
[----:B------:R-:W-:Y:S01]  /*1510*/  IMAD R7, R2, UR13, R31 ;  /* 0x0000000d02077c24 */ /* 0x000fe2000f8e021f */
[----:B-1----:R-:W-:-:S04]  /*1520*/  LEA R6, P3, R8, UR8, 0x1 ;  /* 0x0000000808067c11 */ /* 0x002fc8000f8608ff */
[----:B------:R-:W-:-:S04]  /*1530*/  IADD3 R7, PT, PT, R9, R7, RZ ;  /* 0x0000000709077210 */ /* 0x000fc80007ffe0ff */
[----:B------:R-:W-:Y:S01]  /*1540*/  LEA.HI.X R7, R8, UR9, R7, 0x1, P3 ;  /* 0x0000000908077c11 */ /* 0x000fe200098f0c07 */
[----:B------:R-:W-:Y:S06]  /*1550*/  @P1 BRA `(.L_x_21) ;  /* 0x0000000000401947 */ /* 0x000fec0003800000 */
[----:B------:R-:W2:Y:S01]  /*1560*/  LDG.E.U16 R8, desc[UR10][R6.64] ;  /* 0x0000000a06087981 */ /* 0x000ea2000c1e1500 */
[----:B------:R-:W0:Y:S01]  /*1570*/  LDCU.U8 UR7, c[0x0][0x3dc] ;  /* 0x00007b80ff0777ac */ /* 0x000e220008000000 */
[----:B------:R-:W-:-:S04]  /*1580*/  IMAD.IADD R9, R24, 0x1, -R19 ;  /* 0x0000000118097824 */ /* 0x000fc800078e0a13 */
[----:B------:R-:W-:Y:S01]  /*1590*/  IMAD R9, R30, R9, RZ ;  /* 0x000000091e097224 */ /* 0x000fe200078e02ff */
[----:B0-----:R-:W-:-:S06]  /*15a0*/  UPRMT UR7, UR7, 0x8880, URZ ;  /* 0x0000888007077896 */ /* 0x001fcc00080000ff */
[----:B------:R-:W-:-:S13]  /*15b0*/  ISETP.NE.AND P1, PT, RZ, UR7, PT ;  /* 0x00000007ff007c0c */ /* 0x000fda000bf25270 */
[----:B------:R-:W-:-:S05]  /*15c0*/  @P1 IMAD R9, R22, R27, RZ ;  /* 0x0000001b16091224 */ /* 0x000fca00078e02ff */
[----:B------:R-:W-:-:S06]  /*15d0*/  I2FP.F32.S32 R9, R9 ;  /* 0x0000000900097245 */ /* 0x000fcc0000201400 */
[----:B------:R-:W0:Y:S02]  /*15e0*/  F2F.BF16.F32 R9, R9 ;  /* 0x0000000900097304 */ /* 0x000e240000202000 */
[----:B0-----:R-:W-:-:S06]  /*15f0*/  IMAD.U32 R31, R9, 0x10000, RZ ;  /* 0x00010000091f7824 */ /* 0x001fcc00078e00ff */
[----:B------:R-:W0:Y:S01]  /*1600*/  MUFU.RCP R31, R31 ;  /* 0x0000001f001f7308 */ /* 0x000e220000001000 */
[----:B--2---:R-:W-:-:S05]  /*1610*/  SHF.L.U32 R8, R8, 0x10, RZ ;  /* 0x0000001008087819 */ /* 0x004fca00000006ff */
[----:B0-----:R-:W-:-:S06]  /*1620*/  FMUL.FTZ R8, R8, R31 ;  /* 0x0000001f08087220 */ /* 0x001fcc0000410000 */
[----:B------:R-:W0:Y:S02]  /*1630*/  F2F.BF16.F32 R8, R8 ;  /* 0x0000000800087304 */ /* 0x000e240000202000 */
[----:B0-----:R-:W-:-:S04]  /*1640*/  IMAD.U32 R35, R8, 0x10000, RZ ;  /* 0x0001000008237824 */ /* 0x001fc800078e00ff */
[----:B------:R-:W-:-:S07]  /*1650*/  FADD.FTZ R16, R16, R35 ;  /* 0x0000002310107221 */ /* 0x000fce0000010000 */
.L_x_21:
[----:B------:R-:W-:Y:S05]  /*1660*/  BSYNC.RECONVERGENT B3 ;  /* 0x0000000000037941 */ /* 0x000fea0003800200 */
.L_x_20:
[----:B------:R-:W-:Y:S01]  /*1670*/  VIADD R31, R14, 0x1 ;  /* 0x000000010e1f7836 */ /* 0x000fe20000000000 */
[----:B------:R-:W-:Y:S06]  /*1680*/  @!P2 BRA `(.L_x_19) ;  /* 0x0000000000a8a947 */ /* 0x000fec0003800000 */
[----:B------:R-:W-:Y:S01]  /*1690*/  ISETP.LE.OR P1, PT, R25, R20, !P0 ;  /* 0x000000141900720c */ /* 0x000fe20004723670 */
[----:B------:R-:W-:Y:S01]  /*16a0*/  BSSY.RECONVERGENT B3, `(.L_x_22) ;  /* 0x0000013000037945 */ /* 0x000fe20003800200 */
[----:B------:R-:W-:-:S11]  /*16b0*/  ISETP.NE.AND P2, PT, R18, 0x2, PT ;  /* 0x000000021200780c */ /* 0x000fd60003f45270 */
[----:B------:R-:W-:Y:S05]  /*16c0*/  @P1 BRA `(.L_x_23) ;  /* 0x0000000000401947 */ /* 0x000fea0003800000 */
[----:B------:R-:W2:Y:S01]  /*16d0*/  LDG.E.U16 R8, desc[UR10][R6.64+0x2] ;  /* 0x0000020a06087981 */ /* 0x000ea2000c1e1500 */
[----:B------:R-:W0:Y:S01]  /*16e0*/  LDCU.U8 UR7, c[0x0][0x3dc] ;  /* 0x00007b80ff0777ac */ /* 0x000e220008000000 */
[----:B------:R-:W-:-:S05]  /*16f0*/  IADD3 R9, PT, PT, -R20, R25, RZ ;  /* 0x0000001914097210 */ /* 0x000fca0007ffe1ff */
        /* <DEDUP_REMOVED lines=8> */
[----:B--2---:R-:W-:-:S04]  /*1780*/  IMAD.U32 R8, R8, 0x10000, RZ ;  /* 0x0001000008087824 */ /* 0x004fc800078e00ff */
[----:B0-----:R-:W-:-:S06]  /*1790*/  FMUL.FTZ R8, R8, R31 ;  /* 0x0000001f08087220 */ /* 0x001fcc0000410000 */
[----:B------:R-:W0:Y:S02]  /*17a0*/  F2F.BF16.F32 R8, R8 ;  /* 0x0000000800087304 */ /* 0x000e240000202000 */
[----:B0-----:R-:W-:-:S05]  /*17b0*/  SHF.L.U32 R35, R8, 0x10, RZ ;  /* 0x0000001008237819 */ /* 0x001fca00000006ff */
[----:B------:R-:W-:-:S07]  /*17c0*/  FADD.FTZ R16, R16, R35 ;  /* 0x0000002310107221 */ /* 0x000fce0000010000 */
.L_x_23:
[----:B------:R-:W-:Y:S05]  /*17d0*/  BSYNC.RECONVERGENT B3 ;  /* 0x0000000000037941 */ /* 0x000fea0003800200 */
.L_x_22:
[----:B------:R-:W-:Y:S01]  /*17e0*/  VIADD R31, R14, 0x2 ;  /* 0x000000020e1f7836 */ /* 0x000fe20000000000 */
[----:B------:R-:W-:Y:S06]  /*17f0*/  @!P2 BRA `(.L_x_19) ;  /* 0x00000000004ca947 */ /* 0x000fec0003800000 */
[----:B------:R-:W-:Y:S01]  /*1800*/  ISETP.LE.OR P0, PT, R28, R21, !P0 ;  /* 0x000000151c00720c */ /* 0x000fe20004703670 */
[----:B------:R-:W-:-:S12]  /*1810*/  VIADD R31, R14, 0x3 ;  /* 0x000000030e1f7836 */ /* 0x000fd80000000000 */
[----:B------:R-:W-:Y:S05]  /*1820*/  @P0 BRA `(.L_x_19) ;  /* 0x0000000000400947 */ /* 0x000fea0003800000 */
[----:B------:R0:W2:Y:S01]  /*1830*/  LDG.E.U16 R6, desc[UR10][R6.64+0x4] ;  /* 0x0000040a06067981 */ /* 0x0000a2000c1e1500 */
[----:B------:R-:W1:Y:S01]  /*1840*/  LDCU.U8 UR7, c[0x0][0x3dc] ;  /* 0x00007b80ff0777ac */ /* 0x000e620008000000 */
[----:B------:R-:W-:-:S05]  /*1850*/  IADD3 R9, PT, PT, -R21, R28, RZ ;  /* 0x0000001c15097210 */ /* 0x000fca0007ffe1ff */
[----:B------:R-:W-:Y:S01]  /*1860*/  IMAD R9, R30, R9, RZ ;  /* 0x000000091e097224 */ /* 0x000fe200078e02ff */
[----:B-1----:R-:W-:-:S06]  /*1870*/  UPRMT UR7, UR7, 0x8880, URZ ;  /* 0x0000888007077896 */ /* 0x002fcc00080000ff */
[----:B------:R-:W-:-:S13]  /*1880*/  ISETP.NE.AND P0, PT, RZ, UR7, PT ;  /* 0x00000007ff007c0c */ /* 0x000fda000bf05270 */
[----:B------:R-:W-:-:S05]  /*1890*/  @P0 IMAD R9, R26, R27, RZ ;  /* 0x0000001b1a090224 */ /* 0x000fca00078e02ff */
[----:B------:R-:W-:-:S06]  /*18a0*/  I2FP.F32.S32 R9, R9 ;  /* 0x0000000900097245 */ /* 0x000fcc0000201400 */
[----:B------:R-:W1:Y:S02]  /*18b0*/  F2F.BF16.F32 R9, R9 ;  /* 0x0000000900097304 */ /* 0x000e640000202000 */
[----:B-1----:R-:W-:-:S06]  /*18c0*/  IMAD.U32 R8, R9, 0x10000, RZ ;  /* 0x0001000009087824 */ /* 0x002fcc00078e00ff */
[----:B0-----:R-:W0:Y:S01]  /*18d0*/  MUFU.RCP R7, R8 ;  /* 0x0000000800077308 */ /* 0x001e220000001000 */
[----:B--2---:R-:W-:-:S04]  /*18e0*/  IMAD.U32 R6, R6, 0x10000, RZ ;  /* 0x0001000006067824 */ /* 0x004fc800078e00ff */
[----:B0-----:R-:W-:-:S06]  /*18f0*/  FMUL.FTZ R6, R6, R7 ;  /* 0x0000000706067220 */ /* 0x001fcc0000410000 */
[----:B------:R-:W0:Y:S02]  /*1900*/  F2F.BF16.F32 R6, R6 ;  /* 0x0000000600067304 */ /* 0x000e240000202000 */
[----:B0-----:R-:W-:-:S05]  /*1910*/  SHF.L.U32 R7, R6, 0x10, RZ ;  /* 0x0000001006077819 */ /* 0x001fca00000006ff */
[----:B------:R-:W-:-:S07]  /*1920*/  FADD.FTZ R16, R16, R7 ;  /* 0x0000000710107221 */ /* 0x000fce0000010000 */
.L_x_19:
[----:B------:R-:W-:Y:S05]  /*1930*/  BSYNC.RECONVERGENT B2 ;  /* 0x0000000000027941 */ /* 0x000fea0003800200 */
.L_x_18:
[----:B------:R-:W-:-:S05]  /*1940*/  IMAD.IADD R6, R14, 0x1, -R15 ;  /* 0x000000010e067824 */ /* 0x000fca00078e0a0f */
[----:B------:R-:W-:-:S13]  /*1950*/  ISETP.GT.U32.AND P0, PT, R6, -0x4, PT ;  /* 0xfffffffc0600780c */ /* 0x000fda0003f04070 */
[----:B------:R-:W-:Y:S05]  /*1960*/  @P0 BRA `(.L_x_17) ;  /* 0x0000000800200947 */ /* 0x000fea0003800000 */
[----:B------:R-:W0:Y:S01]  /*1970*/  LDC R36, c[0x0][0x3c4] ;  /* 0x0000f100ff247b82 */ /* 0x000e220000000800 */
[----:B------:R-:W1:Y:S01]  /*1980*/  LDCU UR7, c[0x0][0x3cc] ;  /* 0x00007980ff0777ac */ /* 0x000e620008000800 */
[----:B------:R-:W-:Y:S01]  /*1990*/  ISETP.GT.AND P0, PT, R33, R32, PT ;  /* 0x000000202100720c */ /* 0x000fe20003f04270 */
[C---:B------:R-:W-:Y:S01]  /*19a0*/  VIADD R33, R31.reuse, 0x2 ;  /* 0x000000021f217836 */ /* 0x040fe20000000000 */
[C---:B------:R-:W-:Y:S01]  /*19b0*/  IADD3 R41, PT, PT, R31.reuse, 0x3, RZ ;  /* 0x000000031f297810 */ /* 0x040fe20007ffe0ff */
[----:B------:R-:W-:Y:S02]  /*19c0*/  IMAD.MOV R38, RZ, RZ, -R31 ;  /* 0x000000ffff267224 */ /* 0x000fe400078e0a1f */
[----:B------:R-:W-:Y:S01]  /*19d0*/  IMAD.IADD R44, R31, 0x1, -R15 ;  /* 0x000000011f2c7824 */ /* 0x000fe200078e0a0f */
[----:B------:R-:W-:Y:S01]  /*19e0*/  IADD3 R32, PT, PT, -R33, RZ, RZ ;  /* 0x000000ff21207210 */ /* 0x000fe20007ffe1ff */
[----:B------:R-:W-:Y:S02]  /*19f0*/  IMAD.MOV R37, RZ, RZ, -R41 ;  /* 0x000000ffff257224 */ /* 0x000fe400078e0a29 */
[----:B0-----:R-:W-:-:S02]  /*1a00*/  IMAD R39, R31, R36, R36 ;  /* 0x000000241f277224 */ /* 0x001fc400078e0224 */
[-C--:B-1----:R-:W-:Y:S02]  /*1a10*/  IMAD R40, R33, R36.reuse, -UR7 ;  /* 0x8000000721287e24 */ /* 0x082fe4000f8e0224 */
[-C--:B------:R-:W-:Y:S01]  /*1a20*/  IMAD R34, R41, R36.reuse, -UR7 ;  /* 0x8000000729227e24 */ /* 0x080fe2000f8e0224 */
[----:B------:R-:W-:Y:S01]  /*1a30*/  IADD3 R42, PT, PT, R39, UR6, RZ ;  /* 0x00000006272a7c10 */ /* 0x000fe2000fffe0ff */
[-C--:B------:R-:W-:Y:S02]  /*1a40*/  IMAD R33, R33, R36.reuse, UR6 ;  /* 0x0000000621217e24 */ /* 0x080fe4000f8e0224 */
[----:B------:R-:W-:Y:S02]  /*1a50*/  IMAD R41, R41, R36, UR6 ;  /* 0x0000000629297e24 */ /* 0x000fe4000f8e0224 */
[----:B------:R-:W-:Y:S02]  /*1a60*/  IMAD R38, R36, R38, UR7 ;  /* 0x0000000724267e24 */ /* 0x000fe4000f8e0226 */
[----:B------:R-:W-:-:S02]  /*1a70*/  IMAD R35, R31, R36, -UR7 ;  /* 0x800000071f237e24 */ /* 0x000fc4000f8e0224 */
[C---:B------:R-:W-:Y:S02]  /*1a80*/  IMAD R32, R36.reuse, R32, UR7 ;  /* 0x0000000724207e24 */ /* 0x040fe4000f8e0220 */
[----:B------:R-:W-:Y:S02]  /*1a90*/  IMAD R37, R36, R37, UR7 ;  /* 0x0000000724257e24 */ /* 0x000fe4000f8e0225 */
[C---:B------:R-:W-:Y:S01]  /*1aa0*/  VIADD R43, R39.reuse, -UR7 ;  /* 0x80000007272b7c36 */ /* 0x040fe20008000000 */
[----:B------:R-:W-:Y:S01]  /*1ab0*/  IADD3 R39, PT, PT, -R39, UR7, RZ ;  /* 0x0000000727277c10 */ /* 0x000fe2000fffe1ff */
[----:B------:R-:W-:-:S07]  /*1ac0*/  IMAD R36, R31, R36, UR6 ;  /* 0x000000061f247e24 */ /* 0x000fce000f8e0224 */
.L_x_24:
[----:B------:R-:W0:Y:S01]  /*1ad0*/  LDCU.64 UR8, c[0x0][0x3b0] ;  /* 0x00007600ff0877ac */ /* 0x000e220008000a00 */
[----:B------:R-:W-:Y:S01]  /*1ae0*/  VIMNMX R45, PT, PT, R36, UR5, PT ;  /* 0x00000005242d7c48 */ /* 0x000fe2000bfe0100 */
[--C-:B------:R-:W-:Y:S01]  /*1af0*/  IMAD.MOV.U32 R6, RZ, RZ, R31.reuse ;  /* 0x000000ffff067224 */ /* 0x100fe200078e001f */
[----:B------:R-:W-:Y:S01]  /*1b00*/  SHF.R.S32.HI R7, RZ, 0x1f, R31 ;  /* 0x0000001fff077819 */ /* 0x000fe2000001141f */
[----:B------:R-:W1:Y:S01]  /*1b10*/  LDCU UR7, c[0x0][0x3a0] ;  /* 0x00007400ff0777ac */ /* 0x000e620008000800 */
[----:B------:R-:W-:Y:S01]  /*1b20*/  VIMNMX R47, PT, PT, RZ, R35, !PT ;  /* 0x00000023ff2f7248 */ /* 0x000fe20007fe0100 */
[----:B------:R-:W2:Y:S01]  /*1b30*/  LDCU.64 UR12, c[0x0][0x388] ;  /* 0x00007100ff0c77ac */ /* 0x000ea20008000a00 */
[----:B0-----:R-:W-:Y:S02]  /*1b40*/  IMAD R9, R29, UR8, RZ ;  /* 0x000000081d097c24 */ /* 0x001fe4000f8e02ff */
[----:B------:R-:W-:Y:S01]  /*1b50*/  IMAD.WIDE.U32 R6, R2, UR8, R6 ;  /* 0x0000000802067c25 */ /* 0x000fe2000f8e0006 */
[----:B-1----:R-:W-:-:S03]  /*1b60*/  VIMNMX R48, PT, PT, R45, UR7, PT ;  /* 0x000000072d307c48 */ /* 0x002fc6000bfe0100 */
[----:B------:R-:W-:Y:S01]  /*1b70*/  IMAD R9, R2, UR9, R9 ;  /* 0x0000000902097c24 */ /* 0x000fe2000f8e0209 */
[----:B------:R-:W-:-:S03]  /*1b80*/  ISETP.LE.OR P1, PT, R48, R47, !P0 ;  /* 0x0000002f3000720c */ /* 0x000fc60004723670 */
[----:B------:R-:W-:Y:S01]  /*1b90*/  IMAD.IADD R7, R9, 0x1, R7 ;  /* 0x0000000109077824 */ /* 0x000fe200078e0207 */
[----:B--2---:R-:W-:-:S04]  /*1ba0*/  LEA R8, P2, R6, UR12, 0x1 ;  /* 0x0000000c06087c11 */ /* 0x004fc8000f8408ff */
[----:B------:R-:W-:-:S05]  /*1bb0*/  LEA.HI.X R9, R6, UR13, R7, 0x1, P2 ;  /* 0x0000000d06097c11 */ /* 0x000fca00090f0c07 */
[----:B------:R-:W2:Y:S01]  /*1bc0*/  @!P1 LDG.E.U16 R6, desc[UR10][R8.64] ;  /* 0x0000000a08069981 */ /* 0x000ea2000c1e1500 */
[----:B------:R-:W0:Y:S01]  /*1bd0*/  @!P1 LDC.U8 R49, c[0x0][0x3dc] ;  /* 0x0000f700ff319b82 */ /* 0x000e220000000000 */
[----:B------:R-:W-:Y:S02]  /*1be0*/  VIMNMX R46, PT, PT, R42, UR5, PT ;  /* 0x000000052a2e7c48 */ /* 0x000fe4000bfe0100 */
[----:B------:R-:W-:Y:S02]  /*1bf0*/  VIMNMX R7, PT, PT, RZ, R43, !PT ;  /* 0x0000002bff077248 */ /* 0x000fe40007fe0100 */
[C---:B------:R-:W-:Y:S02]  /*1c00*/  VIMNMX R50, PT, PT, R46.reuse, UR7, PT ;  /* 0x000000072e327c48 */ /* 0x040fe4000bfe0100 */
[----:B------:R-:W-:Y:S02]  /*1c10*/  IADD3 R46, PT, PT, R46, R39, RZ ;  /* 0x000000272e2e7210 */ /* 0x000fe40007ffe0ff */
[----:B------:R-:W-:-:S02]  /*1c20*/  ISETP.LE.OR P2, PT, R50, R7, !P0 ;  /* 0x000000073200720c */ /* 0x000fc40004743670 */
[----:B------:R-:W-:Y:S02]  /*1c30*/  VIMNMX R52, PT, PT, RZ, R34, !PT ;  /* 0x00000022ff347248 */ /* 0x000fe40007fe0100 */
[----:B0-----:R-:W-:-:S04]  /*1c40*/  @!P1 PRMT R49, R49, 0x8880, RZ ;  /* 0x0000888031319816 */ /* 0x001fc800000000ff */
[----:B------:R-:W-:Y:S02]  /*1c50*/  ISETP.NE.AND P3, PT, R49, RZ, !P1 ;  /* 0x000000ff3100720c */ /* 0x000fe40004f65270 */
[----:B------:R-:W-:Y:S01]  /*1c60*/  @!P1 IADD3 R49, PT, PT, -R47, R48, RZ ;  /* 0x000000302f319210 */ /* 0x000fe20007ffe1ff */
[----:B------:R-:W-:Y:S02]  /*1c70*/  @!P1 IMAD.IADD R48, R45, 0x1, R38 ;  /* 0x000000012d309824 */ /* 0x000fe400078e0226 */
[----:B------:R-:W0:Y:S01]  /*1c80*/  @!P2 LDC.U8 R47, c[0x0][0x3dc] ;  /* 0x0000f700ff2fab82 */ /* 0x000e220000000000 */
[----:B------:R-:W-:Y:S01]  /*1c90*/  @!P2 IMAD.IADD R45, R50, 0x1, -R7 ;  /* 0x00000001322da824 */ /* 0x000fe200078e0a07 */
[----:B------:R-:W-:Y:S01]  /*1ca0*/  VIMNMX R7, PT, PT, R33, UR5, PT ;  /* 0x0000000521077c48 */ /* 0x000fe2000bfe0100 */
[----:B------:R-:W-:-:S05]  /*1cb0*/  @!P1 IMAD R49, R30, R49, RZ ;  /* 0x000000311e319224 */ /* 0x000fca00078e02ff */
[----:B------:R-:W-:Y:S01]  /*1cc0*/  @P3 IMAD R49, R27, R48, RZ ;  /* 0x000000301b313224 */ /* 0x000fe200078e02ff */
[----:B------:R-:W-:-:S04]  /*1cd0*/  VIMNMX R48, PT, PT, R7, UR7, PT ;  /* 0x0000000707307c48 */ /* 0x000fc8000bfe0100 */
[----:B------:R-:W-:Y:S02]  /*1ce0*/  @!P1 I2FP.F32.S32 R50, R49 ;  /* 0x0000003100329245 */ /* 0x000fe40000201400 */
[----:B------:R-:W-:-:S04]  /*1cf0*/  VIMNMX R49, PT, PT, RZ, R40, !PT ;  /* 0x00000028ff317248 */ /* 0x000fc80007fe0100 */
[----:B------:R-:W-:Y:S01]  /*1d00*/  ISETP.LE.OR P3, PT, R48, R49, !P0 ;  /* 0x000000313000720c */ /* 0x000fe20004763670 */
[----:B------:R-:W1:Y:S01]  /*1d10*/  @!P1 F2F.BF16.F32 R50, R50 ;  /* 0x0000003200329304 */ /* 0x000e620000202000 */
[----:B0-----:R-:W-:-:S04]  /*1d20*/  @!P2 PRMT R47, R47, 0x8880, RZ ;  /* 0x000088802f2fa816 */ /* 0x001fc800000000ff */
[----:B------:R-:W-:-:S07]  /*1d30*/  ISETP.NE.AND P4, PT, R47, RZ, !P2 ;  /* 0x000000ff2f00720c */ /* 0x000fce0005785270 */
[----:B------:R-:W0:Y:S01]  /*1d40*/  @!P3 LDC.U8 R47, c[0x0][0x3dc] ;  /* 0x0000f700ff2fbb82 */ /* 0x000e220000000000 */
[----:B------:R-:W-:Y:S01]  /*1d50*/  @!P3 IMAD.IADD R49, R48, 0x1, -R49 ;  /* 0x000000013031b824 */ /* 0x000fe200078e0a31 */
[----:B-1----:R-:W-:Y:S02]  /*1d60*/  @!P1 SHF.L.U32 R51, R50, 0x10, RZ ;  /* 0x0000001032339819 */ /* 0x002fe400000006ff */
[----:B------:R-:W-:-:S04]  /*1d70*/  VIMNMX R50, PT, PT, R41, UR5, PT ;  /* 0x0000000529327c48 */ /* 0x000fc8000bfe0100 */
[----:B------:R-:W1:Y:S01]  /*1d80*/  @!P1 MUFU.RCP R51, R51 ;  /* 0x0000003300339308 */ /* 0x000e620000001000 */
[----:B0-----:R-:W-:Y:S01]  /*1d90*/  @!P3 PRMT R48, R47, 0x8880, RZ ;  /* 0x000088802f30b816 */ /* 0x001fe200000000ff */
[C---:B------:R-:W-:Y:S02]  /*1da0*/  @!P2 IMAD R47, R30.reuse, R45, RZ ;  /* 0x0000002d1e2fa224 */ /* 0x040fe400078e02ff */
[----:B------:R-:W-:Y:S02]  /*1db0*/  @P4 IMAD R47, R27, R46, RZ ;  /* 0x0000002e1b2f4224 */ /* 0x000fe400078e02ff */
[----:B------:R-:W-:Y:S02]  /*1dc0*/  @!P3 IMAD.MOV.U32 R45, RZ, RZ, R48 ;  /* 0x000000ffff2db224 */ /* 0x000fe400078e0030 */
[----:B------:R-:W-:Y:S02]  /*1dd0*/  IMAD.IADD R46, R7, 0x1, R32 ;  /* 0x00000001072e7824 */ /* 0x000fe400078e0220 */
[----:B------:R-:W3:Y:S01]  /*1de0*/  @!P3 LDG.E.U16 R7, desc[UR10][R8.64+0x4] ;  /* 0x0000040a0807b981 */ /* 0x000ee2000c1e1500 */
[----:B------:R-:W-:Y:S01]  /*1df0*/  ISETP.NE.AND P5, PT, R45, RZ, !P3 ;  /* 0x000000ff2d00720c */ /* 0x000fe20005fa5270 */
[----:B------:R-:W-:-:S02]  /*1e00*/  @!P3 IMAD R48, R30, R49, RZ ;  /* 0x000000311e30b224 */ /* 0x000fc400078e02ff */
[----:B------:R-:W4:Y:S10]  /*1e10*/  @!P2 LDG.E.U16 R45, desc[UR10][R8.64+0x2] ;  /* 0x0000020a082da981 */ /* 0x000f34000c1e1500 */
[----:B------:R-:W-:-:S02]  /*1e20*/  @P5 IMAD R48, R27, R46, RZ ;  /* 0x0000002e1b305224 */ /* 0x000fc400078e02ff */
[----:B--2---:R-:W-:-:S04]  /*1e30*/  @!P1 IMAD.U32 R6, R6, 0x10000, RZ ;  /* 0x0001000006069824 */ /* 0x004fc800078e00ff */
[----:B-1----:R-:W-:Y:S01]  /*1e40*/  @!P1 FMUL.FTZ R6, R6, R51 ;  /* 0x0000003306069220 */ /* 0x002fe20000410000 */
[----:B------:R-:W-:-:S04]  /*1e50*/  VIMNMX R51, PT, PT, R50, UR7, PT ;  /* 0x0000000732337c48 */ /* 0x000fc8000bfe0100 */
[----:B------:R-:W-:-:S13]  /*1e60*/  ISETP.LE.OR P4, PT, R51, R52, !P0 ;  /* 0x000000343300720c */ /* 0x000fda0004783670 */
[----:B------:R0:W2:Y:S01]  /*1e70*/  @!P4 LDG.E.U16 R46, desc[UR10][R8.64+0x6] ;  /* 0x0000060a082ec981 */ /* 0x0000a2000c1e1500 */
[----:B------:R-:W1:Y:S01]  /*1e80*/  @!P4 LDC.U8 R49, c[0x0][0x3dc] ;  /* 0x0000f700ff31cb82 */ /* 0x000e620000000000 */
[----:B------:R-:W-:Y:S01]  /*1e90*/  @!P4 IADD3 R51, PT, PT, -R52, R51, RZ ;  /* 0x000000333433c210 */ /* 0x000fe20007ffe1ff */
[----:B------:R-:W-:Y:S01]  /*1ea0*/  IMAD.IADD R50, R50, 0x1, R37 ;  /* 0x0000000132327824 */ /* 0x000fe200078e0225 */
[----:B------:R-:W-:-:S03]  /*1eb0*/  @!P2 I2FP.F32.S32 R47, R47 ;  /* 0x0000002f002fa245 */ /* 0x000fc60000201400 */
[----:B------:R-:W-:Y:S01]  /*1ec0*/  @!P4 IMAD R51, R30, R51, RZ ;  /* 0x000000331e33c224 */ /* 0x000fe200078e02ff */
[----:B-1----:R-:W-:-:S04]  /*1ed0*/  @!P4 PRMT R49, R49, 0x8880, RZ ;  /* 0x000088803131c816 */ /* 0x002fc800000000ff */
[----:B------:R-:W-:Y:S01]  /*1ee0*/  ISETP.NE.AND P5, PT, R49, RZ, !P4 ;  /* 0x000000ff3100720c */ /* 0x000fe200067a5270 */
[----:B------:R-:W1:Y:S01]  /*1ef0*/  @!P2 F2F.BF16.F32 R47, R47 ;  /* 0x0000002f002fa304 */ /* 0x000e620000202000 */
[----:B------:R-:W-:-:S11]  /*1f00*/  @!P3 I2FP.F32.S32 R49, R48 ;  /* 0x000000300031b245 */ /* 0x000fd60000201400 */
[----:B------:R-:W-:Y:S01]  /*1f10*/  @P5 IMAD R51, R27, R50, RZ ;  /* 0x000000321b335224 */ /* 0x000fe200078e02ff */
[----:B------:R-:W0:Y:S04]  /*1f20*/  @!P3 F2F.BF16.F32 R49, R49 ;  /* 0x000000310031b304 */ /* 0x000e280000202000 */
[----:B------:R-:W-:-:S06]  /*1f30*/  @!P4 I2FP.F32.S32 R51, R51 ;  /* 0x000000330033c245 */ /* 0x000fcc0000201400 */
[----:B------:R-:W5:Y:S01]  /*1f40*/  @!P4 F2F.BF16.F32 R51, R51 ;  /* 0x000000330033c304 */ /* 0x000f620000202000 */
[----:B-1----:R-:W-:Y:S02]  /*1f50*/  @!P2 IMAD.U32 R48, R47, 0x10000, RZ ;  /* 0x000100002f30a824 */ /* 0x002fe400078e00ff */
[----:B------:R-:W1:Y:S01]  /*1f60*/  LDC R47, c[0x0][0x3c4] ;  /* 0x0000f100ff2f7b82 */ /* 0x000e620000000800 */
[----:B0-----:R-:W-:-:S04]  /*1f70*/  @!P3 SHF.L.U32 R9, R49, 0x10, RZ ;  /* 0x000000103109b819 */ /* 0x001fc800000006ff */
[----:B------:R-:W0:Y:S01]  /*1f80*/  @!P2 MUFU.RCP R48, R48 ;  /* 0x000000300030a308 */ /* 0x000e220000001000 */
[----:B-----5:R-:W-:-:S07]  /*1f90*/  @!P4 IMAD.U32 R8, R51, 0x10000, RZ ;  /* 0x000100003308c824 */ /* 0x020fce00078e00ff */
[----:B------:R-:W5:Y:S08]  /*1fa0*/  @!P3 MUFU.RCP R9, R9 ;  /* 0x000000090009b308 */ /* 0x000f700000001000 */
[----:B------:R-:W-:Y:S01]  /*1fb0*/  @!P4 MUFU.RCP R8, R8 ;  /* 0x000000080008c308 */ /* 0x000fe20000001000 */
[----:B----4-:R-:W-:Y:S01]  /*1fc0*/  @!P2 IMAD.U32 R45, R45, 0x10000, RZ ;  /* 0x000100002d2da824 */ /* 0x010fe200078e00ff */
[----:B---3--:R-:W-:-:S06]  /*1fd0*/  @!P3 SHF.L.U32 R50, R7, 0x10, RZ ;  /* 0x000000100732b819 */ /* 0x008fcc00000006ff */
[----:B------:R-:W-:Y:S01]  /*1fe0*/  @!P1 F2F.BF16.F32 R6, R6 ;  /* 0x0000000600069304 */ /* 0x000fe20000202000 */
[----:B0-----:R-:W-:Y:S01]  /*1ff0*/  @!P2 FMUL.FTZ R45, R45, R48 ;  /* 0x000000302d2da220 */ /* 0x001fe20000410000 */
[----:B-----5:R-:W-:-:S06]  /*2000*/  @!P3 FMUL.FTZ R50, R50, R9 ;  /* 0x000000093232b220 */ /* 0x020fcc0000410000 */
[----:B------:R-:W0:Y:S01]  /*2010*/  @!P2 F2F.BF16.F32 R45, R45 ;  /* 0x0000002d002da304 */ /* 0x000e220000202000 */
[----:B------:R-:W-:-:S07]  /*2020*/  VIADD R44, R44, 0x4 ;  /* 0x000000042c2c7836 */ /* 0x000fce0000000000 */
[----:B------:R-:W3:Y:S01]  /*2030*/  @!P3 F2F.BF16.F32 R50, R50 ;  /* 0x000000320032b304 */ /* 0x000ee20000202000 */
[----:B0-----:R-:W-:Y:S01]  /*2040*/  @!P2 SHF.L.U32 R9, R45, 0x10, RZ ;  /* 0x000000102d09a819 */ /* 0x001fe200000006ff */
[C---:B-1----:R-:W-:Y:S01]  /*2050*/  IMAD R43, R47.reuse, 0x4, R43 ;  /* 0x000000042f2b7824 */ /* 0x042fe200078e022b */
[C---:B------:R-:W-:Y:S01]  /*2060*/  LEA R40, R47.reuse, R40, 0x2 ;  /* 0x000000282f287211 */ /* 0x040fe200078e10ff */
[C---:B------:R-:W-:Y:S01]  /*2070*/  IMAD R42, R47.reuse, 0x4, R42 ;  /* 0x000000042f2a7824 */ /* 0x040fe200078e022a */
[C---:B------:R-:W-:Y:S01]  /*2080*/  LEA R36, R47.reuse, R36, 0x2 ;  /* 0x000000242f247211 */ /* 0x040fe200078e10ff */
[C---:B------:R-:W-:Y:S02]  /*2090*/  IMAD R33, R47.reuse, 0x4, R33 ;  /* 0x000000042f217824 */ /* 0x040fe400078e0221 */
[C---:B------:R-:W-:Y:S02]  /*20a0*/  IMAD R34, R47.reuse, 0x4, R34 ;  /* 0x000000042f227824 */ /* 0x040fe400078e0222 */
[----:B------:R-:W-:-:S02]  /*20b0*/  IMAD R41, R47, 0x4, R41 ;  /* 0x000000042f297824 */ /* 0x000fc400078e0229 */
[----:B------:R-:W-:Y:S02]  /*20c0*/  IMAD R35, R47, 0x4, R35 ;  /* 0x000000042f237824 */ /* 0x000fe400078e0223 */
[----:B------:R-:W-:Y:S02]  /*20d0*/  VIADD R31, R31, 0x4 ;  /* 0x000000041f1f7836 */ /* 0x000fe40000000000 */
[----:B--2---:R-:W-:-:S04]  /*20e0*/  @!P4 IMAD.U32 R7, R46, 0x10000, RZ ;  /* 0x000100002e07c824 */ /* 0x004fc800078e00ff */
[----:B------:R-:W-:Y:S01]  /*20f0*/  @!P4 FMUL.FTZ R46, R7, R8 ;  /* 0x00000008072ec220 */ /* 0x000fe20000410000 */
[----:B------:R-:W-:-:S05]  /*2100*/  @!P1 IMAD.U32 R7, R6, 0x10000, RZ ;  /* 0x0001000006079824 */ /* 0x000fca00078e00ff */
[----:B------:R-:W0:Y:S01]  /*2110*/  @!P4 F2F.BF16.F32 R46, R46 ;  /* 0x0000002e002ec304 */ /* 0x000e220000202000 */
[----:B------:R-:W-:Y:S01]  /*2120*/  @!P1 FADD.FTZ R16, R16, R7 ;  /* 0x0000000710109221 */ /* 0x000fe20000010000 */
[----:B------:R-:W-:Y:S01]  /*2130*/  ISETP.NE.AND P1, PT, R44, RZ, PT ;  /* 0x000000ff2c00720c */ /* 0x000fe20003f25270 */
[----:B---3--:R-:W-:Y:S02]  /*2140*/  @!P3 IMAD.U32 R7, R50, 0x10000, RZ ;  /* 0x000100003207b824 */ /* 0x008fe400078e00ff */
[----:B------:R-:W-:Y:S01]  /*2150*/  @!P2 FADD.FTZ R16, R16, R9 ;  /* 0x000000091010a221 */ /* 0x000fe20000010000 */
[----:B------:R-:W-:-:S03]  /*2160*/  IADD3 R6, PT, PT, -R47, RZ, RZ ;  /* 0x000000ff2f067210 */ /* 0x000fc60007ffe1ff */
[----:B------:R-:W-:Y:S01]  /*2170*/  @!P3 FADD.FTZ R16, R16, R7 ;  /* 0x000000071010b221 */ /* 0x000fe20000010000 */
[----:B------:R-:W-:Y:S02]  /*2180*/  LEA R37, R6, R37, 0x2 ;  /* 0x0000002506257211 */ /* 0x000fe400078e10ff */
[----:B0-----:R-:W-:Y:S01]  /*2190*/  @!P4 SHF.L.U32 R9, R46, 0x10, RZ ;  /* 0x000000102e09c819 */ /* 0x001fe200000006ff */
[C---:B------:R-:W-:Y:S02]  /*21a0*/  IMAD R39, R6.reuse, 0x4, R39 ;  /* 0x0000000406277824 */ /* 0x040fe400078e0227 */
[----:B------:R-:W-:Y:S02]  /*21b0*/  IMAD R32, R6, 0x4, R32 ;  /* 0x0000000406207824 */ /* 0x000fe400078e0220 */
[----:B------:R-:W-:Y:S01]  /*21c0*/  @!P4 FADD.FTZ R16, R16, R9 ;  /* 0x000000091010c221 */ /* 0x000fe20000010000 */
[----:B------:R-:W-:Y:S01]  /*21d0*/  IMAD R38, R6, 0x4, R38 ;  /* 0x0000000406267824 */ /* 0x000fe200078e0226 */
[----:B------:R-:W-:Y:S06]  /*21e0*/  @P1 BRA `(.L_x_24) ;  /* 0xfffffff800381947 */ /* 0x000fec000383ffff */
.L_x_17:
[----:B------:R-:W-:Y:S05]  /*21f0*/  BSYNC.RECONVERGENT B1 ;  /* 0x0000000000017941 */ /* 0x000fea0003800200 */
.L_x_16:
[----:B------:R-:W-:-:S04]  /*2200*/  IADD3 R12, PT, PT, R12, 0x1, RZ ;  /* 0x000000010c0c7810 */ /* 0x000fc80007ffe0ff */
[----:B------:R-:W-:-:S13]  /*2210*/  ISETP.NE.AND P0, PT, R12, R13, PT ;  /* 0x0000000d0c00720c */ /* 0x000fda0003f05270 */
[----:B------:R-:W-:Y:S05]  /*2220*/  @P0 BRA `(.L_x_25) ;  /* 0xfffffff000300947 */ /* 0x000fea000383ffff */
.L_x_15:
[----:B------:R-:W-:Y:S05]  /*2230*/  BSYNC.RECONVERGENT B0 ;  /* 0x0000000000007941 */ /* 0x000fea0003800200 */
.L_x_14:
[----:B------:R-:W0:Y:S01]  /*2240*/  LDCU.64 UR8, c[0x0][0x3d0] ;  /* 0x00007a00ff0877ac */ /* 0x000e220008000a00 */
[----:B------:R-:W-:Y:S01]  /*2250*/  F2FP.BF16.F32.PACK_AB R16, RZ, R16 ;  /* 0x00000010ff10723e */ /* 0x000fe200000010ff */
[----:B------:R-:W1:Y:S01]  /*2260*/  LDCU.64 UR12, c[0x0][0x380] ;  /* 0x00007000ff0c77ac */ /* 0x000e620008000a00 */
[----:B0-----:R-:W-:-:S04]  /*2270*/  LEA R2, P0, R10, UR8, 0x1 ;  /* 0x000000080a027c11 */ /* 0x001fc8000f8008ff */
[----:B------:R-:W-:Y:S02]  /*2280*/  LEA.HI.X R3, R10, UR9, R11, 0x1, P0 ;  /* 0x000000090a037c11 */ /* 0x000fe400080f0c0b */
[----:B------:R-:W-:-:S03]  /*2290*/  IADD3 R10, P0, PT, R0, R10, RZ ;  /* 0x0000000a000a7210 */ /* 0x000fc60007f1e0ff */
[----:B------:R0:W-:Y:S02]  /*22a0*/  STG.E.U16 desc[UR10][R2.64], R16 ;  /* 0x0000001002007986 */ /* 0x0001e4000c10150a */
[----:B------:R-:W-:Y:S01]  /*22b0*/  IMAD.X R11, RZ, RZ, R11, P0 ;  /* 0x000000ffff0b7224 */ /* 0x000fe200000e060b */
[----:B-1----:R-:W-:-:S04]  /*22c0*/  ISETP.GE.U32.AND P0, PT, R10, UR12, PT ;  /* 0x0000000c0a007c0c */ /* 0x002fc8000bf06070 */
[----:B------:R-:W-:-:S13]  /*22d0*/  ISETP.GE.AND.EX P0, PT, R11, UR13, PT, P0 ;  /* 0x0000000d0b007c0c */ /* 0x000fda000bf06300 */
[----:B0-----:R-:W-:Y:S05]  /*22e0*/  @!P0 BRA `(.L_x_26) ;  /* 0xffffffdc00a48947 */ /* 0x001fea000383ffff */
[----:B------:R-:W-:Y:S05]  /*22f0*/  EXIT ;  /* 0x000000000000794d */ /* 0x000fea0003800000 */
.L_x_0:
[----:B------:R-:W0:Y:S02]  /*2300*/  LDCU UR6, c[0x0][0x3d8] ;  /* 0x00007b00ff0677ac */ /* 0x000e240008000800 */
[----:B0-----:R-:W-:-:S07]  /*2310*/  I2FP.F32.S32 R12, UR6 ;  /* 0x00000006000c7c45 */ /* 0x001fce0008201400 */
.L_x_52:
        /* <DEDUP_REMOVED lines=11> */
[----:B------:R-:W0:Y:S02]  /*23d0*/  F2I.FTZ.U32.TRUNC.NTZ R3, R5 ;  /* 0x0000000500037305 */ /* 0x000e24000021f000 */
[----:B0-----:R-:W-:-:S05]  /*23e0*/  IADD3 R7, PT, PT, RZ, -R3, RZ ;  /* 0x80000003ff077210 */ /* 0x001fca0007ffe0ff */
[----:B------:R-:W-:-:S04]  /*23f0*/  IMAD R7, R7, UR6, RZ ;  /* 0x0000000607077c24 */ /* 0x000fc8000f8e02ff */
[----:B------:R-:W-:-:S06]  /*2400*/  IMAD.HI.U32 R7, R3, R7, R2 ;  /* 0x0000000703077227 */ /* 0x000fcc00078e0002 */
[----:B------:R-:W-:-:S04]  /*2410*/  IMAD.HI.U32 R6, R7, R10, RZ ;  /* 0x0000000a07067227 */ /* 0x000fc800078e00ff */
[----:B------:R-:W-:Y:S02]  /*2420*/  IMAD.MOV R3, RZ, RZ, -R6 ;  /* 0x000000ffff037224 */ /* 0x000fe400078e0a06 */
[----:B------:R-:W-:Y:S02]  /*2430*/  IMAD.MOV.U32 R7, RZ, RZ, RZ ;  /* 0x000000ffff077224 */ /* 0x000fe400078e00ff */
        /* <DEDUP_REMOVED lines=10> */
.L_x_28:
        /* <DEDUP_REMOVED lines=12> */
.L_x_29:
[----:B------:R-:W-:Y:S05]  /*25a0*/  BSYNC.RECONVERGENT B0 ;  /* 0x0000000000007941 */ /* 0x000fea0003800200 */
.L_x_27:
[----:B------:R-:W0:Y:S01]  /*25b0*/  LDCU UR7, c[0x0][0x39c] ;  /* 0x00007380ff0777ac */ /* 0x000e220008000800 */
[----:B------:R-:W-:Y:S01]  /*25c0*/  BSSY.RECONVERGENT B0, `(.L_x_30) ;  /* 0x000002a000007945 */ /* 0x000fe20003800200 */
[----:B------:R-:W1:Y:S01]  /*25d0*/  LDCU UR6, c[0x0][0x3cc] ;  /* 0x00007980ff0677ac */ /* 0x000e620008000800 */
[----:B0-----:R-:W-:-:S04]  /*25e0*/  LOP3.LUT R2, R7, UR7, RZ, 0xfc, !PT ;  /* 0x0000000707027c12 */ /* 0x001fc8000f8efcff */
[----:B------:R-:W-:Y:S02]  /*25f0*/  ISETP.NE.U32.AND P0, PT, R2, RZ, PT ;  /* 0x000000ff0200720c */ /* 0x000fe40003f05070 */
[----:B-1----:R-:W-:-:S11]  /*2600*/  IADD3 R4, PT, PT, R4, UR6, RZ ;  /* 0x0000000604047c10 */ /* 0x002fd6000fffe0ff */
[----:B------:R-:W-:Y:S05]  /*2610*/  @P0 BRA `(.L_x_31) ;  /* 0x0000000000600947 */ /* 0x000fea0003800000 */
[----:B------:R-:W0:Y:S01]  /*2620*/  LDCU UR6, c[0x0][0x398] ;  /* 0x00007300ff0677ac */ /* 0x000e220008000800 */
[----:B------:R-:W-:Y:S01]  /*2630*/  HFMA2 R2, -RZ, RZ, 0, 0 ;  /* 0x00000000ff027431 */ /* 0x000fe200000001ff */
[----:B0-----:R-:W0:Y:S01]  /*2640*/  I2F.U32.RP R5, UR6 ;  /* 0x0000000600057d06 */ /* 0x001e220008209000 */
[----:B------:R-:W-:-:S07]  /*2650*/  ISETP.NE.U32.AND P2, PT, RZ, UR6, PT ;  /* 0x00000006ff007c0c */ /* 0x000fce000bf45070 */
[----:B0-----:R-:W0:Y:S02]  /*2660*/  MUFU.RCP R5, R5 ;  /* 0x0000000500057308 */ /* 0x001e240000001000 */
[----:B0-----:R-:W-:-:S06]  /*2670*/  VIADD R7, R5, 0xffffffe ;  /* 0x0ffffffe05077836 */ /* 0x001fcc0000000000 */
[----:B------:R0:W1:Y:S02]  /*2680*/  F2I.FTZ.U32.TRUNC.NTZ R3, R7 ;  /* 0x0000000700037305 */ /* 0x000064000021f000 */
[----:B0-----:R-:W-:Y:S02]  /*2690*/  IMAD.MOV.U32 R7, RZ, RZ, RZ ;  /* 0x000000ffff077224 */ /* 0x001fe400078e00ff */
        /* <DEDUP_REMOVED lines=9> */
[----:B------:R-:W-:-:S13]  /*2730*/  ISETP.GE.U32.AND P1, PT, R3, UR6, PT ;  /* 0x0000000603007c0c */ /* 0x000fda000bf26070 */
[----:B------:R-:W-:Y:S01]  /*2740*/  @P1 VIADD R2, R2, 0x1 ;  /* 0x0000000102021836 */ /* 0x000fe20000000000 */
[----:B------:R-:W-:-:S05]  /*2750*/  @!P2 LOP3.LUT R2, RZ, UR6, RZ, 0x33, !PT ;  /* 0x00000006ff02ac12 */ /* 0x000fca000f8e33ff */
[----:B------:R-:W-:-:S04]  /*2760*/  IMAD.MOV R5, RZ, RZ, -R2 ;  /* 0x000000ffff057224 */ /* 0x000fc800078e0a02 */
[----:B------:R-:W-:Y:S01]  /*2770*/  IMAD R5, R5, UR6, R6 ;  /* 0x0000000605057c24 */ /* 0x000fe2000f8e0206 */
[----:B------:R-:W-:Y:S01]  /*2780*/  MOV R6, R2 ;  /* 0x0000000200067202 */ /* 0x000fe20000000f00 */
[----:B------:R-:W-:Y:S06]  /*2790*/  BRA `(.L_x_32) ;  /* 0x0000000000307947 */ /* 0x000fec0003800000 */
.L_x_31:
        /* <DEDUP_REMOVED lines=12> */
.L_x_32:
[----:B------:R-:W-:Y:S05]  /*2860*/  BSYNC.RECONVERGENT B0 ;  /* 0x0000000000007941 */ /* 0x000fea0003800200 */
.L_x_30:
        /* <DEDUP_REMOVED lines=8> */
[----:B------:R-:W-:Y:S02]  /*28f0*/  IMAD.MOV.U32 R8, RZ, RZ, RZ ;  /* 0x000000ffff087224 */ /* 0x000fe400078e00ff */
[----:B0-----:R-:W-:-:S04]  /*2900*/  IMAD.U32 R3, RZ, RZ, UR6 ;  /* 0x00000006ff037e24 */ /* 0x001fc8000f8e00ff */
[----:B------:R-:W0:Y:S01]  /*2910*/  I2F.U32.RP R7, R3 ;  /* 0x0000000300077306 */ /* 0x000e220000209000 */
[----:B------:R-:W-:-:S07]  /*2920*/  ISETP.NE.U32.AND P2, PT, R3, RZ, PT ;  /* 0x000000ff0300720c */ /* 0x000fce0003f45070 */
[----:B0-----:R-:W0:Y:S02]  /*2930*/  MUFU.RCP R7, R7 ;  /* 0x0000000700077308 */ /* 0x001e240000001000 */
[----:B0-----:R-:W-:-:S06]  /*2940*/  VIADD R9, R7, 0xffffffe ;  /* 0x0ffffffe07097836 */ /* 0x001fcc0000000000 */
[----:B------:R-:W0:Y:S02]  /*2950*/  F2I.FTZ.U32.TRUNC.NTZ R9, R9 ;  /* 0x0000000900097305 */ /* 0x000e24000021f000 */
[----:B0-----:R-:W-:-:S05]  /*2960*/  IMAD R2, R9, R3, RZ ;  /* 0x0000000309027224 */ /* 0x001fca00078e02ff */
        /* <DEDUP_REMOVED lines=14> */
.L_x_34:
        /* <DEDUP_REMOVED lines=8> */
[--C-:B------:R-:W-:Y:S02]  /*2ad0*/  IMAD.MOV R7, RZ, RZ, -R2.reuse ;  /* 0x000000ffff077224 */ /* 0x100fe400078e0a02 */
[----:B------:R-:W-:Y:S01]  /*2ae0*/  IMAD.MOV.U32 R8, RZ, RZ, R2 ;  /* 0x000000ffff087224 */ /* 0x000fe200078e0002 */
[----:B0-----:R-:W-:-:S05]  /*2af0*/  MOV R3, UR6 ;  /* 0x0000000600037c02 */ /* 0x001fca0008000f00 */
[----:B------:R-:W-:-:S07]  /*2b00*/  IMAD R2, R7, R3, R6 ;  /* 0x0000000307027224 */ /* 0x000fce00078e0206 */
.L_x_35:
[----:B------:R-:W-:Y:S05]  /*2b10*/  BSYNC.RECONVERGENT B0 ;  /* 0x0000000000007941 */ /* 0x000fea0003800200 */
.L_x_33:
[----:B------:R-:W0:Y:S01]  /*2b20*/  LDC R16, c[0x0][0x3c0] ;  /* 0x0000f000ff107b82 */ /* 0x000e220000000800 */
[----:B------:R-:W-:Y:S01]  /*2b30*/  IABS R24, R5 ;  /* 0x0000000500187213 */ /* 0x000fe20000000000 */
[----:B------:R-:W-:Y:S06]  /*2b40*/  BSSY.RECONVERGENT B0, `(.L_x_36) ;  /* 0x000003f000007945 */ /* 0x000fec0003800200 */
[----:B------:R-:W1:Y:S01]  /*2b50*/  LDC R6, c[0x0][0x3c4] ;  /* 0x0000f100ff067b82 */ /* 0x000e620000000800 */
[----:B0-----:R-:W-:-:S04]  /*2b60*/  IABS R13, R16 ;  /* 0x00000010000d7213 */ /* 0x001fc80000000000 */
[----:B------:R-:W0:Y:S01]  /*2b70*/  I2F.RP R7, R13 ;  /* 0x0000000d00077306 */ /* 0x000e220000209400 */
[----:B-1----:R-:W-:-:S07]  /*2b80*/  IABS R9, R6 ;  /* 0x0000000600097213 */ /* 0x002fce0000000000 */
[----:B------:R-:W1:Y:S08]  /*2b90*/  I2F.RP R20, R9 ;  /* 0x0000000900147306 */ /* 0x000e700000209400 */
[----:B0-----:R-:W0:Y:S08]  /*2ba0*/  MUFU.RCP R7, R7 ;  /* 0x0000000700077308 */ /* 0x001e300000001000 */
[----:B-1----:R-:W1:Y:S01]  /*2bb0*/  MUFU.RCP R20, R20 ;  /* 0x0000001400147308 */ /* 0x002e620000001000 */
[----:B0-----:R-:W-:-:S07]  /*2bc0*/  VIADD R14, R7, 0xffffffe ;  /* 0x0ffffffe070e7836 */ /* 0x001fce0000000000 */
[----:B------:R0:W2:Y:S01]  /*2bd0*/  F2I.FTZ.U32.TRUNC.NTZ R15, R14 ;  /* 0x0000000e000f7305 */ /* 0x0000a2000021f000 */
[----:B-1----:R-:W-:-:S07]  /*2be0*/  IADD3 R18, PT, PT, R20, 0xffffffe, RZ ;  /* 0x0ffffffe14127810 */ /* 0x002fce0007ffe0ff */
[----:B------:R1:W3:Y:S01]  /*2bf0*/  F2I.FTZ.U32.TRUNC.NTZ R19, R18 ;  /* 0x0000001200137305 */ /* 0x0002e2000021f000 */
[----:B0-----:R-:W-:Y:S02]  /*2c00*/  HFMA2 R14, -RZ, RZ, 0, 0 ;  /* 0x00000000ff0e7431 */ /* 0x001fe400000001ff */
[--C-:B--2---:R-:W-:Y:S02]  /*2c10*/  IMAD.MOV R22, RZ, RZ, -R15.reuse ;  /* 0x000000ffff167224 */ /* 0x104fe400078e0a0f */
[----:B-1----:R-:W-:Y:S02]  /*2c20*/  IMAD.MOV.U32 R18, RZ, RZ, RZ ;  /* 0x000000ffff127224 */ /* 0x002fe400078e00ff */
[----:B------:R-:W-:Y:S02]  /*2c30*/  IMAD R17, R22, R13, RZ ;  /* 0x0000000d16117224 */ /* 0x000fe400078e02ff */
[----:B------:R-:W0:Y:S02]  /*2c40*/  LDC R22, c[0x0][0x3b8] ;  /* 0x0000ee00ff167b82 */ /* 0x000e240000000800 */
[----:B------:R-:W-:-:S04]  /*2c50*/  IMAD.HI.U32 R15, R15, R17, R14 ;  /* 0x000000110f0f7227 */ /* 0x000fc800078e000e */
[----:B---3--:R-:W-:Y:S02]  /*2c60*/  IMAD.MOV R20, RZ, RZ, -R19 ;  /* 0x000000ffff147224 */ /* 0x008fe400078e0a13 */
[----:B------:R-:W-:-:S04]  /*2c70*/  IMAD.HI.U32 R15, R15, R24, RZ ;  /* 0x000000180f0f7227 */ /* 0x000fc800078e00ff */
[----:B------:R-:W-:Y:S01]  /*2c80*/  IMAD R7, R20, R9, RZ ;  /* 0x0000000914077224 */ /* 0x000fe200078e02ff */
[----:B------:R-:W-:-:S03]  /*2c90*/  IABS R20, R4 ;  /* 0x0000000400147213 */ /* 0x000fc60000000000 */
[----:B------:R-:W-:Y:S02]  /*2ca0*/  IMAD.HI.U32 R17, R19, R7, R18 ;  /* 0x0000000713117227 */ /* 0x000fe400078e0012 */
[----:B------:R-:W1:Y:S02]  /*2cb0*/  LDC R18, c[0x0][0x3a8] ;  /* 0x0000ea00ff127b82 */ /* 0x000e640000000800 */
[----:B------:R-:W-:Y:S02]  /*2cc0*/  IMAD.MOV R7, RZ, RZ, -R15 ;  /* 0x000000ffff077224 */ /* 0x000fe400078e0a0f */
[----:B------:R-:W-:Y:S01]  /*2cd0*/  IMAD.HI.U32 R17, R17, R20, RZ ;  /* 0x0000001411117227 */ /* 0x000fe200078e00ff */
[----:B0-----:R-:W-:-:S03]  /*2ce0*/  ISETP.GE.AND P1, PT, R5, R22, PT ;  /* 0x000000160500720c */ /* 0x001fc60003f26270 */
[----:B------:R-:W-:Y:S01]  /*2cf0*/  IMAD R24, R13, R7, R24 ;  /* 0x000000070d187224 */ /* 0x000fe200078e0218 */
[----:B------:R-:W-:Y:S01]  /*2d00*/  IADD3 R14, PT, PT, -R17, RZ, RZ ;  /* 0x000000ff110e7210 */ /* 0x000fe20007ffe1ff */
[----:B------:R-:W0:Y:S03]  /*2d10*/  LDC R7, c[0x0][0x3bc] ;  /* 0x0000ef00ff077b82 */ /* 0x000e260000000800 */
[----:B------:R-:W-:Y:S01]  /*2d20*/  ISETP.GT.U32.AND P2, PT, R13, R24, PT ;  /* 0x000000180d00720c */ /* 0x000fe20003f44070 */
[----:B------:R-:W-:Y:S02]  /*2d30*/  IMAD R20, R9, R14, R20 ;  /* 0x0000000e09147224 */ /* 0x000fe400078e0214 */
[----:B------:R-:W-:-:S03]  /*2d40*/  IMAD.MOV.U32 R14, RZ, RZ, RZ ;  /* 0x000000ffff0e7224 */ /* 0x000fc600078e00ff */
[----:B------:R-:W-:-:S07]  /*2d50*/  ISETP.GT.U32.AND P0, PT, R9, R20, PT ;  /* 0x000000140900720c */ /* 0x000fce0003f04070 */
[----:B------:R-:W-:Y:S01]  /*2d60*/  @!P2 IMAD.IADD R24, R24, 0x1, -R13 ;  /* 0x000000011818a824 */ /* 0x000fe200078e0a0d */
[----:B-1----:R-:W-:Y:S06]  /*2d70*/  @!P1 BRA `(.L_x_37) ;  /* 0x00000000006c9947 */ /* 0x002fec0003800000 */
[----:B------:R-:W1:Y:S01]  /*2d80*/  LDC R25, c[0x0][0x3c0] ;  /* 0x0000f000ff197b82 */ /* 0x000e620000000800 */
[----:B------:R-:W-:Y:S01]  /*2d90*/  IMAD.IADD R14, R5, 0x1, -R22 ;  /* 0x00000001050e7824 */ /* 0x000fe200078e0a16 */
[----:B------:R-:W-:-:S04]  /*2da0*/  MOV R22, RZ ;  /* 0x000000ff00167202 */ /* 0x000fc80000000f00 */
[----:B------:R-:W-:Y:S02]  /*2db0*/  IABS R27, R14 ;  /* 0x0000000e001b7213 */ /* 0x000fe40000000000 */
[-C--:B-1----:R-:W-:Y:S02]  /*2dc0*/  IABS R26, R25.reuse ;  /* 0x00000019001a7213 */ /* 0x082fe40000000000 */
[----:B------:R-:W-:Y:S02]  /*2dd0*/  LOP3.LUT R14, R14, R25, RZ, 0x3c, !PT ;  /* 0x000000190e0e7212 */ /* 0x000fe400078e3cff */
[----:B------:R-:W1:Y:S02]  /*2de0*/  I2F.RP R19, R26 ;  /* 0x0000001a00137306 */ /* 0x000e640000209400 */
[----:B------:R-:W-:-:S06]  /*2df0*/  ISETP.GE.AND P4, PT, R14, RZ, PT ;  /* 0x000000ff0e00720c */ /* 0x000fcc0003f86270 */
[----:B-1----:R-:W1:Y:S02]  /*2e00*/  MUFU.RCP R19, R19 ;  /* 0x0000001300137308 */ /* 0x002e640000001000 */
[----:B-1----:R-:W-:-:S06]  /*2e10*/  IADD3 R23, PT, PT, R19, 0xffffffe, RZ ;  /* 0x0ffffffe13177810 */ /* 0x002fcc0007ffe0ff */
[----:B------:R-:W1:Y:S02]  /*2e20*/  F2I.FTZ.U32.TRUNC.NTZ R23, R23 ;  /* 0x0000001700177305 */ /* 0x000e64000021f000 */
[----:B-1----:R-:W-:-:S04]  /*2e30*/  IMAD.MOV R21, RZ, RZ, -R23 ;  /* 0x000000ffff157224 */ /* 0x002fc800078e0a17 */
[----:B------:R-:W-:-:S04]  /*2e40*/  IMAD R21, R21, R26, RZ ;  /* 0x0000001a15157224 */ /* 0x000fc800078e02ff */
[----:B------:R-:W-:-:S04]  /*2e50*/  IMAD.HI.U32 R22, R23, R21, R22 ;  /* 0x0000001517167227 */ /* 0x000fc800078e0016 */
[----:B------:R-:W-:-:S04]  /*2e60*/  IMAD.MOV.U32 R21, RZ, RZ, R27 ;  /* 0x000000ffff157224 */ /* 0x000fc800078e001b */
[----:B------:R-:W-:-:S04]  /*2e70*/  IMAD.HI.U32 R19, R22, R21, RZ ;  /* 0x0000001516137227 */ /* 0x000fc800078e00ff */
[----:B------:R-:W-:-:S04]  /*2e80*/  IMAD.MOV R22, RZ, RZ, -R19 ;  /* 0x000000ffff167224 */ /* 0x000fc800078e0a13 */
[----:B------:R-:W-:-:S05]  /*2e90*/  IMAD R21, R26, R22, R21 ;  /* 0x000000161a157224 */ /* 0x000fca00078e0215 */
[----:B------:R-:W-:-:S13]  /*2ea0*/  ISETP.GT.U32.AND P3, PT, R26, R21, PT ;  /* 0x000000151a00720c */ /* 0x000fda0003f64070 */
[-C--:B------:R-:W-:Y:S01]  /*2eb0*/  @!P3 IADD3 R21, PT, PT, R21, -R26.reuse, RZ ;  /* 0x8000001a1515b210 */ /* 0x080fe20007ffe0ff */
[----:B------:R-:W-:Y:S01]  /*2ec0*/  @!P3 VIADD R19, R19, 0x1 ;  /* 0x000000011313b836 */ /* 0x000fe20000000000 */
[----:B------:R-:W-:Y:S02]  /*2ed0*/  ISETP.NE.AND P3, PT, R25, RZ, PT ;  /* 0x000000ff1900720c */ /* 0x000fe40003f65270 */
[----:B------:R-:W-:-:S13]  /*2ee0*/  ISETP.GE.U32.AND P1, PT, R21, R26, PT ;  /* 0x0000001a1500720c */ /* 0x000fda0003f26070 */
[----:B------:R-:W-:-:S05]  /*2ef0*/  @P1 VIADD R19, R19, 0x1 ;  /* 0x0000000113131836 */ /* 0x000fca0000000000 */
[----:B------:R-:W-:Y:S02]  /*2f00*/  @!P4 IADD3 R19, PT, PT, -R19, RZ, RZ ;  /* 0x000000ff1313c210 */ /* 0x000fe40007ffe1ff */
[----:B------:R-:W-:-:S05]  /*2f10*/  @!P3 LOP3.LUT R19, RZ, R25, RZ, 0x33, !PT ;  /* 0x00000019ff13b212 */ /* 0x000fca00078e33ff */
[----:B------:R-:W-:-:S07]  /*2f20*/  VIADD R14, R19, 0x1 ;  /* 0x00000001130e7836 */ /* 0x000fce0000000000 */
.L_x_37:
[----:B------:R-:W-:Y:S05]  /*2f30*/  BSYNC.RECONVERGENT B0 ;  /* 0x0000000000007941 */ /* 0x000fea0003800200 */
.L_x_36:
[----:B0-----:R-:W-:Y:S01]  /*2f40*/  ISETP.GE.AND P3, PT, R4, R7, PT ;  /* 0x000000070400720c */ /* 0x001fe20003f66270 */
[----:B------:R-:W-:Y:S01]  /*2f50*/  BSSY.RECONVERGENT B0, `(.L_x_38) ;  /* 0x0000021000007945 */ /* 0x000fe20003800200 */
[----:B------:R-:W-:Y:S01]  /*2f60*/  ISETP.GE.U32.AND P1, PT, R24, R13, PT ;  /* 0x0000000d1800720c */ /* 0x000fe20003f26070 */
[----:B------:R-:W-:Y:S01]  /*2f70*/  @!P0 IMAD.IADD R20, R20, 0x1, -R9 ;  /* 0x0000000114148824 */ /* 0x000fe200078e0a09 */
[----:B------:R-:W-:Y:S02]  /*2f80*/  LOP3.LUT R5, R5, R16, RZ, 0x3c, !PT ;  /* 0x0000001005057212 */ /* 0x000fe400078e3cff */
[----:B------:R-:W-:-:S07]  /*2f90*/  MOV R13, RZ ;  /* 0x000000ff000d7202 */ /* 0x000fce0000000f00 */
[----:B------:R-:W-:Y:S05]  /*2fa0*/  @!P3 BRA `(.L_x_39) ;  /* 0x00000000006cb947 */ /* 0x000fea0003800000 */
[----:B------:R-:W0:Y:S01]  /*2fb0*/  LDC R24, c[0x0][0x3c4] ;  /* 0x0000f100ff187b82 */ /* 0x000e220000000800 */
[----:B------:R-:W-:Y:S01]  /*2fc0*/  IADD3 R13, PT, PT, R4, -R7, RZ ;  /* 0x80000007040d7210 */ /* 0x000fe20007ffe0ff */
[----:B------:R-:W-:-:S03]  /*2fd0*/  IMAD.MOV.U32 R22, RZ, RZ, RZ ;  /* 0x000000ffff167224 */ /* 0x000fc600078e00ff */
[----:B------:R-:W-:Y:S02]  /*2fe0*/  IABS R25, R13 ;  /* 0x0000000d00197213 */ /* 0x000fe40000000000 */
[-C--:B0-----:R-:W-:Y:S02]  /*2ff0*/  IABS R26, R24.reuse ;  /* 0x00000018001a7213 */ /* 0x081fe40000000000 */
[----:B------:R-:W-:Y:S02]  /*3000*/  LOP3.LUT R13, R13, R24, RZ, 0x3c, !PT ;  /* 0x000000180d0d7212 */ /* 0x000fe400078e3cff */
[----:B------:R-:W0:Y:S02]  /*3010*/  I2F.RP R19, R26 ;  /* 0x0000001a00137306 */ /* 0x000e240000209400 */
[----:B------:R-:W-:-:S06]  /*3020*/  ISETP.GE.AND P3, PT, R13, RZ, PT ;  /* 0x000000ff0d00720c */ /* 0x000fcc0003f66270 */
[----:B0-----:R-:W0:Y:S02]  /*3030*/  MUFU.RCP R19, R19 ;  /* 0x0000001300137308 */ /* 0x001e240000001000 */
[----:B0-----:R-:W-:-:S06]  /*3040*/  VIADD R23, R19, 0xffffffe ;  /* 0x0ffffffe13177836 */ /* 0x001fcc0000000000 */
[----:B------:R-:W0:Y:S02]  /*3050*/  F2I.FTZ.U32.TRUNC.NTZ R23, R23 ;  /* 0x0000001700177305 */ /* 0x000e24000021f000 */
[----:B0-----:R-:W-:-:S04]  /*3060*/  IMAD.MOV R21, RZ, RZ, -R23 ;  /* 0x000000ffff157224 */ /* 0x001fc800078e0a17 */
[----:B------:R-:W-:-:S04]  /*3070*/  IMAD R21, R21, R26, RZ ;  /* 0x0000001a15157224 */ /* 0x000fc800078e02ff */
[----:B------:R-:W-:-:S04]  /*3080*/  IMAD.HI.U32 R22, R23, R21, R22 ;  /* 0x0000001517167227 */ /* 0x000fc800078e0016 */
[----:B------:R-:W-:-:S04]  /*3090*/  IMAD.MOV.U32 R21, RZ, RZ, R25 ;  /* 0x000000ffff157224 */ /* 0x000fc800078e0019 */
[----:B------:R-:W-:-:S05]  /*30a0*/  IMAD.HI.U32 R19, R22, R21, RZ ;  /* 0x0000001516137227 */ /* 0x000fca00078e00ff */
[----:B------:R-:W-:-:S05]  /*30b0*/  IADD3 R22, PT, PT, -R19, RZ, RZ ;  /* 0x000000ff13167210 */ /* 0x000fca0007ffe1ff */
[----:B------:R-:W-:-:S05]  /*30c0*/  IMAD R21, R26, R22, R21 ;  /* 0x000000161a157224 */ /* 0x000fca00078e0215 */
[----:B------:R-:W-:-:S13]  /*30d0*/  ISETP.GT.U32.AND P5, PT, R26, R21, PT ;  /* 0x000000151a00720c */ /* 0x000fda0003fa4070 */
[----:B------:R-:W-:Y:S02]  /*30e0*/  @!P5 IMAD.IADD R21, R21, 0x1, -R26 ;  /* 0x000000011515d824 */ /* 0x000fe400078e0a1a */
[----:B------:R-:W-:Y:S01]  /*30f0*/  @!P5 VIADD R19, R19, 0x1 ;  /* 0x000000011313d836 */ /* 0x000fe20000000000 */
[----:B------:R-:W-:Y:S02]  /*3100*/  ISETP.NE.AND P5, PT, R24, RZ, PT ;  /* 0x000000ff1800720c */ /* 0x000fe40003fa5270 */
[----:B------:R-:W-:-:S13]  /*3110*/  ISETP.GE.U32.AND P4, PT, R21, R26, PT ;  /* 0x0000001a1500720c */ /* 0x000fda0003f86070 */
[----:B------:R-:W-:-:S05]  /*3120*/  @P4 IADD3 R19, PT, PT, R19, 0x1, RZ ;  /* 0x0000000113134810 */ /* 0x000fca0007ffe0ff */
[----:B------:R-:W-:Y:S01]  /*3130*/  @!P3 IMAD.MOV R19, RZ, RZ, -R19 ;  /* 0x000000ffff13b224 */ /* 0x000fe200078e0a13 */
[----:B------:R-:W-:-:S05]  /*3140*/  @!P5 LOP3.LUT R19, RZ, R24, RZ, 0x33, !PT ;  /* 0x00000018ff13d212 */ /* 0x000fca00078e33ff */
[----:B------:R-:W-:-:S07]  /*3150*/  VIADD R13, R19, 0x1 ;  /* 0x00000001130d7836 */ /* 0x000fce0000000000 */
.L_x_39:
[----:B------:R-:W-:Y:S05]  /*3160*/  BSYNC.RECONVERGENT B0 ;  /* 0x0000000000007941 */ /* 0x000fea0003800200 */
.L_x_38:
[----:B------:R-:W-:Y:S01]  /*3170*/  ISETP.GE.AND P3, PT, R5, RZ, PT ;  /* 0x000000ff0500720c */ /* 0x000fe20003f66270 */
[----:B------:R-:W0:Y:S01]  /*3180*/  LDCU UR6, c[0x0][0x394] ;  /* 0x00007280ff0677ac */ /* 0x000e220008000800 */
[----:B------:R-:W-:Y:S01]  /*3190*/  @!P2 IADD3 R15, PT, PT, R15, 0x1, RZ ;  /* 0x000000010f0fa810 */ /* 0x000fe20007ffe0ff */
[----:B------:R-:W-:Y:S01]  /*31a0*/  @!P0 VIADD R17, R17, 0x1 ;  /* 0x0000000111118836 */ /* 0x000fe20000000000 */
[----:B------:R-:W-:Y:S01]  /*31b0*/  ISETP.NE.AND P2, PT, R16, RZ, PT ;  /* 0x000000ff1000720c */ /* 0x000fe20003f45270 */
[----:B------:R-:W-:Y:S01]  /*31c0*/  BSSY.RECONVERGENT B0, `(.L_x_40) ;  /* 0x00000cd000007945 */ /* 0x000fe20003800200 */
[----:B------:R-:W-:Y:S01]  /*31d0*/  ISETP.GE.U32.AND P4, PT, R20, R9, PT ;  /* 0x000000091400720c */ /* 0x000fe20003f86070 */
[----:B------:R-:W-:Y:S01]  /*31e0*/  @P1 VIADD R15, R15, 0x1 ;  /* 0x000000010f0f1836 */ /* 0x000fe20000000000 */
[----:B------:R-:W1:Y:S01]  /*31f0*/  LDC R20, c[0x0][0x3b0] ;  /* 0x0000ec00ff147b82 */ /* 0x000e620000000800 */
[----:B------:R-:W-:Y:S02]  /*3200*/  LOP3.LUT R4, R4, R6, RZ, 0x3c, !PT ;  /* 0x0000000604047212 */ /* 0x000fe400078e3cff */
[----:B------:R-:W-:-:S02]  /*3210*/  SHF.R.S32.HI R5, RZ, 0x1f, R2 ;  /* 0x0000001fff057819 */ /* 0x000fc40000011402 */
[----:B------:R-:W-:Y:S02]  /*3220*/  @!P3 IADD3 R15, PT, PT, -R15, RZ, RZ ;  /* 0x000000ff0f0fb210 */ /* 0x000fe40007ffe1ff */
[----:B------:R-:W-:Y:S02]  /*3230*/  ISETP.GE.AND P1, PT, R4, RZ, PT ;  /* 0x000000ff0400720c */ /* 0x000fe40003f26270 */
[----:B------:R-:W-:Y:S02]  /*3240*/  @!P2 LOP3.LUT R15, RZ, R16, RZ, 0x33, !PT ;  /* 0x00000010ff0fa212 */ /* 0x000fe400078e33ff */
[----:B------:R-:W-:Y:S01]  /*3250*/  ISETP.NE.AND P3, PT, R6, RZ, PT ;  /* 0x000000ff0600720c */ /* 0x000fe20003f65270 */
[----:B------:R-:W-:Y:S01]  /*3260*/  @P4 VIADD R17, R17, 0x1 ;  /* 0x0000000111114836 */ /* 0x000fe20000000000 */
[----:B------:R-:W-:Y:S02]  /*3270*/  VIADDMNMX R15, R15, 0x1, R18, PT ;  /* 0x000000010f0f7846 */ /* 0x000fe40003800112 */
[----:B------:R-:W-:-:S02]  /*3280*/  SHF.R.S32.HI R4, RZ, 0x1f, R8 ;  /* 0x0000001fff047819 */ /* 0x000fc40000011408 */
[----:B------:R-:W-:-:S03]  /*3290*/  ISETP.GE.AND P0, PT, R14, R15, PT ;  /* 0x0000000f0e00720c */ /* 0x000fc60003f06270 */
[-C--:B------:R-:W-:Y:S01]  /*32a0*/  IMAD R9, R4, R3.reuse, RZ ;  /* 0x0000000304097224 */ /* 0x080fe200078e02ff */
[----:B------:R-:W-:Y:S01]  /*32b0*/  MOV R4, R2 ;  /* 0x0000000200047202 */ /* 0x000fe20000000f00 */
[----:B------:R-:W-:Y:S02]  /*32c0*/  @!P1 IMAD.MOV R17, RZ, RZ, -R17 ;  /* 0x000000ffff119224 */ /* 0x000fe400078e0a11 */
[----:B------:R-:W-:Y:S01]  /*32d0*/  @!P3 LOP3.LUT R17, RZ, R6, RZ, 0x33, !PT ;  /* 0x00000006ff11b212 */ /* 0x000fe200078e33ff */
[C---:B0-----:R-:W-:Y:S02]  /*32e0*/  IMAD R9, R8.reuse, UR6, R9 ;  /* 0x0000000608097c24 */ /* 0x041fe4000f8e0209 */
[----:B------:R-:W-:Y:S01]  /*32f0*/  IMAD.WIDE.U32 R2, R8, R3, R4 ;  /* 0x0000000308027225 */ /* 0x000fe200078e0004 */
[----:B-1----:R-:W-:-:S03]  /*3300*/  VIADDMNMX R16, R17, 0x1, R20, PT ;  /* 0x0000000111107846 */ /* 0x002fc60003800114 */
[----:B------:R-:W-:Y:S01]  /*3310*/  IMAD.MOV.U32 R17, RZ, RZ, RZ ;  /* 0x000000ffff117224 */ /* 0x000fe200078e00ff */
[----:B------:R-:W-:Y:S06]  /*3320*/  @P0 BRA `(.L_x_41) ;  /* 0x0000000800d80947 */ /* 0x000fec0003800000 */
[----:B------:R-:W0:Y:S01]  /*3330*/  LDCU UR6, c[0x0][0x3cc] ;  /* 0x00007980ff0677ac */ /* 0x000e220008000800 */
[----:B------:R-:W1:Y:S01]  /*3340*/  LDC R8, c[0x0][0x3a0] ;  /* 0x0000e800ff087b82 */ /* 0x000e620000000800 */
[----:B------:R-:W-:Y:S01]  /*3350*/  IMAD.IADD R5, R13, 0x1, -R16 ;  /* 0x000000010d057824 */ /* 0x000fe200078e0a10 */
[----:B------:R-:W-:Y:S01]  /*3360*/  IADD3 R27, PT, PT, R16, -R13, RZ ;  /* 0x8000000d101b7210 */ /* 0x000fe20007ffe0ff */
[----:B------:R-:W-:Y:S01]  /*3370*/  IMAD.IADD R21, R3, 0x1, R9 ;  /* 0x0000000103157824 */ /* 0x000fe200078e0209 */
[----:B------:R-:W-:Y:S01]  /*3380*/  SHF.R.S32.HI R22, RZ, 0x1f, R13 ;  /* 0x0000001fff167819 */ /* 0x000fe2000001140d */
[----:B------:R-:W-:Y:S01]  /*3390*/  VIADD R23, R13, 0x1 ;  /* 0x000000010d177836 */ /* 0x000fe20000000000 */
[----:B------:R-:W-:Y:S01]  /*33a0*/  ISETP.GT.U32.AND P1, PT, R5, -0x4, PT ;  /* 0xfffffffc0500780c */ /* 0x000fe20003f24070 */
[C-C-:B------:R-:W-:Y:S01]  /*33b0*/  IMAD R5, R13.reuse, R6, R6.reuse ;  /* 0x000000060d057224 */ /* 0x140fe200078e0206 */
[C---:B------:R-:W-:Y:S01]  /*33c0*/  IADD3 R25, PT, PT, R13.reuse, 0x3, RZ ;  /* 0x000000030d197810 */ /* 0x040fe20007ffe0ff */
[----:B------:R-:W-:Y:S01]  /*33d0*/  VIADD R24, R13, 0x2 ;  /* 0x000000020d187836 */ /* 0x000fe20000000000 */
[----:B------:R-:W-:Y:S01]  /*33e0*/  LOP3.LUT R27, R27, 0x3, RZ, 0xc0, !PT ;  /* 0x000000031b1b7812 */ /* 0x000fe200078ec0ff */
[----:B------:R-:W-:-:S02]  /*33f0*/  IMAD.IADD R31, R5, 0x1, R6 ;  /* 0x00000001051f7824 */ /* 0x000fc400078e0206 */
[----:B------:R-:W-:Y:S02]  /*3400*/  IMAD.MOV.U32 R17, RZ, RZ, RZ ;  /* 0x000000ffff117224 */ /* 0x000fe400078e00ff */
[----:B0-----:R-:W-:Y:S01]  /*3410*/  IMAD R4, R13, R6, -UR6 ;  /* 0x800000060d047e24 */ /* 0x001fe2000f8e0206 */
[----:B------:R-:W-:Y:S02]  /*3420*/  VIADDMNMX R26, R5, -UR6, RZ, !PT ;  /* 0x80000006051a7c46 */ /* 0x000fe4000f8001ff */
[----:B------:R-:W-:Y:S01]  /*3430*/  VIADDMNMX R31, R31, -UR6, RZ, !PT ;  /* 0x800000061f1f7c46 */ /* 0x000fe2000f8001ff */
[----:B------:R-:W-:Y:S01]  /*3440*/  IMAD.IADD R7, R4, 0x1, R7 ;  /* 0x0000000104077824 */ /* 0x000fe200078e0207 */
[----:B------:R-:W-:-:S04]  /*3450*/  VIMNMX R29, PT, PT, RZ, R4, !PT ;  /* 0x00000004ff1d7248 */ /* 0x000fc80007fe0100 */
[CC--:B------:R-:W-:Y:S02]  /*3460*/  IADD3 R19, PT, PT, R7.reuse, R6.reuse, RZ ;  /* 0x0000000607137210 */ /* 0x0c0fe40007ffe0ff */
[--C-:B-1----:R-:W-:Y:S02]  /*3470*/  VIMNMX3 R18, R7, UR5, R8.reuse, PT ;  /* 0x0000000507127c0f */ /* 0x102fe4000b800108 */
[C---:B------:R-:W-:Y:S02]  /*3480*/  VIADDMNMX R20, R19.reuse, R6, UR5, PT ;  /* 0x0000000513147e46 */ /* 0x040fe4000b800106 */
[----:B------:R-:W-:Y:S02]  /*3490*/  VIMNMX3 R19, R19, UR5, R8, PT ;  /* 0x0000000513137c0f */ /* 0x000fe4000b800108 */
[----:B------:R-:W-:-:S07]  /*34a0*/  VIMNMX R20, PT, PT, R20, R8, PT ;  /* 0x0000000814147248 */ /* 0x000fce0003fe0100 */
.L_x_51:
        /* <DEDUP_REMOVED lines=15> */
[----:B------:R-:W-:-:S04]  /*35a0*/  IMAD.WIDE.U32 R4, R2, UR8, R4 ;  /* 0x0000000802047c25 */ /* 0x000fc8000f8e0004 */
[----:B------:R-:W-:Y:S01]  /*35b0*/  IMAD R7, R2, UR9, R7 ;  /* 0x0000000902077c24 */ /* 0x000fe2000f8e0207 */
[----:B--2---:R-:W-:Y:S02]  /*35c0*/  VIADDMNMX R35, R30, R35, UR4, PT ;  /* 0x000000041e237e46 */ /* 0x004fe4000b800123 */
[----:B------:R-:W-:Y:S01]  /*35d0*/  VIMNMX R30, PT, PT, RZ, R30, !PT ;  /* 0x0000001eff1e7248 */ /* 0x000fe20007fe0100 */
[----:B------:R-:W-:Y:S01]  /*35e0*/  IMAD.IADD R28, R5, 0x1, R7 ;  /* 0x00000001051c7824 */ /* 0x000fe200078e0207 */
[----:B---3--:R-:W-:Y:S01]  /*35f0*/  VIMNMX R35, PT, PT, R35, UR7, PT ;  /* 0x0000000723237c48 */ /* 0x008fe2000bfe0100 */
[----:B------:R-:W-:Y:S06]  /*3600*/  @!P0 BRA `(.L_x_45) ;  /* 0x0000000000e08947 */ /* 0x000fec0003800000 */
[----:B------:R-:W0:Y:S01]  /*3610*/  LDCU.64 UR6, c[0x0][0x3b0] ;  /* 0x00007600ff0677ac */ /* 0x000e220008000a00 */
[----:B------:R-:W-:Y:S01]  /*3620*/  ISETP.GE.AND P0, PT, R30, R35, PT ;  /* 0x000000231e00720c */ /* 0x000fe20003f06270 */
[----:B------:R-:W-:Y:S01]  /*3630*/  IMAD.MOV.U32 R7, RZ, RZ, R22 ;  /* 0x000000ffff077224 */ /* 0x000fe200078e0016 */
[----:B------:R-:W-:Y:S01]  /*3640*/  MOV R6, R13 ;  /* 0x0000000d00067202 */ /* 0x000fe20000000f00 */
[----:B------:R-:W1:Y:S01]  /*3650*/  LDCU.64 UR8, c[0x0][0x388] ;  /* 0x00007100ff0877ac */ /* 0x000e620008000a00 */
[----:B------:R-:W-:Y:S01]  /*3660*/  ISETP.GE.OR P2, PT, R29, R18, P0 ;  /* 0x000000121d00720c */ /* 0x000fe20000746670 */
[----:B------:R-:W-:Y:S01]  /*3670*/  BSSY.RECONVERGENT B3, `(.L_x_46) ;  /* 0x0000012000037945 */ /* 0x000fe20003800200 */
[----:B------:R-:W-:Y:S01]  /*3680*/  ISETP.NE.AND P3, PT, R27, 0x1, PT ;  /* 0x000000011b00780c */ /* 0x000fe20003f65270 */
[----:B0-----:R-:W-:Y:S02]  /*3690*/  IMAD R33, R28, UR6, RZ ;  /* 0x000000061c217c24 */ /* 0x001fe4000f8e02ff */
[----:B------:R-:W-:-:S04]  /*36a0*/  IMAD.WIDE.U32 R8, R4, UR6, R6 ;  /* 0x0000000604087c25 */ /* 0x000fc8000f8e0006 */
[----:B------:R-:W-:Y:S01]  /*36b0*/  IMAD R7, R4, UR7, R33 ;  /* 0x0000000704077c24 */ /* 0x000fe2000f8e0221 */
[----:B-1----:R-:W-:-:S03]  /*36c0*/  LEA R6, P4, R8, UR8, 0x1 ;  /* 0x0000000808067c11 */ /* 0x002fc6000f8808ff */
[----:B------:R-:W-:-:S05]  /*36d0*/  IMAD.IADD R7, R9, 0x1, R7 ;  /* 0x0000000109077824 */ /* 0x000fca00078e0207 */
[----:B------:R-:W-:Y:S01]  /*36e0*/  LEA.HI.X R7, R8, UR9, R7, 0x1, P4 ;  /* 0x0000000908077c11 */ /* 0x000fe2000a0f0c07 */
[----:B------:R-:W-:Y:S06]  /*36f0*/  @P2 BRA `(.L_x_47) ;  /* 0x0000000000242947 */ /* 0x000fec0003800000 */
[----:B------:R-:W2:Y:S01]  /*3700*/  LDG.E.U16 R8, desc[UR10][R6.64] ;  /* 0x0000000a06087981 */ /* 0x000ea2000c1e1500 */
[----:B------:R-:W0:Y:S02]  /*3710*/  F2F.BF16.F32 R9, R12 ;  /* 0x0000000c00097304 */ /* 0x000e240000202000 */
[----:B0-----:R-:W-:-:S06]  /*3720*/  SHF.L.U32 R9, R9, 0x10, RZ ;  /* 0x0000001009097819 */ /* 0x001fcc00000006ff */
[----:B------:R-:W0:Y:S01]  /*3730*/  MUFU.RCP R9, R9 ;  /* 0x0000000900097308 */ /* 0x000e220000001000 */
[----:B--2---:R-:W-:-:S04]  /*3740*/  IMAD.U32 R8, R8, 0x10000, RZ ;  /* 0x0001000008087824 */ /* 0x004fc800078e00ff */
[----:B0-----:R-:W-:-:S06]  /*3750*/  FMUL.FTZ R8, R8, R9 ;  /* 0x0000000908087220 */ /* 0x001fcc0000410000 */
[----:B------:R-:W0:Y:S02]  /*3760*/  F2F.BF16.F32 R8, R8 ;  /* 0x0000000800087304 */ /* 0x000e240000202000 */
[----:B0-----:R-:W-:-:S04]  /*3770*/  IMAD.U32 R32, R8, 0x10000, RZ ;  /* 0x0001000008207824 */ /* 0x001fc800078e00ff */
[----:B------:R-:W-:-:S07]  /*3780*/  FADD.FTZ R17, R17, R32 ;  /* 0x0000002011117221 */ /* 0x000fce0000010000 */
.L_x_47:
[----:B------:R-:W-:Y:S05]  /*3790*/  BSYNC.RECONVERGENT B3 ;  /* 0x0000000000037941 */ /* 0x000fea0003800200 */
.L_x_46:
[----:B------:R-:W-:Y:S01]  /*37a0*/  MOV R33, R23 ;  /* 0x0000001700217202 */ /* 0x000fe20000000f00 */
[----:B------:R-:W-:Y:S06]  /*37b0*/  @!P3 BRA `(.L_x_45) ;  /* 0x000000000074b947 */ /* 0x000fec0003800000 */
[----:B------:R-:W-:Y:S01]  /*37c0*/  ISETP.GE.OR P2, PT, R26, R19, P0 ;  /* 0x000000131a00720c */ /* 0x000fe20000746670 */
[----:B------:R-:W-:Y:S01]  /*37d0*/  BSSY.RECONVERGENT B3, `(.L_x_48) ;  /* 0x000000c000037945 */ /* 0x000fe20003800200 */
[----:B------:R-:W-:-:S11]  /*37e0*/  ISETP.NE.AND P3, PT, R27, 0x2, PT ;  /* 0x000000021b00780c */ /* 0x000fd60003f65270 */
[----:B------:R-:W-:Y:S05]  /*37f0*/  @P2 BRA `(.L_x_49) ;  /* 0x0000000000242947 */ /* 0x000fea0003800000 */
[----:B------:R-:W2:Y:S01]  /*3800*/  LDG.E.U16 R8, desc[UR10][R6.64+0x2] ;  /* 0x0000020a06087981 */ /* 0x000ea2000c1e1500 */
        /* <DEDUP_REMOVED lines=8> */
.L_x_49:
[----:B------:R-:W-:Y:S05]  /*3890*/  BSYNC.RECONVERGENT B3 ;  /* 0x0000000000037941 */ /* 0x000fea0003800200 */
.L_x_48:
[----:B------:R-:W-:Y:S01]  /*38a0*/  IMAD.MOV.U32 R33, RZ, RZ, R24 ;  /* 0x000000ffff217224 */ /* 0x000fe200078e0018 */
[----:B------:R-:W-:Y:S06]  /*38b0*/  @!P3 BRA `(.L_x_45) ;  /* 0x000000000034b947 */ /* 0x000fec0003800000 */
[----:B------:R-:W-:Y:S01]  /*38c0*/  ISETP.GE.OR P0, PT, R31, R20, P0 ;  /* 0x000000141f00720c */ /* 0x000fe20000706670 */
[----:B------:R-:W-:-:S12]  /*38d0*/  IMAD.MOV.U32 R33, RZ, RZ, R25 ;  /* 0x000000ffff217224 */ /* 0x000fd800078e0019 */
[----:B------:R-:W-:Y:S05]  /*38e0*/  @P0 BRA `(.L_x_45) ;  /* 0x0000000000280947 */ /* 0x000fea0003800000 */
[----:B------:R-:W2:Y:S01]  /*38f0*/  LDG.E.U16 R6, desc[UR10][R6.64+0x4] ;  /* 0x0000040a06067981 */ /* 0x000ea2000c1e1500 */
[----:B------:R-:W0:Y:S01]  /*3900*/  F2F.BF16.F32 R8, R12 ;  /* 0x0000000c00087304 */ /* 0x000e220000202000 */
[----:B------:R-:W-:Y:S02]  /*3910*/  MOV R33, R25 ;  /* 0x0000001900217202 */ /* 0x000fe40000000f00 */
[----:B0-----:R-:W-:-:S06]  /*3920*/  SHF.L.U32 R9, R8, 0x10, RZ ;  /* 0x0000001008097819 */ /* 0x001fcc00000006ff */
[----:B------:R-:W0:Y:S01]  /*3930*/  MUFU.RCP R9, R9 ;  /* 0x0000000900097308 */ /* 0x000e220000001000 */
[----:B--2---:R-:W-:-:S04]  /*3940*/  IMAD.U32 R8, R6, 0x10000, RZ ;  /* 0x0001000006087824 */ /* 0x004fc800078e00ff */
[----:B0-----:R-:W-:-:S06]  /*3950*/  FMUL.FTZ R8, R8, R9 ;  /* 0x0000000908087220 */ /* 0x001fcc0000410000 */
[----:B------:R-:W0:Y:S02]  /*3960*/  F2F.BF16.F32 R8, R8 ;  /* 0x0000000800087304 */ /* 0x000e240000202000 */
[----:B0-----:R-:W-:-:S04]  /*3970*/  IMAD.U32 R32, R8, 0x10000, RZ ;  /* 0x0001000008207824 */ /* 0x001fc800078e00ff */
[----:B------:R-:W-:-:S07]  /*3980*/  FADD.FTZ R17, R17, R32 ;  /* 0x0000002011117221 */ /* 0x000fce0000010000 */
.L_x_45:
[----:B------:R-:W-:Y:S05]  /*3990*/  BSYNC.RECONVERGENT B2 ;  /* 0x0000000000027941 */ /* 0x000fea0003800200 */
.L_x_44:
[----:B------:R-:W-:Y:S05]  /*39a0*/  @P1 BRA `(.L_x_43) ;  /* 0x0000000400281947 */ /* 0x000fea0003800000 */
[----:B------:R-:W-:-:S13]  /*39b0*/  ISETP.GE.AND P0, PT, R30, R35, PT ;  /* 0x000000231e00720c */ /* 0x000fda0003f06270 */
.L_x_50:
[----:B------:R-:W0:Y:S01]  /*39c0*/  LDC R36, c[0x0][0x3c4] ;  /* 0x0000f100ff247b82 */ /* 0x000e220000000800 */
[----:B------:R-:W0:Y:S01]  /*39d0*/  LDCU UR6, c[0x0][0x3cc] ;  /* 0x00007980ff0677ac */ /* 0x000e220008000800 */
[--C-:B------:R-:W-:Y:S01]  /*39e0*/  SHF.R.S32.HI R7, RZ, 0x1f, R33.reuse ;  /* 0x0000001fff077819 */ /* 0x100fe20000011421 */
[----:B------:R-:W-:Y:S01]  /*39f0*/  IMAD.MOV.U32 R6, RZ, RZ, R33 ;  /* 0x000000ffff067224 */ /* 0x000fe200078e0021 */
[----:B------:R-:W1:Y:S04]  /*3a00*/  LDCU UR7, c[0x0][0x3bc] ;  /* 0x00007780ff0777ac */ /* 0x000e680008000800 */
[----:B------:R-:W2:Y:S01]  /*3a10*/  LDC R30, c[0x0][0x3a0] ;  /* 0x0000e800ff1e7b82 */ /* 0x000ea20000000800 */
[----:B------:R-:W3:Y:S01]  /*3a20*/  LDCU.64 UR8, c[0x0][0x3b0] ;  /* 0x00007600ff0877ac */ /* 0x000ee20008000a00 */
[----:B------:R-:W4:Y:S01]  /*3a30*/  LDCU.64 UR12, c[0x0][0x388] ;  /* 0x00007100ff0c77ac */ /* 0x000f220008000a00 */
[----:B0-----:R-:W-:-:S02]  /*3a40*/  IMAD R8, R33, R36, -UR6 ;  /* 0x8000000621087e24 */ /* 0x001fc4000f8e0224 */
[----:B------:R-:W-:Y:S02]  /*3a50*/  IMAD R34, R33, R36, R36 ;  /* 0x0000002421227224 */ /* 0x000fe400078e0224 */
[----:B-1----:R-:W-:Y:S01]  /*3a60*/  VIADD R35, R8, UR7 ;  /* 0x0000000708237c36 */ /* 0x002fe20008000000 */
[----:B------:R-:W-:Y:S01]  /*3a70*/  VIMNMX R8, PT, PT, RZ, R8, !PT ;  /* 0x00000008ff087248 */ /* 0x000fe20007fe0100 */
[----:B---3--:R-:W-:Y:S01]  /*3a80*/  IMAD R37, R28, UR8, RZ ;  /* 0x000000081c257c24 */ /* 0x008fe2000f8e02ff */
[----:B------:R-:W-:Y:S01]  /*3a90*/  VIADDMNMX R32, R34, -UR6, RZ, !PT ;  /* 0x8000000622207c46 */ /* 0x000fe2000f8001ff */
[C---:B------:R-:W-:Y:S01]  /*3aa0*/  IMAD.WIDE.U32 R6, R4.reuse, UR8, R6 ;  /* 0x0000000804067c25 */ /* 0x040fe2000f8e0006 */
[C---:B--2---:R-:W-:Y:S02]  /*3ab0*/  VIMNMX3 R9, R35.reuse, UR5, R30, PT ;  /* 0x0000000523097c0f */ /* 0x044fe4000b80011e */
[----:B------:R-:W-:Y:S01]  /*3ac0*/  IADD3 R35, PT, PT, R35, R36, RZ ;  /* 0x0000002423237210 */ /* 0x000fe20007ffe0ff */
[----:B------:R-:W-:Y:S01]  /*3ad0*/  IMAD R37, R4, UR9, R37 ;  /* 0x0000000904257c24 */ /* 0x000fe2000f8e0225 */
[----:B------:R-:W-:Y:S01]  /*3ae0*/  ISETP.GE.OR P2, PT, R8, R9, P0 ;  /* 0x000000090800720c */ /* 0x000fe20000746670 */
[----:B------:R-:W-:Y:S01]  /*3af0*/  IMAD.IADD R34, R34, 0x1, R36 ;  /* 0x0000000122227824 */ /* 0x000fe200078e0224 */
[----:B----4-:R-:W-:Y:S01]  /*3b00*/  LEA R8, P3, R6, UR12, 0x1 ;  /* 0x0000000c06087c11 */ /* 0x010fe2000f8608ff */
[----:B------:R-:W-:Y:S01]  /*3b10*/  IMAD.IADD R9, R37, 0x1, R7 ;  /* 0x0000000125097824 */ /* 0x000fe200078e0207 */
[----:B------:R-:W-:-:S02]  /*3b20*/  VIMNMX3 R7, R35, UR5, R30, PT ;  /* 0x0000000523077c0f */ /* 0x000fc4000b80011e */
[-C--:B------:R-:W-:Y:S02]  /*3b30*/  IADD3 R35, PT, PT, R35, R36.reuse, RZ ;  /* 0x0000002423237210 */ /* 0x080fe40007ffe0ff */
[----:B------:R-:W-:Y:S01]  /*3b40*/  ISETP.GE.OR P5, PT, R32, R7, P0 ;  /* 0x000000072000720c */ /* 0x000fe200007a6670 */
[----:B------:R-:W-:Y:S01]  /*3b50*/  IMAD.IADD R32, R34, 0x1, R36 ;  /* 0x0000000122207824 */ /* 0x000fe200078e0224 */
[----:B------:R-:W-:Y:S02]  /*3b60*/  LEA.HI.X R9, R6, UR13, R9, 0x1, P3 ;  /* 0x0000000d06097c11 */ /* 0x000fe400098f0c09 */
[C---:B------:R-:W-:Y:S02]  /*3b70*/  VIMNMX3 R7, R35.reuse, UR5, R30, PT ;  /* 0x0000000523077c0f */ /* 0x040fe4000b80011e */
[----:B------:R-:W-:Y:S02]  /*3b80*/  VIADDMNMX R6, R34, -UR6, RZ, !PT ;  /* 0x8000000622067c46 */ /* 0x000fe4000f8001ff */
[----:B------:R-:W-:-:S02]  /*3b90*/  VIADDMNMX R35, R35, R36, UR5, PT ;  /* 0x0000000523237e46 */ /* 0x000fc4000b800124 */
[----:B------:R-:W-:Y:S02]  /*3ba0*/  ISETP.GE.OR P4, PT, R6, R7, P0 ;  /* 0x000000070600720c */ /* 0x000fe40000786670 */
[----:B------:R-:W-:Y:S01]  /*3bb0*/  VIMNMX R35, PT, PT, R35, R30, PT ;  /* 0x0000001e23237248 */ /* 0x000fe20003fe0100 */
[----:B------:R-:W2:Y:S01]  /*3bc0*/  @!P2 LDG.E.U16 R6, desc[UR10][R8.64] ;  /* 0x0000000a0806a981 */ /* 0x000ea2000c1e1500 */
[----:B------:R-:W-:-:S03]  /*3bd0*/  VIADDMNMX R32, R32, -UR6, RZ, !PT ;  /* 0x8000000620207c46 */ /* 0x000fc6000f8001ff */
[----:B------:R-:W3:Y:S01]  /*3be0*/  @!P5 LDG.E.U16 R7, desc[UR10][R8.64+0x2] ;  /* 0x0000020a0807d981 */ /* 0x000ee2000c1e1500 */
[----:B------:R-:W-:-:S05]  /*3bf0*/  ISETP.GE.OR P3, PT, R32, R35, P0 ;  /* 0x000000232000720c */ /* 0x000fca0000766670 */
[----:B------:R-:W4:Y:S08]  /*3c00*/  @!P4 LDG.E.U16 R30, desc[UR10][R8.64+0x4] ;  /* 0x0000040a081ec981 */ /* 0x000f30000c1e1500 */
[----:B------:R0:W5:Y:S01]  /*3c10*/  @!P3 LDG.E.U16 R32, desc[UR10][R8.64+0x6] ;  /* 0x0000060a0820b981 */ /* 0x000162000c1e1500 */
[----:B------:R-:W1:Y:S08]  /*3c20*/  @!P2 F2F.BF16.F32 R34, R12 ;  /* 0x0000000c0022a304 */ /* 0x000e700000202000 */
[----:B------:R-:W0:Y:S08]  /*3c30*/  @!P5 F2F.BF16.F32 R36, R12 ;  /* 0x0000000c0024d304 */ /* 0x000e300000202000 */
[----:B------:R-:W0:Y:S01]  /*3c40*/  @!P4 F2F.BF16.F32 R37, R12 ;  /* 0x0000000c0025c304 */ /* 0x000e220000202000 */
[----:B-1----:R-:W-:-:S07]  /*3c50*/  @!P2 IMAD.U32 R34, R34, 0x10000, RZ ;  /* 0x000100002222a824 */ /* 0x002fce00078e00ff */
[----:B------:R-:W1:Y:S01]  /*3c60*/  @!P3 F2F.BF16.F32 R38, R12 ;  /* 0x0000000c0026b304 */ /* 0x000e620000202000 */
[----:B0-----:R-:W-:-:S07]  /*3c70*/  @!P5 SHF.L.U32 R36, R36, 0x10, RZ ;  /* 0x000000102424d819 */ /* 0x001fce00000006ff */
[----:B------:R-:W0:Y:S01]  /*3c80*/  @!P2 MUFU.RCP R35, R34 ;  /* 0x000000220023a308 */ /* 0x000e220000001000 */
[----:B------:R-:W-:-:S07]  /*3c90*/  @!P4 IMAD.U32 R37, R37, 0x10000, RZ ;  /* 0x000100002525c824 */ /* 0x000fce00078e00ff */
[----:B------:R-:W3:Y:S01]  /*3ca0*/  @!P5 MUFU.RCP R36, R36 ;  /* 0x000000240024d308 */ /* 0x000ee20000001000 */
[----:B-1----:R-:W-:-:S07]  /*3cb0*/  @!P3 SHF.L.U32 R38, R38, 0x10, RZ ;  /* 0x000000102626b819 */ /* 0x002fce00000006ff */
[----:B------:R-:W1:Y:S08]  /*3cc0*/  @!P4 MUFU.RCP R37, R37 ;  /* 0x000000250025c308 */ /* 0x000e700000001000 */
[----:B------:R-:W5:Y:S01]  /*3cd0*/  @!P3 MUFU.RCP R39, R38 ;  /* 0x000000260027b308 */ /* 0x000f620000001000 */
[----:B------:R-:W-:Y:S02]  /*3ce0*/  VIADD R33, R33, 0x4 ;  /* 0x0000000421217836 */ /* 0x000fe40000000000 */
[----:B--2---:R-:W-:-:S04]  /*3cf0*/  @!P2 IMAD.U32 R6, R6, 0x10000, RZ ;  /* 0x000100000606a824 */ /* 0x004fc800078e00ff */
[----:B0-----:R-:W-:Y:S01]  /*3d00*/  @!P2 FMUL.FTZ R6, R6, R35 ;  /* 0x000000230606a220 */ /* 0x001fe20000410000 */
[----:B---3--:R-:W-:-:S04]  /*3d10*/  @!P5 IMAD.U32 R7, R7, 0x10000, RZ ;  /* 0x000100000707d824 */ /* 0x008fc800078e00ff */
[----:B------:R-:W-:Y:S01]  /*3d20*/  @!P5 FMUL.FTZ R7, R7, R36 ;  /* 0x000000240707d220 */ /* 0x000fe20000410000 */
[----:B------:R-:W0:Y:S01]  /*3d30*/  @!P2 F2F.BF16.F32 R6, R6 ;  /* 0x000000060006a304 */ /* 0x000e220000202000 */
[----:B----4-:R-:W-:-:S04]  /*3d40*/  @!P4 IMAD.U32 R30, R30, 0x10000, RZ ;  /* 0x000100001e1ec824 */ /* 0x010fc800078e00ff */
[----:B-1----:R-:W-:Y:S01]  /*3d50*/  @!P4 FMUL.FTZ R9, R30, R37 ;  /* 0x000000251e09c220 */ /* 0x002fe20000410000 */
[----:B-----5:R-:W-:Y:S02]  /*3d60*/  @!P3 SHF.L.U32 R32, R32, 0x10, RZ ;  /* 0x000000102020b819 */ /* 0x020fe400000006ff */
[----:B------:R-:W1:Y:S03]  /*3d70*/  @!P5 F2F.BF16.F32 R7, R7 ;  /* 0x000000070007d304 */ /* 0x000e660000202000 */
[----:B------:R-:W-:-:S05]  /*3d80*/  @!P3 FMUL.FTZ R32, R32, R39 ;  /* 0x000000272020b220 */ /* 0x000fca0000410000 */
[----:B------:R-:W2:Y:S01]  /*3d90*/  @!P4 F2F.BF16.F32 R9, R9 ;  /* 0x000000090009c304 */ /* 0x000ea20000202000 */
[----:B0-----:R-:W-:-:S04]  /*3da0*/  @!P2 IMAD.U32 R8, R6, 0x10000, RZ ;  /* 0x000100000608a824 */ /* 0x001fc800078e00ff */
[----:B------:R-:W-:-:S03]  /*3db0*/  @!P2 FADD.FTZ R17, R17, R8 ;  /* 0x000000081111a221 */ /* 0x000fc60000010000 */
[----:B------:R-:W0:Y:S01]  /*3dc0*/  @!P3 F2F.BF16.F32 R32, R32 ;  /* 0x000000200020b304 */ /* 0x000e220000202000 */
[----:B------:R-:W-:Y:S02]  /*3dd0*/  ISETP.NE.AND P2, PT, R33, R16, PT ;  /* 0x000000102100720c */ /* 0x000fe40003f45270 */
[----:B-1----:R-:W-:Y:S02]  /*3de0*/  @!P5 SHF.L.U32 R30, R7, 0x10, RZ ;  /* 0x00000010071ed819 */ /* 0x002fe400000006ff */
[----:B--2---:R-:W-:-:S03]  /*3df0*/  @!P4 SHF.L.U32 R6, R9, 0x10, RZ ;  /* 0x000000100906c819 */ /* 0x004fc600000006ff */
[----:B------:R-:W-:-:S04]  /*3e00*/  @!P5 FADD.FTZ R17, R17, R30 ;  /* 0x0000001e1111d221 */ /* 0x000fc80000010000 */
[----:B------:R-:W-:Y:S01]  /*3e10*/  @!P4 FADD.FTZ R17, R17, R6 ;  /* 0x000000061111c221 */ /* 0x000fe20000010000 */
[----:B0-----:R-:W-:-:S04]  /*3e20*/  @!P3 IMAD.U32 R8, R32, 0x10000, RZ ;  /* 0x000100002008b824 */ /* 0x001fc800078e00ff */
[----:B------:R-:W-:Y:S01]  /*3e30*/  @!P3 FADD.FTZ R17, R17, R8 ;  /* 0x000000081111b221 */ /* 0x000fe20000010000 */
[----:B------:R-:W-:Y:S06]  /*3e40*/  @P2 BRA `(.L_x_50) ;  /* 0xfffffff800dc2947 */ /* 0x000fec000383ffff */
.L_x_43:
[----:B------:R-:W-:Y:S05]  /*3e50*/  BSYNC.RECONVERGENT B1 ;  /* 0x0000000000017941 */ /* 0x000fea0003800200 */
.L_x_42:
[----:B------:R-:W-:-:S04]  /*3e60*/  IADD3 R14, PT, PT, R14, 0x1, RZ ;  /* 0x000000010e0e7810 */ /* 0x000fc80007ffe0ff */
[----:B------:R-:W-:-:S13]  /*3e70*/  ISETP.NE.AND P0, PT, R14, R15, PT ;  /* 0x0000000f0e00720c */ /* 0x000fda0003f05270 */
[----:B------:R-:W-:Y:S05]  /*3e80*/  @P0 BRA `(.L_x_51) ;  /* 0xfffffff400880947 */ /* 0x000fea000383ffff */
.L_x_41:
[----:B------:R-:W-:Y:S05]  /*3e90*/  BSYNC.RECONVERGENT B0 ;  /* 0x0000000000007941 */ /* 0x000fea0003800200 */
.L_x_40:
        /* <DEDUP_REMOVED lines=12> */
        .weak           $__internal_0_$__cuda_sm20_div_s64
        .type           $__internal_0_$__cuda_sm20_div_s64,@function
        .size           $__internal_0_$__cuda_sm20_div_s64,(.L_x_1470 - $__internal_0_$__cuda_sm20_div_s64)
$__internal_0_$__cuda_sm20_div_s64:
[----:B------:R-:W-:Y:S02]  /*3f60*/  IADD3 R2, P1, PT, RZ, -R13, RZ ;  /* 0x8000000dff027210 */ /* 0x000fe40007f3e0ff */
[----:B------:R-:W-:Y:S02]  /*3f70*/  ISETP.GE.AND P0, PT, R9, RZ, PT ;  /* 0x000000ff0900720c */ /* 0x000fe40003f06270 */
[----:B------:R-:W-:Y:S02]  /*3f80*/  IADD3.X R16, PT, PT, RZ, ~R9, RZ, P1, !PT ;  /* 0x80000009ff107210 */ /* 0x000fe40000ffe4ff */
[----:B------:R-:W-:Y:S02]  /*3f90*/  SEL R2, R2, R13, !P0 ;  /* 0x0000000d02027207 */ /* 0x000fe40004000000 */
[----:B------:R-:W-:Y:S02]  /*3fa0*/  SEL R3, R16, R9, !P0 ;  /* 0x0000000910037207 */ /* 0x000fe40004000000 */
[----:B------:R-:W-:-:S02]  /*3fb0*/  ISETP.GE.AND P3, PT, R14, RZ, PT ;  /* 0x000000ff0e00720c */ /* 0x000fc40003f66270 */
[----:B------:R-:W0:Y:S08]  /*3fc0*/  I2F.U64.RP R20, R2 ;  /* 0x0000000200147312 */ /* 0x000e300000309000 */
[----:B0-----:R-:W0:Y:S02]  /*3fd0*/  MUFU.RCP R20, R20 ;  /* 0x0000001400147308 */ /* 0x001e240000001000 */
[----:B0-----:R-:W-:-:S06]  /*3fe0*/  VIADD R16, R20, 0x1ffffffe ;  /* 0x1ffffffe14107836 */ /* 0x001fcc0000000000 */
[----:B------:R-:W0:Y:S02]  /*3ff0*/  F2I.U64.TRUNC R16, R16 ;  /* 0x0000001000107311 */ /* 0x000e24000020d800 */
[----:B0-----:R-:W-:-:S04]  /*4000*/  IMAD.WIDE.U32 R18, R16, R2, RZ ;  /* 0x0000000210127225 */ /* 0x001fc800078e00ff */
[----:B------:R-:W-:Y:S01]  /*4010*/  IMAD R19, R16, R3, R19 ;  /* 0x0000000310137224 */ /* 0x000fe200078e0213 */
[----:B------:R-:W-:-:S03]  /*4020*/  IADD3 R21, P0, PT, RZ, -R18, RZ ;  /* 0x80000012ff157210 */ /* 0x000fc60007f1e0ff */
[----:B------:R-:W-:Y:S02]  /*4030*/  IMAD R19, R17, R2, R19 ;  /* 0x0000000211137224 */ /* 0x000fe400078e0213 */
[----:B------:R-:W-:-:S03]  /*4040*/  IMAD.HI.U32 R18, R16, R21, RZ ;  /* 0x0000001510127227 */ /* 0x000fc600078e00ff */
[----:B------:R-:W-:Y:S01]  /*4050*/  IADD3.X R23, PT, PT, RZ, ~R19, RZ, P0, !PT ;  /* 0x80000013ff177210 */ /* 0x000fe200007fe4ff */
[----:B------:R-:W-:-:S04]  /*4060*/  IMAD.MOV.U32 R19, RZ, RZ, R16 ;  /* 0x000000ffff137224 */ /* 0x000fc800078e0010 */
[----:B------:R-:W-:-:S04]  /*4070*/  IMAD.WIDE.U32 R18, P0, R16, R23, R18 ;  /* 0x0000001710127225 */ /* 0x000fc80007800012 */
[C---:B------:R-:W-:Y:S02]  /*4080*/  IMAD R25, R17.reuse, R23, RZ ;  /* 0x0000001711197224 */ /* 0x040fe400078e02ff */
[----:B------:R-:W-:-:S04]  /*4090*/  IMAD.HI.U32 R18, P1, R17, R21, R18 ;  /* 0x0000001511127227 */ /* 0x000fc80007820012 */
[----:B------:R-:W-:Y:S01]  /*40a0*/  IMAD.HI.U32 R23, R17, R23, RZ ;  /* 0x0000001711177227 */ /* 0x000fe200078e00ff */
[----:B------:R-:W-:-:S04]  /*40b0*/  IADD3 R19, P2, PT, R25, R18, RZ ;  /* 0x0000001219137210 */ /* 0x000fc80007f5e0ff */
[----:B------:R-:W-:Y:S01]  /*40c0*/  IADD3.X R18, PT, PT, R23, R17, RZ, P0, !PT ;  /* 0x0000001117127210 */ /* 0x000fe200007fe4ff */
[----:B------:R-:W-:-:S03]  /*40d0*/  IMAD.WIDE.U32 R16, R19, R2, RZ ;  /* 0x0000000213107225 */ /* 0x000fc600078e00ff */
[----:B------:R-:W-:Y:S01]  /*40e0*/  IADD3.X R21, PT, PT, RZ, RZ, R18, P2, P1 ;  /* 0x000000ffff157210 */ /* 0x000fe200017e2412 */
[----:B------:R-:W-:Y:S01]  /*40f0*/  IMAD R17, R19, R3, R17 ;  /* 0x0000000313117224 */ /* 0x000fe200078e0211 */
[----:B------:R-:W-:Y:S02]  /*4100*/  IADD3 R23, P0, PT, RZ, -R16, RZ ;  /* 0x80000010ff177210 */ /* 0x000fe40007f1e0ff */
[----:B------:R-:W-:Y:S01]  /*4110*/  IADD3 R16, P4, PT, RZ, -R15, RZ ;  /* 0x8000000fff107210 */ /* 0x000fe20007f9e0ff */
[----:B------:R-:W-:Y:S02]  /*4120*/  IMAD R17, R21, R2, R17 ;  /* 0x0000000215117224 */ /* 0x000fe400078e0211 */
[----:B------:R-:W-:-:S04]  /*4130*/  IMAD.HI.U32 R18, R19, R23, RZ ;  /* 0x0000001713127227 */ /* 0x000fc800078e00ff */
[----:B------:R-:W-:-:S04]  /*4140*/  IMAD.X R20, RZ, RZ, ~R17, P0 ;  /* 0x000000ffff147224 */ /* 0x000fc800000e0e11 */
[----:B------:R-:W-:-:S04]  /*4150*/  IMAD.WIDE.U32 R18, P0, R19, R20, R18 ;  /* 0x0000001413127225 */ /* 0x000fc80007800012 */
[C---:B------:R-:W-:Y:S02]  /*4160*/  IMAD R17, R21.reuse, R20, RZ ;  /* 0x0000001415117224 */ /* 0x040fe400078e02ff */
[----:B------:R-:W-:Y:S01]  /*4170*/  IMAD.HI.U32 R18, P1, R21, R23, R18 ;  /* 0x0000001715127227 */ /* 0x000fe20007820012 */
[----:B------:R-:W-:-:S03]  /*4180*/  SEL R23, R16, R15, !P3 ;  /* 0x0000000f10177207 */ /* 0x000fc60005800000 */
[----:B------:R-:W-:Y:S01]  /*4190*/  IMAD.HI.U32 R20, R21, R20, RZ ;  /* 0x0000001415147227 */ /* 0x000fe200078e00ff */
[----:B------:R-:W-:Y:S02]  /*41a0*/  IADD3 R15, P2, PT, R17, R18, RZ ;  /* 0x00000012110f7210 */ /* 0x000fe40007f5e0ff */
[-C--:B------:R-:W-:Y:S01]  /*41b0*/  IADD3.X R17, PT, PT, RZ, ~R14.reuse, RZ, P4, !PT ;  /* 0x8000000eff117210 */ /* 0x080fe200027fe4ff */
[----:B------:R-:W-:Y:S02]  /*41c0*/  IMAD.X R21, R20, 0x1, R21, P0 ;  /* 0x0000000114157824 */ /* 0x000fe400000e0615 */
[----:B------:R-:W-:Y:S01]  /*41d0*/  IMAD.HI.U32 R16, R15, R23, RZ ;  /* 0x000000170f107227 */ /* 0x000fe200078e00ff */
[----:B------:R-:W-:-:S03]  /*41e0*/  SEL R18, R17, R14, !P3 ;  /* 0x0000000e11127207 */ /* 0x000fc60005800000 */
[----:B------:R-:W-:Y:S01]  /*41f0*/  HFMA2 R17, -RZ, RZ, 0, 0 ;  /* 0x00000000ff117431 */ /* 0x000fe200000001ff */
[----:B------:R-:W-:Y:S02]  /*4200*/  IADD3.X R21, PT, PT, RZ, RZ, R21, P2, P1 ;  /* 0x000000ffff157210 */ /* 0x000fe400017e2415 */
[----:B------:R-:W-:-:S03]  /*4210*/  LOP3.LUT R14, R9, R14, RZ, 0x3c, !PT ;  /* 0x0000000e090e7212 */ /* 0x000fc600078e3cff */
[-C--:B------:R-:W-:Y:S02]  /*4220*/  IMAD R19, R21, R18.reuse, RZ ;  /* 0x0000001215137224 */ /* 0x080fe400078e02ff */
[----:B------:R-:W-:-:S04]  /*4230*/  IMAD.WIDE.U32 R16, R15, R18, R16 ;  /* 0x000000120f107225 */ /* 0x000fc800078e0010 */
[----:B------:R-:W-:-:S04]  /*4240*/  IMAD.HI.U32 R15, R21, R18, RZ ;  /* 0x00000012150f7227 */ /* 0x000fc800078e00ff */
[----:B------:R-:W-:-:S04]  /*4250*/  IMAD.HI.U32 R16, P0, R21, R23, R16 ;  /* 0x0000001715107227 */ /* 0x000fc80007800010 */
[----:B------:R-:W-:Y:S01]  /*4260*/  IMAD.X R15, RZ, RZ, R15, P0 ;  /* 0x000000ffff0f7224 */ /* 0x000fe200000e060f */
[----:B------:R-:W-:-:S04]  /*4270*/  IADD3 R19, P1, PT, R19, R16, RZ ;  /* 0x0000001013137210 */ /* 0x000fc80007f3e0ff */
[----:B------:R-:W-:Y:S01]  /*4280*/  IADD3.X R15, PT, PT, RZ, R15, RZ, P1, !PT ;  /* 0x0000000fff0f7210 */ /* 0x000fe20000ffe4ff */
[----:B------:R-:W-:-:S04]  /*4290*/  IMAD.WIDE.U32 R16, R19, R2, RZ ;  /* 0x0000000213107225 */ /* 0x000fc800078e00ff */
[C---:B------:R-:W-:Y:S01]  /*42a0*/  IMAD R17, R19.reuse, R3, R17 ;  /* 0x0000000313117224 */ /* 0x040fe200078e0211 */
[----:B------:R-:W-:Y:S02]  /*42b0*/  IADD3 R23, P1, PT, -R16, R23, RZ ;  /* 0x0000001710177210 */ /* 0x000fe40007f3e1ff */
[----:B------:R-:W-:Y:S01]  /*42c0*/  IADD3 R16, P2, PT, R19, 0x1, RZ ;  /* 0x0000000113107810 */ /* 0x000fe20007f5e0ff */
[-C--:B------:R-:W-:Y:S01]  /*42d0*/  IMAD R17, R15, R2.reuse, R17 ;  /* 0x000000020f117224 */ /* 0x080fe200078e0211 */
[----:B------:R-:W-:-:S03]  /*42e0*/  ISETP.GE.U32.AND P0, PT, R23, R2, PT ;  /* 0x000000021700720c */ /* 0x000fc60003f06070 */
[----:B------:R-:W-:Y:S01]  /*42f0*/  IMAD.X R25, R18, 0x1, ~R17, P1 ;  /* 0x0000000112197824 */ /* 0x000fe200008e0e11 */
[----:B------:R-:W-:Y:S01]  /*4300*/  IADD3 R17, P1, PT, R23, -R2, RZ ;  /* 0x8000000217117210 */ /* 0x000fe20007f3e0ff */
[----:B------:R-:W-:-:S03]  /*4310*/  IMAD.X R18, RZ, RZ, R15, P2 ;  /* 0x000000ffff127224 */ /* 0x000fc600010e060f */
[CC--:B------:R-:W-:Y:S02]  /*4320*/  ISETP.GE.U32.AND.EX P0, PT, R25.reuse, R3.reuse, PT, P0 ;  /* 0x000000031900720c */ /* 0x0c0fe40003f06100 */
[----:B------:R-:W-:Y:S02]  /*4330*/  IADD3.X R21, PT, PT, R25, ~R3, RZ, P1, !PT ;  /* 0x8000000319157210 */ /* 0x000fe40000ffe4ff */
[----:B------:R-:W-:Y:S02]  /*4340*/  SEL R17, R17, R23, P0 ;  /* 0x0000001711117207 */ /* 0x000fe40000000000 */
[----:B------:R-:W-:Y:S02]  /*4350*/  SEL R21, R21, R25, P0 ;  /* 0x0000001915157207 */ /* 0x000fe40000000000 */
[----:B------:R-:W-:Y:S02]  /*4360*/  SEL R19, R16, R19, P0 ;  /* 0x0000001310137207 */ /* 0x000fe40000000000 */
[----:B------:R-:W-:-:S02]  /*4370*/  ISETP.GE.U32.AND P1, PT, R17, R2, PT ;  /* 0x000000021100720c */ /* 0x000fc40003f26070 */
[----:B------:R-:W-:Y:S02]  /*4380*/  SEL R16, R18, R15, P0 ;  /* 0x0000000f12107207 */ /* 0x000fe40000000000 */
[----:B------:R-:W-:Y:S02]  /*4390*/  IADD3 R2, P2, PT, R19, 0x1, RZ ;  /* 0x0000000113027810 */ /* 0x000fe40007f5e0ff */
[----:B------:R-:W-:Y:S02]  /*43a0*/  ISETP.GE.U32.AND.EX P0, PT, R21, R3, PT, P1 ;  /* 0x000000031500720c */ /* 0x000fe40003f06110 */
[-C--:B------:R-:W-:Y:S02]  /*43b0*/  IADD3.X R3, PT, PT, RZ, R16.reuse, RZ, P2, !PT ;  /* 0x00000010ff037210 */ /* 0x080fe400017fe4ff */
[----:B------:R-:W-:Y:S02]  /*43c0*/  SEL R2, R2, R19, P0 ;  /* 0x0000001302027207 */ /* 0x000fe40000000000 */
[----:B------:R-:W-:-:S02]  /*43d0*/  SEL R3, R3, R16, P0 ;  /* 0x0000001003037207 */ /* 0x000fc40000000000 */
[-C--:B------:R-:W-:Y:S02]  /*43e0*/  IADD3 R15, P2, PT, RZ, -R2.reuse, RZ ;  /* 0x80000002ff0f7210 */ /* 0x080fe40007f5e0ff */
[----:B------:R-:W-:Y:S02]  /*43f0*/  ISETP.NE.U32.AND P0, PT, R13, RZ, PT ;  /* 0x000000ff0d00720c */ /* 0x000fe40003f05070 */
[----:B------:R-:W-:Y:S01]  /*4400*/  ISETP.GE.AND P1, PT, R14, RZ, PT ;  /* 0x000000ff0e00720c */ /* 0x000fe20003f26270 */
[----:B------:R-:W-:Y:S01]  /*4410*/  IMAD.X R14, RZ, RZ, ~R3, P2 ;  /* 0x000000ffff0e7224 */ /* 0x000fe200010e0e03 */
[----:B------:R-:W-:Y:S02]  /*4420*/  ISETP.NE.AND.EX P0, PT, R9, RZ, PT, P0 ;  /* 0x000000ff0900720c */ /* 0x000fe40003f05300 */
[----:B------:R-:W-:Y:S02]  /*4430*/  MOV R9, 0x0 ;  /* 0x0000000000097802 */ /* 0x000fe40000000f00 */
[----:B------:R-:W-:-:S02]  /*4440*/  SEL R2, R15, R2, !P1 ;  /* 0x000000020f027207 */ /* 0x000fc40004800000 */
[----:B------:R-:W-:Y:S02]  /*4450*/  SEL R3, R14, R3, !P1 ;  /* 0x000000030e037207 */ /* 0x000fe40004800000 */
[----:B------:R-:W-:Y:S02]  /*4460*/  SEL R2, R2, 0xffffffff, P0 ;  /* 0xffffffff02027807 */ /* 0x000fe40000000000 */
[----:B------:R-:W-:Y:S01]  /*4470*/  SEL R3, R3, 0xffffffff, P0 ;  /* 0xffffffff03037807 */ /* 0x000fe20000000000 */
[----:B------:R-:W-:Y:S06]  /*4480*/  RET.REL.NODEC R8 `(_ZN2at6native49_GLOBAL__N__3489678a_16_AveragePool2d_cu_fb80407634avg_pool2d_backward_out_cuda_frameIN3c108BFloat16EflEEvT1_PKT_llllliiiiiiPS6_ibb) ;  /* 0xffffffb808dc7950 */ /* 0x000fec0003c3ffff */
.L_x_53:
[----:B------:R-:W-:-:S00]  /*4490*/  BRA `(.L_x_53) ;  /* 0xfffffffc00fc7947 */ /* 0x000fc0000383ffff */
[----:B------:R-:W-:-:S00]  /*44a0*/  NOP ;  /* 0x0000000000007918 */ /* 0x000fc00000000000 */
        /* <DEDUP_REMOVED lines=13> */
.L_x_1470:


//--------------------- .text._ZN2at6native49_GLOBAL__N__3489678a_16_AveragePool2d_cu_fb80407639avg_pool2d_backward_out_cuda_frame_nhwcIN3c108BFloat16EflEEvT1_PKT_llliiiiiiiiPS6_ibb --------------------------
	.section	.text._ZN2at6native49_GLOBAL__N__3489678a_16_AveragePool2d_cu_fb80407639avg_pool2d_backward_out_cuda_frame_nhwcIN3c108BFloat16EflEEvT1_PKT_llliiiiiiiiPS6_ibb,"ax",@progbits
	.align	128
.text._ZN2at6native49_GLOBAL__N__3489678a_16_AveragePool2d_cu_fb80407639avg_pool2d_backward_out_cuda_frame_nhwcIN3c108BFloat16EflEEvT1_PKT_llliiiiiiiiPS6_ibb:
        .type           _ZN2at6native49_GLOBAL__N__3489678a_16_AveragePool2d_cu_fb80407639avg_pool2d_backward_out_cuda_frame_nhwcIN3c108BFloat16EflEEvT1_PKT_llliiiiiiiiPS6_ibb,@function
        .size           _ZN2at6native49_GLOBAL__N__3489678a_16_AveragePool2d_cu_fb80407639avg_pool2d_backward_out_cuda_frame_nhwcIN3c108BFloat16EflEEvT1_PKT_llliiiiiiiiPS6_ibb,(.L_x_1472 - _ZN2at6native49_GLOBAL__N__3489678a_16_AveragePool2d_cu_fb80407639avg_pool2d_backward_out_cuda_frame_nhwcIN3c108BFloat16EflEEvT1_PKT_llliiiiiiiiPS6_ibb)
        .other          _ZN2at6native49_GLOBAL__N__3489678a_16_AveragePool2d_cu_fb80407639avg_pool2d_backward_out_cuda_frame_nhwcIN3c108BFloat16EflEEvT1_PKT_llliiiiiiiiPS6_ibb,@"STO_CUDA_ENTRY STV_DEFAULT"
_ZN2at6native49_GLOBAL__N__3489678a_16_AveragePool2d_cu_fb80407639avg_pool2d_backward_out_cuda_frame_nhwcIN3c108BFloat16EflEEvT1_PKT_llliiiiiiiiPS6_ibb:
        /* <DEDUP_REMOVED lines=11> */
[----:B------:R-:W-:Y:S01]  /*00b0*/  IMAD.MOV.U32 R0, RZ, RZ, R2 ;  /* 0x000000ffff007224 */ /* 0x000fe200078e0002 */
        /* <DEDUP_REMOVED lines=13> */
.L_x_88:
[----:B------:R-:W0:Y:S01]  /*0190*/  LDCU UR7, c[0x0][0x394] ;  /* 0x00007280ff0777ac */ /* 0x000e220008000800 */
[----:B------:R-:W-:Y:S01]  /*01a0*/  BSSY.RECONVERGENT B0, `(.L_x_55) ;  /* 0x0000027000007945 */ /* 0x000fe20003800200 */
[----:B0-----:R-:W-:-:S04]  /*01b0*/  LOP3.LUT R2, R3, UR7, RZ, 0xfc, !PT ;  /* 0x0000000703027c12 */ /* 0x001fc8000f8efcff */
[----:B------:R-:W-:-:S13]  /*01c0*/  ISETP.NE.U32.AND P0, PT, R2, RZ, PT ;  /* 0x000000ff0200720c */ /* 0x000fda0003f05070 */
[----:B------:R-:W-:Y:S05]  /*01d0*/  @P0 BRA `(.L_x_56) ;  /* 0x00000000005c0947 */ /* 0x000fea0003800000 */
[----:B------:R-:W0:Y:S02]  /*01e0*/  LDCU UR7, c[0x0][0x390] ;  /* 0x00007200ff0777ac */ /* 0x000e240008000800 */
[----:B0-----:R-:W0:Y:S01]  /*01f0*/  I2F.U32.RP R2, UR7 ;  /* 0x0000000700027d06 */ /* 0x001e220008209000 */
[----:B------:R-:W-:-:S07]  /*0200*/  ISETP.NE.U32.AND P2, PT, RZ, UR7, PT ;  /* 0x00000007ff007c0c */ /* 0x000fce000bf45070 */
[----:B0-----:R-:W0:Y:S02]  /*0210*/  MUFU.RCP R2, R2 ;  /* 0x0000000200027308 */ /* 0x001e240000001000 */
[----:B0-----:R-:W-:-:S06]  /*0220*/  IADD3 R6, PT, PT, R2, 0xffffffe, RZ ;  /* 0x0ffffffe02067810 */ /* 0x001fcc0007ffe0ff */
[----:B------:R0:W1:Y:S02]  /*0230*/  F2I.FTZ.U32.TRUNC.NTZ R7, R6 ;  /* 0x0000000600077305 */ /* 0x000064000021f000 */
[----:B0-----:R-:W-:Y:S02]  /*0240*/  IMAD.MOV.U32 R6, RZ, RZ, RZ ;  /* 0x000000ffff067224 */ /* 0x001fe400078e00ff */
[----:B-1----:R-:W-:-:S04]  /*0250*/  IMAD.MOV R9, RZ, RZ, -R7 ;  /* 0x000000ffff097224 */ /* 0x002fc800078e0a07 */
[----:B------:R-:W-:-:S04]  /*0260*/  IMAD R9, R9, UR7, RZ ;  /* 0x0000000709097c24 */ /* 0x000fc8000f8e02ff */
[----:B------:R-:W-:-:S04]  /*0270*/  IMAD.HI.U32 R7, R7, R9, R6 ;  /* 0x0000000907077227 */ /* 0x000fc800078e0006 */
[----:B------:R-:W-:Y:S02]  /*0280*/  IMAD.MOV.U32 R9, RZ, RZ, RZ ;  /* 0x000000ffff097224 */ /* 0x000fe400078e00ff */
[----:B------:R-:W-:-:S05]  /*0290*/  IMAD.HI.U32 R8, R7, R0, RZ ;  /* 0x0000000007087227 */ /* 0x000fca00078e00ff */
[----:B------:R-:W-:-:S05]  /*02a0*/  IADD3 R7, PT, PT, -R8, RZ, RZ ;  /* 0x000000ff08077210 */ /* 0x000fca0007ffe1ff */
[----:B------:R-:W-:-:S05]  /*02b0*/  IMAD R4, R7, UR7, R0 ;  /* 0x0000000707047c24 */ /* 0x000fca000f8e0200 */
[----:B------:R-:W-:-:S13]  /*02c0*/  ISETP.GE.U32.AND P0, PT, R4, UR7, PT ;  /* 0x0000000704007c0c */ /* 0x000fda000bf06070 */
[----:B------:R-:W-:Y:S02]  /*02d0*/  @P0 VIADD R4, R4, -UR7 ;  /* 0x8000000704040c36 */ /* 0x000fe40008000000 */
[----:B------:R-:W-:-:S03]  /*02e0*/  @P0 VIADD R8, R8, 0x1 ;  /* 0x0000000108080836 */ /* 0x000fc60000000000 */
[----:B------:R-:W-:-:S13]  /*02f0*/  ISETP.GE.U32.AND P1, PT, R4, UR7, PT ;  /* 0x0000000704007c0c */ /* 0x000fda000bf26070 */
[----:B------:R-:W-:Y:S02]  /*0300*/  @P1 IADD3 R8, PT, PT, R8, 0x1, RZ ;  /* 0x0000000108081810 */ /* 0x000fe40007ffe0ff */
[----:B------:R-:W-:-:S05]  /*0310*/  @!P2 LOP3.LUT R8, RZ, UR7, RZ, 0x33, !PT ;  /* 0x00000007ff08ac12 */ /* 0x000fca000f8e33ff */
[----:B------:R-:W-:-:S04]  /*0320*/  IMAD.MOV R7, RZ, RZ, -R8 ;  /* 0x000000ffff077224 */ /* 0x000fc800078e0a08 */
[----:B------:R-:W-:Y:S01]  /*0330*/  IMAD R2, R7, UR7, R0 ;  /* 0x0000000707027c24 */ /* 0x000fe2000f8e0200 */
[----:B------:R-:W-:Y:S06]  /*0340*/  BRA `(.L_x_57) ;  /* 0x0000000000307947 */ /* 0x000fec0003800000 */
.L_x_56:
[----:B------:R-:W0:Y:S01]  /*0350*/  LDCU.64 UR8, c[0x0][0x390] ;  /* 0x00007200ff0877ac */ /* 0x000e220008000a00 */
[----:B------:R-:W-:Y:S02]  /*0360*/  MOV R17, R0 ;  /* 0x0000000000117202 */ /* 0x000fe40000000f00 */
[----:B------:R-:W-:Y:S02]  /*0370*/  MOV R18, R3 ;  /* 0x0000000300127202 */ /* 0x000fe40000000f00 */
[----:B------:R-:W-:Y:S01]  /*0380*/  MOV R14, 0x3c0 ;  /* 0x000003c0000e7802 */ /* 0x000fe20000000f00 */
[----:B0-----:R-:W-:Y:S02]  /*0390*/  IMAD.U32 R16, RZ, RZ, UR8 ;  /* 0x00000008ff107e24 */ /* 0x001fe4000f8e00ff */
[----:B------:R-:W-:-:S07]  /*03a0*/  IMAD.U32 R15, RZ, RZ, UR9 ;  /* 0x00000009ff0f7e24 */ /* 0x000fce000f8e00ff */
[----:B------:R-:W-:Y:S05]  /*03b0*/  CALL.REL.NOINC `($__internal_1_$__cuda_sm20_div_s64) ;  /* 0x0000004400687944 */ /* 0x000fea0003c00000 */
[----:B------:R-:W0:Y:S01]  /*03c0*/  LDCU UR7, c[0x0][0x390] ;  /* 0x00007200ff0777ac */ /* 0x000e220008000800 */
[--C-:B------:R-:W-:Y:S01]  /*03d0*/  IMAD.MOV R7, RZ, RZ, -R20.reuse ;  /* 0x000000ffff077224 */ /* 0x100fe200078e0a14 */
[----:B------:R-:W-:Y:S01]  /*03e0*/  MOV R9, R21 ;  /* 0x0000001500097202 */ /* 0x000fe20000000f00 */
[----:B------:R-:W-:Y:S02]  /*03f0*/  IMAD.MOV.U32 R8, RZ, RZ, R20 ;  /* 0x000000ffff087224 */ /* 0x000fe400078e0014 */
[----:B0-----:R-:W-:-:S07]  /*0400*/  IMAD R2, R7, UR7, R0 ;  /* 0x0000000707027c24 */ /* 0x001fce000f8e0200 */
.L_x_57:
[----:B------:R-:W-:Y:S05]  /*0410*/  BSYNC.RECONVERGENT B0 ;  /* 0x0000000000007941 */ /* 0x000fea0003800200 */
.L_x_55:
[----:B------:R-:W0:Y:S01]  /*0420*/  LDCU UR7, c[0x0][0x3a4] ;  /* 0x00007480ff0777ac */ /* 0x000e220008000800 */
[----:B------:R-:W-:Y:S01]  /*0430*/  BSSY.RECONVERGENT B0, `(.L_x_58) ;  /* 0x0000027000007945 */ /* 0x000fe20003800200 */
[----:B0-----:R-:W-:-:S04]  /*0440*/  LOP3.LUT R4, R9, UR7, RZ, 0xfc, !PT ;  /* 0x0000000709047c12 */ /* 0x001fc8000f8efcff */
[----:B------:R-:W-:-:S13]  /*0450*/  ISETP.NE.U32.AND P0, PT, R4, RZ, PT ;  /* 0x000000ff0400720c */ /* 0x000fda0003f05070 */
[----:B------:R-:W-:Y:S05]  /*0460*/  @P0 BRA `(.L_x_59) ;  /* 0x00000000005c0947 */ /* 0x000fea0003800000 */
[----:B------:R-:W0:Y:S01]  /*0470*/  LDCU UR7, c[0x0][0x3a0] ;  /* 0x00007400ff0777ac */ /* 0x000e220008000800 */
[----:B------:R-:W-:Y:S01]  /*0480*/  MOV R11, RZ ;  /* 0x000000ff000b7202 */ /* 0x000fe20000000f00 */
        /* <DEDUP_REMOVED lines=20> */
[----:B------:R-:W-:Y:S06]  /*05d0*/  BRA `(.L_x_60) ;  /* 0x0000000000307947 */ /* 0x000fec0003800000 */
.L_x_59:
[----:B------:R-:W0:Y:S01]  /*05e0*/  LDCU.64 UR8, c[0x0][0x3a0] ;  /* 0x00007400ff0877ac */ /* 0x000e220008000a00 */
[----:B------:R-:W-:Y:S01]  /*05f0*/  IMAD.MOV.U32 R17, RZ, RZ, R8 ;  /* 0x000000ffff117224 */ /* 0x000fe200078e0008 */
[----:B------:R-:W-:Y:S01]  /*0600*/  MOV R14, 0x650 ;  /* 0x00000650000e7802 */ /* 0x000fe20000000f00 */
[----:B------:R-:W-:Y:S02]  /*0610*/  IMAD.MOV.U32 R18, RZ, RZ, R9 ;  /* 0x000000ffff127224 */ /* 0x000fe400078e0009 */
[----:B0-----:R-:W-:Y:S01]  /*0620*/  IMAD.U32 R16, RZ, RZ, UR8 ;  /* 0x00000008ff107e24 */ /* 0x001fe2000f8e00ff */
[----:B------:R-:W-:-:S07]  /*0630*/  MOV R15, UR9 ;  /* 0x00000009000f7c02 */ /* 0x000fce0008000f00 */
[----:B------:R-:W-:Y:S05]  /*0640*/  CALL.REL.NOINC `($__internal_1_$__cuda_sm20_div_s64) ;  /* 0x0000004000c47944 */ /* 0x000fea0003c00000 */
[----:B------:R-:W0:Y:S01]  /*0650*/  LDCU UR7, c[0x0][0x3a0] ;  /* 0x00007400ff0777ac */ /* 0x000e220008000800 */
[----:B------:R-:W-:Y:S01]  /*0660*/  IMAD.MOV R7, RZ, RZ, -R20 ;  /* 0x000000ffff077224 */ /* 0x000fe200078e0a14 */
[----:B------:R-:W-:Y:S01]  /*0670*/  MOV R10, R20 ;  /* 0x00000014000a7202 */ /* 0x000fe20000000f00 */
[----:B------:R-:W-:Y:S02]  /*0680*/  IMAD.MOV.U32 R11, RZ, RZ, R21 ;  /* 0x000000ffff0b7224 */ /* 0x000fe400078e0015 */
[----:B0-----:R-:W-:-:S07]  /*0690*/  IMAD R8, R7, UR7, R8 ;  /* 0x0000000707087c24 */ /* 0x001fce000f8e0208 */
.L_x_60:
[----:B------:R-:W-:Y:S05]  /*06a0*/  BSYNC.RECONVERGENT B0 ;  /* 0x0000000000007941 */ /* 0x000fea0003800200 */
.L_x_58:
        /* <DEDUP_REMOVED lines=27> */
.L_x_62:
        /* <DEDUP_REMOVED lines=8> */
[----:B------:R-:W-:-:S04]  /*08e0*/  IMAD.MOV R7, RZ, RZ, -R20 ;  /* 0x000000ffff077224 */ /* 0x000fc800078e0a14 */
[----:B0-----:R-:W-:-:S07]  /*08f0*/  IMAD R7, R7, UR7, R10 ;  /* 0x0000000707077c24 */ /* 0x001fce000f8e020a */
.L_x_63:
[----:B------:R-:W-:Y:S05]  /*0900*/  BSYNC.RECONVERGENT B0 ;  /* 0x0000000000007941 */ /* 0x000fea0003800200 */
.L_x_61:
[----:B------:R-:W0:Y:S01]  /*0910*/  LDC R4, c[0x0][0x3b8] ;  /* 0x0000ee00ff047b82 */ /* 0x000e220000000800 */
[----:B------:R-:W-:Y:S01]  /*0920*/  IABS R18, R7 ;  /* 0x0000000700127213 */ /* 0x000fe20000000000 */
[----:B------:R-:W-:Y:S06]  /*0930*/  BSSY.RECONVERGENT B0, `(.L_x_64) ;  /* 0x0000051000007945 */ /* 0x000fec0003800200 */
[----:B------:R-:W1:Y:S08]  /*0940*/  LDC R14, c[0x0][0x3bc] ;  /* 0x0000ef00ff0e7b82 */ /* 0x000e700000000800 */
[----:B------:R-:W2:Y:S01]  /*0950*/  LDC R22, c[0x0][0x3a8] ;  /* 0x0000ea00ff167b82 */ /* 0x000ea20000000800 */
[----:B0-----:R-:W-:-:S02]  /*0960*/  IABS R19, R4 ;  /* 0x0000000400137213 */ /* 0x001fc40000000000 */
[----:B------:R-:W-:Y:S02]  /*0970*/  ISETP.NE.AND P3, PT, R4, RZ, PT ;  /* 0x000000ff0400720c */ /* 0x000fe40003f65270 */
[----:B------:R-:W0:Y:S01]  /*0980*/  I2F.RP R9, R19 ;  /* 0x0000001300097306 */ /* 0x000e220000209400 */
[----:B-1----:R-:W-:-:S07]  /*0990*/  IABS R12, R14 ;  /* 0x0000000e000c7213 */ /* 0x002fce0000000000 */
[----:B------:R-:W1:Y:S08]  /*09a0*/  I2F.RP R15, R12 ;  /* 0x0000000c000f7306 */ /* 0x000e700000209400 */
[----:B0-----:R-:W0:Y:S08]  /*09b0*/  MUFU.RCP R9, R9 ;  /* 0x0000000900097308 */ /* 0x001e300000001000 */
[----:B-1----:R-:W1:Y:S01]  /*09c0*/  MUFU.RCP R15, R15 ;  /* 0x0000000f000f7308 */ /* 0x002e620000001000 */
[----:B0-----:R-:W-:-:S07]  /*09d0*/  IADD3 R16, PT, PT, R9, 0xffffffe, RZ ;  /* 0x0ffffffe09107810 */ /* 0x001fce0007ffe0ff */
[----:B------:R0:W3:Y:S01]  /*09e0*/  F2I.FTZ.U32.TRUNC.NTZ R17, R16 ;  /* 0x0000001000117305 */ /* 0x0000e2000021f000 */
[----:B-1----:R-:W-:-:S07]  /*09f0*/  VIADD R10, R15, 0xffffffe ;  /* 0x0ffffffe0f0a7836 */ /* 0x002fce0000000000 */
[----:B------:R1:W4:Y:S01]  /*0a00*/  F2I.FTZ.U32.TRUNC.NTZ R11, R10 ;  /* 0x0000000a000b7305 */ /* 0x000322000021f000 */
[----:B0-----:R-:W-:Y:S02]  /*0a10*/  IMAD.MOV.U32 R16, RZ, RZ, RZ ;  /* 0x000000ffff107224 */ /* 0x001fe400078e00ff */
[--C-:B---3--:R-:W-:Y:S02]  /*0a20*/  IMAD.MOV R6, RZ, RZ, -R17.reuse ;  /* 0x000000ffff067224 */ /* 0x108fe400078e0a11 */
[----:B-1----:R-:W-:Y:S02]  /*0a30*/  IMAD.MOV.U32 R10, RZ, RZ, RZ ;  /* 0x000000ffff0a7224 */ /* 0x002fe400078e00ff */
[----:B------:R-:W-:Y:S01]  /*0a40*/  IMAD R13, R6, R19, RZ ;  /* 0x00000013060d7224 */ /* 0x000fe200078e02ff */
[----:B------:R-:W-:Y:S02]  /*0a50*/  MOV R6, R18 ;  /* 0x0000001200067202 */ /* 0x000fe40000000f00 */
[----:B------:R-:W0:Y:S01]  /*0a60*/  LDC R18, c[0x0][0x3b0] ;  /* 0x0000ec00ff127b82 */ /* 0x000e220000000800 */
[----:B------:R-:W-:Y:S01]  /*0a70*/  IMAD.HI.U32 R13, R17, R13, R16 ;  /* 0x0000000d110d7227 */ /* 0x000fe200078e0010 */
[----:B------:R-:W-:-:S02]  /*0a80*/  IABS R17, R8 ;  /* 0x0000000800117213 */ /* 0x000fc40000000000 */
[----:B------:R-:W-:Y:S01]  /*0a90*/  LOP3.LUT R16, R8, R14, RZ, 0x3c, !PT ;  /* 0x0000000e08107212 */ /* 0x000fe200078e3cff */
[----:B----4-:R-:W-:Y:S02]  /*0aa0*/  IMAD.MOV R9, RZ, RZ, -R11 ;  /* 0x000000ffff097224 */ /* 0x010fe400078e0a0b */
[----:B------:R-:W-:-:S04]  /*0ab0*/  IMAD.HI.U32 R15, R13, R6, RZ ;  /* 0x000000060d0f7227 */ /* 0x000fc800078e00ff */
[----:B------:R-:W-:Y:S01]  /*0ac0*/  IMAD R13, R9, R12, RZ ;  /* 0x0000000c090d7224 */ /* 0x000fe200078e02ff */
[----:B------:R-:W-:-:S03]  /*0ad0*/  IADD3 R9, PT, PT, -R15, RZ, RZ ;  /* 0x000000ff0f097210 */ /* 0x000fc60007ffe1ff */
[----:B------:R-:W-:Y:S02]  /*0ae0*/  IMAD.HI.U32 R10, R11, R13, R10 ;  /* 0x0000000d0b0a7227 */ /* 0x000fe400078e000a */
[----:B------:R-:W1:Y:S02]  /*0af0*/  LDC R13, c[0x0][0x3b4] ;  /* 0x0000ed00ff0d7b82 */ /* 0x000e640000000800 */
[----:B------:R-:W-:Y:S02]  /*0b00*/  IMAD R6, R19, R9, R6 ;  /* 0x0000000913067224 */ /* 0x000fe400078e0206 */
[----:B------:R-:W-:-:S03]  /*0b10*/  IMAD.HI.U32 R9, R10, R17, RZ ;  /* 0x000000110a097227 */ /* 0x000fc600078e00ff */
[----:B------:R-:W-:Y:S01]  /*0b20*/  ISETP.GT.U32.AND P1, PT, R19, R6, PT ;  /* 0x000000061300720c */ /* 0x000fe20003f24070 */
[----:B------:R-:W-:Y:S01]  /*0b30*/  IMAD.MOV R10, RZ, RZ, -R9 ;  /* 0x000000ffff0a7224 */ /* 0x000fe200078e0a09 */
[----:B0-----:R-:W-:-:S03]  /*0b40*/  ISETP.GE.AND P5, PT, R7, R18, PT ;  /* 0x000000120700720c */ /* 0x001fc60003fa6270 */
[C---:B------:R-:W-:Y:S02]  /*0b50*/  IMAD R17, R12.reuse, R10, R17 ;  /* 0x0000000a0c117224 */ /* 0x040fe400078e0211 */
[----:B------:R-:W0:Y:S03]  /*0b60*/  LDC.64 R10, c[0x0][0x3a8] ;  /* 0x0000ea00ff0a7b82 */ /* 0x000e260000000a00 */
[----:B------:R-:W-:-:S03]  /*0b70*/  ISETP.GT.U32.AND P2, PT, R12, R17, PT ;  /* 0x000000110c00720c */ /* 0x000fc60003f44070 */
[-C--:B------:R-:W-:Y:S01]  /*0b80*/  @!P1 IADD3 R6, PT, PT, R6, -R19.reuse, RZ ;  /* 0x8000001306069210 */ /* 0x080fe20007ffe0ff */
[----:B------:R-:W-:Y:S01]  /*0b90*/  @!P1 VIADD R15, R15, 0x1 ;  /* 0x000000010f0f9836 */ /* 0x000fe20000000000 */
[----:B------:R-:W-:Y:S02]  /*0ba0*/  ISETP.GE.AND P1, PT, R16, RZ, PT ;  /* 0x000000ff1000720c */ /* 0x000fe40003f26270 */
[----:B------:R-:W-:Y:S02]  /*0bb0*/  ISETP.GE.U32.AND P0, PT, R6, R19, PT ;  /* 0x000000130600720c */ /* 0x000fe40003f06070 */
[----:B------:R-:W-:-:S04]  /*0bc0*/  LOP3.LUT R6, R7, R4, RZ, 0x3c, !PT ;  /* 0x0000000407067212 */ /* 0x000fc800078e3cff */
[----:B------:R-:W-:Y:S01]  /*0bd0*/  ISETP.GE.AND P6, PT, R6, RZ, PT ;  /* 0x000000ff0600720c */ /* 0x000fe20003fc6270 */
[----:B------:R-:W-:Y:S01]  /*0be0*/  @!P2 IMAD.IADD R17, R17, 0x1, -R12 ;  /* 0x000000011111a824 */ /* 0x000fe200078e0a0c */
[----:B------:R-:W3:Y:S01]  /*0bf0*/  LDC R6, c[0x0][0x3ac] ;  /* 0x0000eb00ff067b82 */ /* 0x000ee20000000800 */
[----:B------:R-:W-:-:S03]  /*0c00*/  @!P2 VIADD R9, R9, 0x1 ;  /* 0x000000010909a836 */ /* 0x000fc60000000000 */
[----:B------:R-:W-:Y:S02]  /*0c10*/  ISETP.GE.U32.AND P4, PT, R17, R12, PT ;  /* 0x0000000c1100720c */ /* 0x000fe40003f86070 */
[----:B------:R-:W-:Y:S02]  /*0c20*/  @P0 IADD3 R15, PT, PT, R15, 0x1, RZ ;  /* 0x000000010f0f0810 */ /* 0x000fe40007ffe0ff */
[----:B-1----:R-:W-:-:S03]  /*0c30*/  ISETP.GE.AND P0, PT, R8, R13, PT ;  /* 0x0000000d0800720c */ /* 0x002fc60003f06270 */
[----:B------:R-:W-:Y:S01]  /*0c40*/  @!P6 IMAD.MOV R15, RZ, RZ, -R15 ;  /* 0x000000ffff0fe224 */ /* 0x000fe200078e0a0f */
[----:B------:R-:W-:Y:S01]  /*0c50*/  @!P3 LOP3.LUT R15, RZ, R4, RZ, 0x33, !PT ;  /* 0x00000004ff0fb212 */ /* 0x000fe200078e33ff */
[----:B------:R-:W-:Y:S01]  /*0c60*/  IMAD.MOV.U32 R4, RZ, RZ, RZ ;  /* 0x000000ffff047224 */ /* 0x000fe200078e00ff */
[----:B------:R-:W-:-:S03]  /*0c70*/  ISETP.NE.AND P6, PT, R14, RZ, PT ;  /* 0x000000ff0e00720c */ /* 0x000fc60003fc5270 */
[----:B------:R-:W-:Y:S01]  /*0c80*/  @P4 IADD3 R9, PT, PT, R9, 0x1, RZ ;  /* 0x0000000109094810 */ /* 0x000fe20007ffe0ff */
[----:B--2---:R-:W-:Y:S09]  /*0c90*/  @!P5 BRA `(.L_x_65) ;  /* 0x000000000068d947 */ /* 0x004ff20003800000 */
        /* <DEDUP_REMOVED lines=8> */
[----:B-1----:R-:W-:-:S06]  /*0d20*/  VIADD R16, R4, 0xffffffe ;  /* 0x0ffffffe04107836 */ /* 0x002fcc0000000000 */
[----:B------:R1:W2:Y:S02]  /*0d30*/  F2I.FTZ.U32.TRUNC.NTZ R17, R16 ;  /* 0x0000001000117305 */ /* 0x0002a4000021f000 */
[----:B-1----:R-:W-:Y:S01]  /*0d40*/  IMAD.MOV.U32 R16, RZ, RZ, RZ ;  /* 0x000000ffff107224 */ /* 0x002fe200078e00ff */
[----:B--2---:R-:W-:-:S05]  /*0d50*/  IADD3 R24, PT, PT, RZ, -R17, RZ ;  /* 0x80000011ff187210 */ /* 0x004fca0007ffe0ff */
[----:B------:R-:W-:-:S04]  /*0d60*/  IMAD R21, R24, R19, RZ ;  /* 0x0000001318157224 */ /* 0x000fc800078e02ff */
[----:B------:R-:W-:-:S06]  /*0d70*/  IMAD.HI.U32 R17, R17, R21, R16 ;  /* 0x0000001511117227 */ /* 0x000fcc00078e0010 */
        /* <DEDUP_REMOVED lines=12> */
.L_x_65:
[----:B------:R-:W-:Y:S05]  /*0e40*/  BSYNC.RECONVERGENT B0 ;  /* 0x0000000000007941 */ /* 0x000fea0003800200 */
.L_x_64:
[----:B------:R-:W-:Y:S01]  /*0e50*/  BSSY.RECONVERGENT B0, `(.L_x_66) ;  /* 0x0000021000007945 */ /* 0x000fe20003800200 */
[----:B------:R-:W-:Y:S01]  /*0e60*/  MOV R17, R9 ;  /* 0x0000000900117202 */ /* 0x000fe20000000f00 */
[----:B0-----:R-:W-:Y:S01]  /*0e70*/  IMAD.WIDE R10, R11, R10, RZ ;  /* 0x0000000a0b0a7225 */ /* 0x001fe200078e02ff */
[----:B------:R-:W-:-:S03]  /*0e80*/  VIADDMNMX R7, R15, 0x1, R22, PT ;  /* 0x000000010f077846 */ /* 0x000fc60003800116 */
[----:B------:R-:W-:Y:S01]  /*0e90*/  IMAD.MOV.U32 R9, RZ, RZ, RZ ;  /* 0x000000ffff097224 */ /* 0x000fe200078e00ff */
[----:B------:R-:W-:Y:S06]  /*0ea0*/  @!P0 BRA `(.L_x_67) ;  /* 0x00000000006c8947 */ /* 0x000fec0003800000 */
[----:B------:R-:W0:Y:S01]  /*0eb0*/  LDC R19, c[0x0][0x3bc] ;  /* 0x0000ef00ff137b82 */ /* 0x000e220000000800 */
[----:B------:R-:W-:Y:S02]  /*0ec0*/  IMAD.IADD R12, R8, 0x1, -R13 ;  /* 0x00000001080c7824 */ /* 0x000fe400078e0a0d */
        /* <DEDUP_REMOVED lines=9> */
[----:B0-----:R-:W-:-:S05]  /*0f60*/  IADD3 R21, PT, PT, RZ, -R9, RZ ;  /* 0x80000009ff157210 */ /* 0x001fca0007ffe0ff */
[----:B------:R-:W-:-:S04]  /*0f70*/  IMAD R21, R21, R16, RZ ;  /* 0x0000001015157224 */ /* 0x000fc800078e02ff */
[----:B------:R-:W-:Y:S01]  /*0f80*/  IMAD.HI.U32 R8, R9, R21, R8 ;  /* 0x0000001509087227 */ /* 0x000fe200078e0008 */
[----:B------:R-:W-:-:S05]  /*0f90*/  MOV R21, R18 ;  /* 0x0000001200157202 */ /* 0x000fca0000000f00 */
        /* <DEDUP_REMOVED lines=12> */
.L_x_67:
[----:B------:R-:W-:Y:S05]  /*1060*/  BSYNC.RECONVERGENT B0 ;  /* 0x0000000000007941 */ /* 0x000fea0003800200 */
.L_x_66:
[----:B------:R-:W-:Y:S01]  /*1070*/  ISETP.GE.AND P0, PT, R4, R7, PT ;  /* 0x000000070400720c */ /* 0x000fe20003f06270 */
[----:B------:R-:W-:Y:S01]  /*1080*/  @!P1 IMAD.MOV R17, RZ, RZ, -R17 ;  /* 0x000000ffff119224 */ /* 0x000fe200078e0a11 */
[----:B------:R-:W-:Y:S01]  /*1090*/  SHF.R.S32.HI R15, RZ, 0x1f, R20 ;  /* 0x0000001fff0f7819 */ /* 0x000fe20000011414 */
[----:B------:R-:W-:Y:S01]  /*10a0*/  IMAD R8, R11, R20, RZ ;  /* 0x000000140b087224 */ /* 0x000fe200078e02ff */
[----:B------:R-:W-:Y:S01]  /*10b0*/  @!P6 LOP3.LUT R17, RZ, R14, RZ, 0x33, !PT ;  /* 0x0000000eff11e212 */ /* 0x000fe200078e33ff */
[----:B------:R-:W-:Y:S01]  /*10c0*/  BSSY.RECONVERGENT B1, `(.L_x_68) ;  /* 0x0000167000017945 */ /* 0x000fe20003800200 */
[----:B------:R-:W-:Y:S02]  /*10d0*/  IMAD.MOV.U32 R43, RZ, RZ, RZ ;  /* 0x000000ffff2b7224 */ /* 0x000fe400078e00ff */
[----:B------:R-:W-:Y:S01]  /*10e0*/  IMAD R19, R10, R15, R8 ;  /* 0x0000000f0a137224 */ /* 0x000fe200078e0208 */
[----:B---3--:R-:W-:-:S04]  /*10f0*/  VIADDMNMX R6, R17, 0x1, R6, PT ;  /* 0x0000000111067846 */ /* 0x008fc80003800106 */
[----:B------:R-:W-:Y:S05]  /*1100*/  @P0 BRA `(.L_x_69) ;  /* 0x0000001400880947 */ /* 0x000fea0003800000 */
[----:B------:R-:W0:Y:S01]  /*1110*/  LDCU UR7, c[0x0][0x3c4] ;  /* 0x00007880ff0777ac */ /* 0x000e220008000800 */
[----:B------:R-:W-:-:S04]  /*1120*/  IMAD.WIDE.U32 R20, R10, R20, RZ ;  /* 0x000000140a147225 */ /* 0x000fc800078e00ff */
[----:B------:R-:W-:Y:S01]  /*1130*/  HFMA2 R43, -RZ, RZ, 0, 0 ;  /* 0x00000000ff2b7431 */ /* 0x000fe200000001ff */
[----:B------:R-:W-:Y:S01]  /*1140*/  SHF.R.S32.HI R11, RZ, 0x1f, R2 ;  /* 0x0000001fff0b7819 */ /* 0x000fe20000011402 */
[----:B------:R-:W1:Y:S01]  /*1150*/  LDCU UR8, c[0x0][0x3a0] ;  /* 0x00007400ff0877ac */ /* 0x000e620008000800 */
[----:B------:R-:W-:Y:S02]  /*1160*/  IMAD.IADD R10, R21, 0x1, R19 ;  /* 0x00000001150a7824 */ /* 0x000fe400078e0213 */
[CC--:B------:R-:W-:Y:S02]  /*1170*/  IMAD R17, R9.reuse, R14.reuse, R14 ;  /* 0x0000000e09117224 */ /* 0x0c0fe400078e020e */
[----:B0-----:R-:W-:-:S03]  /*1180*/  IMAD R8, R9, R14, -UR7 ;  /* 0x8000000709087e24 */ /* 0x001fc6000f8e020e */
[C---:B------:R-:W-:Y:S02]  /*1190*/  IADD3 R16, PT, PT, R17.reuse, -UR7, RZ ;  /* 0x8000000711107c10 */ /* 0x040fe4000fffe0ff */
[--C-:B------:R-:W-:Y:S01]  /*11a0*/  IADD3 R22, PT, PT, R17, -UR7, R14.reuse ;  /* 0x8000000711167c10 */ /* 0x100fe2000fffe00e */
[----:B------:R-:W-:Y:S01]  /*11b0*/  IMAD.IADD R15, R8, 0x1, R13 ;  /* 0x00000001080f7824 */ /* 0x000fe200078e020d */
[----:B------:R-:W-:Y:S02]  /*11c0*/  VIMNMX R13, PT, PT, RZ, R16, !PT ;  /* 0x00000010ff0d7248 */ /* 0x000fe40007fe0100 */
[----:B------:R-:W-:Y:S01]  /*11d0*/  VIMNMX R12, PT, PT, RZ, R8, !PT ;  /* 0x00000008ff0c7248 */ /* 0x000fe20007fe0100 */
[C---:B------:R-:W-:Y:S01]  /*11e0*/  IMAD.IADD R19, R15.reuse, 0x1, R14 ;  /* 0x000000010f137824 */ /* 0x040fe200078e020e */
[----:B------:R-:W-:-:S04]  /*11f0*/  VIMNMX R17, PT, PT, R15, UR5, PT ;  /* 0x000000050f117c48 */ /* 0x000fc8000bfe0100 */
[----:B------:R-:W-:Y:S01]  /*1200*/  VIADDMNMX R27, R19, R14, UR5, PT ;  /* 0x00000005131b7e46 */ /* 0x000fe2000b80010e */
[----:B------:R-:W-:Y:S01]  /*1210*/  IMAD.IADD R15, R17, 0x1, -R8 ;  /* 0x00000001110f7824 */ /* 0x000fe200078e0a08 */
[----:B------:R-:W-:Y:S02]  /*1220*/  VIMNMX R19, PT, PT, R19, UR5, PT ;  /* 0x0000000513137c48 */ /* 0x000fe4000bfe0100 */
[----:B------:R-:W-:Y:S02]  /*1230*/  VIMNMX R14, PT, PT, RZ, R22, !PT ;  /* 0x00000016ff0e7248 */ /* 0x000fe40007fe0100 */
[----:B------:R-:W-:Y:S02]  /*1240*/  IADD3 R16, PT, PT, -R16, R19, RZ ;  /* 0x0000001310107210 */ /* 0x000fe40007ffe1ff */
[----:B-1----:R-:W-:Y:S01]  /*1250*/  VIMNMX R18, PT, PT, R19, UR8, PT ;  /* 0x0000000813127c48 */ /* 0x002fe2000bfe0100 */
[----:B------:R-:W-:Y:S01]  /*1260*/  IMAD.IADD R19, R27, 0x1, -R22 ;  /* 0x000000011b137824 */ /* 0x000fe200078e0a16 */
[----:B------:R-:W-:-:S02]  /*1270*/  VIMNMX R17, PT, PT, R17, UR8, PT ;  /* 0x0000000811117c48 */ /* 0x000fc4000bfe0100 */
[----:B------:R-:W-:-:S07]  /*1280*/  VIMNMX R27, PT, PT, R27, UR8, PT ;  /* 0x000000081b1b7c48 */ /* 0x000fce000bfe0100 */
.L_x_87:
[----:B------:R-:W-:Y:S01]  /*1290*/  ISETP.GE.AND P0, PT, R9, R6, PT ;  /* 0x000000060900720c */ /* 0x000fe20003f06270 */
[----:B------:R-:W-:-:S12]  /*12a0*/  BSSY.RECONVERGENT B0, `(.L_x_70) ;  /* 0x0000145000007945 */ /* 0x000fd80003800200 */
[----:B------:R-:W-:Y:S05]  /*12b0*/  @P0 BRA `(.L_x_71) ;  /* 0x00000014000c0947 */ /* 0x000fea0003800000 */
[----:B------:R-:W0:Y:S01]  /*12c0*/  LDC R23, c[0x0][0x3c0] ;  /* 0x0000f000ff177b82 */ /* 0x000e220000000800 */
[----:B------:R-:W0:Y:S01]  /*12d0*/  LDCU UR7, c[0x0][0x3b8] ;  /* 0x00007700ff0777ac */ /* 0x000e220008000800 */
[----:B------:R-:W-:Y:S01]  /*12e0*/  IMAD.IADD R30, R6, 0x1, -R9 ;  /* 0x00000001061e7824 */ /* 0x000fe200078e0a09 */
[----:B------:R-:W-:Y:S01]  /*12f0*/  BSSY.RECONVERGENT B2, `(.L_x_72) ;  /* 0x000007d000027945 */ /* 0x000fe20003800200 */
[----:B------:R-:W1:Y:S03]  /*1300*/  LDCU UR8, c[0x0][0x398] ;  /* 0x00007300ff0877ac */ /* 0x000e660008000800 */
[----:B------:R-:W-:Y:S01]  /*1310*/  LOP3.LUT R30, R30, 0x3, RZ, 0xc0, !PT ;  /* 0x000000031e1e7812 */ /* 0x000fe200078ec0ff */
[----:B------:R-:W2:Y:S03]  /*1320*/  LDC R25, c[0x0][0x3b0] ;  /* 0x0000ec00ff197b82 */ /* 0x000ea60000000800 */
[----:B------:R-:W-:Y:S01]  /*1330*/  ISETP.NE.AND P0, PT, R30, RZ, PT ;  /* 0x000000ff1e00720c */ /* 0x000fe20003f05270 */
[----:B0-----:R-:W-:-:S05]  /*1340*/  IMAD R26, R4, UR7, -R23 ;  /* 0x00000007041a7c24 */ /* 0x001fca000f8e0a17 */
[----:B------:R-:W-:Y:S02]  /*1350*/  VIMNMX R29, PT, PT, RZ, R26, !PT ;  /* 0x0000001aff1d7248 */ /* 0x000fe40007fe0100 */
[----:B--2---:R-:W-:-:S04]  /*1360*/  VIADDMNMX R23, R26, R25, UR4, PT ;  /* 0x000000041a177e46 */ /* 0x004fc8000b800119 */
[----:B-1----:R-:W-:Y:S02]  /*1370*/  VIMNMX R8, PT, PT, R23, UR8, PT ;  /* 0x0000000817087c48 */ /* 0x002fe4000bfe0100 */
[----:B------:R-:W-:Y:S01]  /*1380*/  IADD3 R26, PT, PT, -R26, R23, RZ ;  /* 0x000000171a1a7210 */ /* 0x000fe20007ffe1ff */
[----:B------:R-:W-:Y:S02]  /*1390*/  IMAD.MOV.U32 R23, RZ, RZ, R9 ;  /* 0x000000ffff177224 */ /* 0x000fe400078e0009 */
[----:B------:R-:W-:Y:S01]  /*13a0*/  IMAD.IADD R28, R8, 0x1, -R29 ;  /* 0x00000001081c7824 */ /* 0x000fe200078e0a1d */
[----:B------:R-:W-:Y:S06]  /*13b0*/  @!P0 BRA `(.L_x_73) ;  /* 0x0000000400c08947 */ /* 0x000fec0003800000 */
[----:B------:R-:W-:Y:S01]  /*13c0*/  ISETP.GT.AND P0, PT, R8, R29, PT ;  /* 0x0000001d0800720c */ /* 0x000fe20003f04270 */
[----:B------:R-:W-:Y:S01]  /*13d0*/  BSSY.RECONVERGENT B3, `(.L_x_74) ;  /* 0x0000023000037945 */ /* 0x000fe20003800200 */
[----:B------:R-:W-:Y:S02]  /*13e0*/  ISETP.NE.AND P2, PT, R30, 0x1, PT ;  /* 0x000000011e00780c */ /* 0x000fe40003f45270 */
[----:B------:R-:W-:Y:S02]  /*13f0*/  ISETP.LE.OR P1, PT, R17, R12, !P0 ;  /* 0x0000000c1100720c */ /* 0x000fe40004723670 */
[----:B------:R-:W-:-:S11]  /*1400*/  IADD3 R31, PT, PT, R9, 0x1, RZ ;  /* 0x00000001091f7810 */ /* 0x000fd60007ffe0ff */
[----:B------:R-:W-:Y:S05]  /*1410*/  @P1 BRA `(.L_x_75) ;  /* 0x0000000000781947 */ /* 0x000fea0003800000 */
[----:B------:R-:W0:Y:S01]  /*1420*/  LDCU UR7, c[0x0][0x3ac] ;  /* 0x00007580ff0777ac */ /* 0x000e220008000800 */
[----:B------:R-:W-:Y:S01]  /*1430*/  IMAD.MOV.U32 R22, RZ, RZ, R2 ;  /* 0x000000ffff167224 */ /* 0x000fe200078e0002 */
[----:B------:R-:W1:Y:S01]  /*1440*/  LDCU.64 UR12, c[0x0][0x390] ;  /* 0x00007200ff0c77ac */ /* 0x000e620008000a00 */
[----:B------:R-:W2:Y:S01]  /*1450*/  LDCU.64 UR8, c[0x0][0x388] ;  /* 0x00007100ff0877ac */ /* 0x000ea20008000a00 */
[----:B0-----:R-:W-:Y:S01]  /*1460*/  IMAD R23, R4, UR7, R9 ;  /* 0x0000000704177c24 */ /* 0x001fe2000f8e0209 */
[----:B------:R-:W0:Y:S04]  /*1470*/  LDCU.U8 UR7, c[0x0][0x3d4] ;  /* 0x00007a80ff0777ac */ /* 0x000e280008000000 */
[----:B------:R-:W-:-:S04]  /*1480*/  IADD3 R33, P1, PT, R23, R20, RZ ;  /* 0x0000001417217210 */ /* 0x000fc80007f3e0ff */
[----:B------:R-:W-:-:S05]  /*1490*/  LEA.HI.X.SX32 R23, R23, R10, 0x1, P1 ;  /* 0x0000000a17177211 */ /* 0x000fca00008f0eff */
[----:B-1----:R-:W-:Y:S02]  /*14a0*/  IMAD R32, R23, UR12, RZ ;  /* 0x0000000c17207c24 */ /* 0x002fe4000f8e02ff */
[----:B------:R-:W-:Y:S02]  /*14b0*/  IMAD.MOV.U32 R23, RZ, RZ, R11 ;  /* 0x000000ffff177224 */ /* 0x000fe400078e000b */
[----:B------:R-:W-:-:S04]  /*14c0*/  IMAD.WIDE.U32 R24, R33, UR12, R22 ;  /* 0x0000000c21187c25 */ /* 0x000fc8000f8e0016 */
[----:B------:R-:W-:Y:S01]  /*14d0*/  IMAD R23, R33, UR13, R32 ;  /* 0x0000000d21177c24 */ /* 0x000fe2000f8e0220 */
[----:B--2---:R-:W-:-:S04]  /*14e0*/  LEA R22, P1, R24, UR8, 0x1 ;  /* 0x0000000818167c11 */ /* 0x004fc8000f8208ff */
[----:B------:R-:W-:-:S04]  /*14f0*/  IADD3 R23, PT, PT, R25, R23, RZ ;  /* 0x0000001719177210 */ /* 0x000fc80007ffe0ff */
[----:B------:R-:W-:-:S05]  /*1500*/  LEA.HI.X R23, R24, UR9, R23, 0x1, P1 ;  /* 0x0000000918177c11 */ /* 0x000fca00088f0c17 */
[----:B------:R1:W2:Y:S01]  /*1510*/  LDG.E.U16 R22, desc[UR10][R22.64] ;  /* 0x0000000a16167981 */ /* 0x0002a2000c1e1500 */
[----:B0-----:R-:W-:Y:S01]  /*1520*/  UPRMT UR7, UR7, 0x8880, URZ ;  /* 0x0000888007077896 */ /* 0x001fe200080000ff */
[----:B------:R-:W-:-:S04]  /*1530*/  IMAD.IADD R25, R17, 0x1, -R12 ;  /* 0x0000000111197824 */ /* 0x000fc800078e0a0c */
[----:B------:R-:W-:Y:S01]  /*1540*/  IMAD R25, R28, R25, RZ ;  /* 0x000000191c197224 */ /* 0x000fe200078e02ff */
[----:B------:R-:W-:-:S13]  /*1550*/  ISETP.NE.AND P1, PT, RZ, UR7, PT ;  /* 0x00000007ff007c0c */ /* 0x000fda000bf25270 */
[----:B------:R-:W-:-:S05]  /*1560*/  @P1 IMAD R25, R15, R26, RZ ;  /* 0x0000001a0f191224 */ /* 0x000fca00078e02ff */
[----:B------:R-:W-:-:S06]  /*1570*/  I2FP.F32.S32 R25, R25 ;  /* 0x0000001900197245 */ /* 0x000fcc0000201400 */
[----:B------:R-:W0:Y:S02]  /*1580*/  F2F.BF16.F32 R25, R25 ;  /* 0x0000001900197304 */ /* 0x000e240000202000 */
[----:B0-----:R-:W-:-:S06]  /*1590*/  IMAD.U32 R24, R25, 0x10000, RZ ;  /* 0x0001000019187824 */ /* 0x001fcc00078e00ff */
[----:B-1----:R-:W0:Y:S01]  /*15a0*/  MUFU.RCP R23, R24 ;  /* 0x0000001800177308 */ /* 0x002e220000001000 */
[----:B--2---:R-:W-:-:S05]  /*15b0*/  SHF.L.U32 R22, R22, 0x10, RZ ;  /* 0x0000001016167819 */ /* 0x004fca00000006ff */
[----:B0-----:R-:W-:-:S06]  /*15c0*/  FMUL.FTZ R22, R22, R23 ;  /* 0x0000001716167220 */ /* 0x001fcc0000410000 */
[----:B------:R-:W0:Y:S02]  /*15d0*/  F2F.BF16.F32 R22, R22 ;  /* 0x0000001600167304 */ /* 0x000e240000202000 */
[----:B0-----:R-:W-:-:S04]  /*15e0*/  IMAD.U32 R32, R22, 0x10000, RZ ;  /* 0x0001000016207824 */ /* 0x001fc800078e00ff */
[----:B------:R-:W-:-:S07]  /*15f0*/  FADD.FTZ R43, R43, R32 ;  /* 0x000000202b2b7221 */ /* 0x000fce0000010000 */
.L_x_75:
[----:B------:R-:W-:Y:S05]  /*1600*/  BSYNC.RECONVERGENT B3 ;  /* 0x0000000000037941 */ /* 0x000fea0003800200 */
.L_x_74:
[----:B------:R-:W-:Y:S01]  /*1610*/  IMAD.MOV.U32 R23, RZ, RZ, R31 ;  /* 0x000000ffff177224 */ /* 0x000fe200078e001f */
[----:B------:R-:W-:Y:S06]  /*1620*/  @!P2 BRA `(.L_x_73) ;  /* 0x000000040024a947 */ /* 0x000fec0003800000 */
[----:B------:R-:W-:Y:S01]  /*1630*/  ISETP.LE.OR P1, PT, R18, R13, !P0 ;  /* 0x0000000d1200720c */ /* 0x000fe20004723670 */
[----:B------:R-:W-:Y:S01]  /*1640*/  BSSY.RECONVERGENT B3, `(.L_x_76) ;  /* 0x0000022000037945 */ /* 0x000fe20003800200 */
[----:B------:R-:W-:Y:S02]  /*1650*/  ISETP.NE.AND P2, PT, R30, 0x2, PT ;  /* 0x000000021e00780c */ /* 0x000fe40003f45270 */
[----:B------:R-:W-:-:S09]  /*1660*/  IADD3 R33, PT, PT, R9, 0x2, RZ ;  /* 0x0000000209217810 */ /* 0x000fd20007ffe0ff */
[----:B------:R-:W-:Y:S05]  /*1670*/  @P1 BRA `(.L_x_77) ;  /* 0x0000000000781947 */ /* 0x000fea0003800000 */
[----:B------:R-:W0:Y:S01]  /*1680*/  LDCU UR7, c[0x0][0x3ac] ;  /* 0x00007580ff0777ac */ /* 0x000e220008000800 */
[----:B------:R-:W-:Y:S02]  /*1690*/  IMAD.MOV.U32 R22, RZ, RZ, R2 ;  /* 0x000000ffff167224 */ /* 0x000fe400078e0002 */
[----:B------:R-:W-:Y:S01]  /*16a0*/  IMAD.MOV.U32 R23, RZ, RZ, R11 ;  /* 0x000000ffff177224 */ /* 0x000fe200078e000b */
[----:B------:R-:W1:Y:S01]  /*16b0*/  LDCU.64 UR8, c[0x0][0x390] ;  /* 0x00007200ff0877ac */ /* 0x000e620008000a00 */
[----:B------:R-:W2:Y:S01]  /*16c0*/  LDCU.64 UR12, c[0x0][0x388] ;  /* 0x00007100ff0c77ac */ /* 0x000ea20008000a00 */
[----:B0-----:R-:W-:Y:S01]  /*16d0*/  IMAD R31, R4, UR7, R31 ;  /* 0x00000007041f7c24 */ /* 0x001fe2000f8e021f */
[----:B------:R-:W0:Y:S04]  /*16e0*/  LDCU.U8 UR7, c[0x0][0x3d4] ;  /* 0x00007a80ff0777ac */ /* 0x000e280008000000 */
[----:B------:R-:W-:-:S04]  /*16f0*/  IADD3 R35, P1, PT, R31, R20, RZ ;  /* 0x000000141f237210 */ /* 0x000fc80007f3e0ff */
[----:B------:R-:W-:Y:S01]  /*1700*/  LEA.HI.X.SX32 R31, R31, R10, 0x1, P1 ;  /* 0x0000000a1f1f7211 */ /* 0x000fe200008f0eff */
[----:B-1----:R-:W-:-:S04]  /*1710*/  IMAD.WIDE.U32 R24, R35, UR8, R22 ;  /* 0x0000000823187c25 */ /* 0x002fc8000f8e0016 */
[----:B------:R-:W-:Y:S01]  /*1720*/  IMAD R30, R31, UR8, RZ ;  /* 0x000000081f1e7c24 */ /* 0x000fe2000f8e02ff */
[----:B--2---:R-:W-:-:S03]  /*1730*/  LEA R22, P1, R24, UR12, 0x1 ;  /* 0x0000000c18167c11 */ /* 0x004fc6000f8208ff */
[----:B------:R-:W-:-:S05]  /*1740*/  IMAD R23, R35, UR9, R30 ;  /* 0x0000000923177c24 */ /* 0x000fca000f8e021e */
        /* <DEDUP_REMOVED lines=17> */
.L_x_77:
[----:B------:R-:W-:Y:S05]  /*1860*/  BSYNC.RECONVERGENT B3 ;  /* 0x0000000000037941 */ /* 0x000fea0003800200 */
.L_x_76:
[----:B------:R-:W-:Y:S01]  /*1870*/  IMAD.MOV.U32 R23, RZ, RZ, R33 ;  /* 0x000000ffff177224 */ /* 0x000fe200078e0021 */
[----:B------:R-:W-:Y:S06]  /*1880*/  @!P2 BRA `(.L_x_73) ;  /* 0x00000000008ca947 */ /* 0x000fec0003800000 */
[----:B------:R-:W-:Y:S02]  /*1890*/  ISETP.LE.OR P0, PT, R27, R14, !P0 ;  /* 0x0000000e1b00720c */ /* 0x000fe40004703670 */
[----:B------:R-:W-:-:S05]  /*18a0*/  IADD3 R30, PT, PT, R9, 0x3, RZ ;  /* 0x00000003091e7810 */ /* 0x000fca0007ffe0ff */
[----:B------:R-:W-:-:S06]  /*18b0*/  IMAD.MOV.U32 R23, RZ, RZ, R30 ;  /* 0x000000ffff177224 */ /* 0x000fcc00078e001e */
[----:B------:R-:W-:Y:S05]  /*18c0*/  @P0 BRA `(.L_x_73) ;  /* 0x00000000007c0947 */ /* 0x000fea0003800000 */
[----:B------:R-:W0:Y:S01]  /*18d0*/  LDCU UR7, c[0x0][0x3ac] ;  /* 0x00007580ff0777ac */ /* 0x000e220008000800 */
[----:B------:R-:W-:Y:S01]  /*18e0*/  MOV R23, R11 ;  /* 0x0000000b00177202 */ /* 0x000fe20000000f00 */
        /* <DEDUP_REMOVED lines=10> */
[----:B------:R-:W-:-:S04]  /*1990*/  IMAD R23, R31, UR9, R32 ;  /* 0x000000091f177c24 */ /* 0x000fc8000f8e0220 */
[----:B------:R-:W-:-:S05]  /*19a0*/  IMAD.IADD R23, R25, 0x1, R23 ;  /* 0x0000000119177824 */ /* 0x000fca00078e0217 */
        /* <DEDUP_REMOVED lines=9> */
[----:B0-----:R-:W-:-:S06]  /*1a40*/  SHF.L.U32 R24, R25, 0x10, RZ ;  /* 0x0000001019187819 */ /* 0x001fcc00000006ff */
[----:B-1----:R-:W0:Y:S01]  /*1a50*/  MUFU.RCP R23, R24 ;  /* 0x0000001800177308 */ /* 0x002e220000001000 */
[----:B--2---:R-:W-:-:S04]  /*1a60*/  IMAD.U32 R22, R22, 0x10000, RZ ;  /* 0x0001000016167824 */ /* 0x004fc800078e00ff */
[----:B0-----:R-:W-:Y:S01]  /*1a70*/  FMUL.FTZ R22, R22, R23 ;  /* 0x0000001716167220 */ /* 0x001fe20000410000 */
[----:B------:R-:W-:-:S05]  /*1a80*/  MOV R23, R30 ;  /* 0x0000001e00177202 */ /* 0x000fca0000000f00 */
[----:B------:R-:W0:Y:S02]  /*1a90*/  F2F.BF16.F32 R22, R22 ;  /* 0x0000001600167304 */ /* 0x000e240000202000 */
[----:B0-----:R-:W-:-:S04]  /*1aa0*/  IMAD.U32 R32, R22, 0x10000, RZ ;  /* 0x0001000016207824 */ /* 0x001fc800078e00ff */
[----:B------:R-:W-:-:S07]  /*1ab0*/  FADD.FTZ R43, R43, R32 ;  /* 0x000000202b2b7221 */ /* 0x000fce0000010000 */
.L_x_73:
[----:B------:R-:W-:Y:S05]  /*1ac0*/  BSYNC.RECONVERGENT B2 ;  /* 0x0000000000027941 */ /* 0x000fea0003800200 */
.L_x_72:
[----:B------:R-:W-:-:S05]  /*1ad0*/  IMAD.IADD R22, R9, 0x1, -R6 ;  /* 0x0000000109167824 */ /* 0x000fca00078e0a06 */
[----:B------:R-:W-:-:S13]  /*1ae0*/  ISETP.GT.U32.AND P0, PT, R22, -0x4, PT ;  /* 0xfffffffc1600780c */ /* 0x000fda0003f04070 */
[----:B------:R-:W-:Y:S05]  /*1af0*/  @P0 BRA `(.L_x_71) ;  /* 0x0000000800fc0947 */ /* 0x000fea0003800000 */
[----:B------:R-:W0:Y:S01]  /*1b00*/  LDC R37, c[0x0][0x3bc] ;  /* 0x0000ef00ff257b82 */ /* 0x000e220000000800 */
[----:B------:R-:W1:Y:S01]  /*1b10*/  LDCU UR7, c[0x0][0x3ac] ;  /* 0x00007580ff0777ac */ /* 0x000e620008000800 */
[C---:B------:R-:W-:Y:S01]  /*1b20*/  IADD3 R32, PT, PT, R23.reuse, 0x3, RZ ;  /* 0x0000000317207810 */ /* 0x040fe20007ffe0ff */
[C---:B------:R-:W-:Y:S01]  /*1b30*/  VIADD R30, R23.reuse, 0x2 ;  /* 0x00000002171e7836 */ /* 0x040fe20000000000 */
[----:B------:R-:W-:Y:S01]  /*1b40*/  ISETP.GT.AND P0, PT, R8, R29, PT ;  /* 0x0000001d0800720c */ /* 0x000fe20003f04270 */
[----:B------:R-:W2:Y:S01]  /*1b50*/  LDCU UR8, c[0x0][0x3c4] ;  /* 0x00007880ff0877ac */ /* 0x000ea20008000800 */
[----:B------:R-:W-:Y:S01]  /*1b60*/  IADD3 R36, PT, PT, -R32, RZ, RZ ;  /* 0x000000ff20247210 */ /* 0x000fe20007ffe1ff */
[----:B------:R-:W-:Y:S02]  /*1b70*/  IMAD.MOV R33, RZ, RZ, -R23 ;  /* 0x000000ffff217224 */ /* 0x000fe400078e0a17 */
[----:B------:R-:W-:Y:S02]  /*1b80*/  IMAD.MOV R35, RZ, RZ, -R30 ;  /* 0x000000ffff237224 */ /* 0x000fe400078e0a1e */
[----:B------:R-:W-:-:S02]  /*1b90*/  IMAD.IADD R38, R23, 0x1, -R6 ;  /* 0x0000000117267824 */ /* 0x000fc400078e0a06 */
[----:B-1----:R-:W-:-:S04]  /*1ba0*/  IMAD R39, R4, UR7, R23 ;  /* 0x0000000704277c24 */ /* 0x002fc8000f8e0217 */
[----:B------:R-:W-:Y:S02]  /*1bb0*/  VIADD R39, R39, 0x1 ;  /* 0x0000000127277836 */ /* 0x000fe40000000000 */
[-C--:B0-----:R-:W-:Y:S02]  /*1bc0*/  IMAD R42, R23, R37.reuse, R37 ;  /* 0x00000025172a7224 */ /* 0x081fe400078e0225 */
[-C--:B--2---:R-:W-:Y:S02]  /*1bd0*/  IMAD R29, R30, R37.reuse, -UR8 ;  /* 0x800000081e1d7e24 */ /* 0x084fe4000f8e0225 */
[-C--:B------:R-:W-:Y:S01]  /*1be0*/  IMAD R31, R32, R37.reuse, -UR8 ;  /* 0x80000008201f7e24 */ /* 0x080fe2000f8e0225 */
[----:B------:R-:W-:Y:S01]  /*1bf0*/  IADD3 R40, PT, PT, R42, -UR8, RZ ;  /* 0x800000082a287c10 */ /* 0x000fe2000fffe0ff */
[-C--:B------:R-:W-:Y:S02]  /*1c00*/  IMAD R30, R30, R37.reuse, UR6 ;  /* 0x000000061e1e7e24 */ /* 0x080fe4000f8e0225 */
[----:B------:R-:W-:-:S02]  /*1c10*/  IMAD R32, R32, R37, UR6 ;  /* 0x0000000620207e24 */ /* 0x000fc4000f8e0225 */
[----:B------:R-:W-:Y:S02]  /*1c20*/  IMAD R33, R37, R33, UR8 ;  /* 0x0000000825217e24 */ /* 0x000fe4000f8e0221 */
[----:B------:R-:W-:Y:S02]  /*1c30*/  IMAD R34, R23, R37, -UR8 ;  /* 0x8000000817227e24 */ /* 0x000fe4000f8e0225 */
[C---:B------:R-:W-:Y:S02]  /*1c40*/  IMAD R35, R37.reuse, R35, UR8 ;  /* 0x0000000825237e24 */ /* 0x040fe4000f8e0223 */
[----:B------:R-:W-:Y:S02]  /*1c50*/  IMAD R36, R37, R36, UR8 ;  /* 0x0000000825247e24 */ /* 0x000fe4000f8e0224 */
[C---:B------:R-:W-:Y:S01]  /*1c60*/  VIADD R41, R42.reuse, UR6 ;  /* 0x000000062a297c36 */ /* 0x040fe20008000000 */
[----:B------:R-:W-:Y:S01]  /*1c70*/  IADD3 R42, PT, PT, -R42, UR8, RZ ;  /* 0x000000082a2a7c10 */ /* 0x000fe2000fffe1ff */
[----:B------:R-:W-:-:S07]  /*1c80*/  IMAD R37, R23, R37, UR6 ;  /* 0x0000000617257e24 */ /* 0x000fce000f8e0225 */
.L_x_86:
[----:B------:R-:W0:Y:S01]  /*1c90*/  LDC R8, c[0x0][0x3a0] ;  /* 0x0000e800ff087b82 */ /* 0x000e220000000800 */
[----:B------:R-:W-:Y:S01]  /*1ca0*/  VIMNMX R25, PT, PT, R37, UR5, PT ;  /* 0x0000000525197c48 */ /* 0x000fe2000bfe0100 */
[----:B------:R-:W-:Y:S01]  /*1cb0*/  BSSY.RECONVERGENT B2, `(.L_x_78) ;  /* 0x0000023000027945 */ /* 0x000fe20003800200 */
[----:B------:R-:W-:Y:S02]  /*1cc0*/  VIMNMX R23, PT, PT, RZ, R34, !PT ;  /* 0x00000022ff177248 */ /* 0x000fe40007fe0100 */
[----:B0-----:R-:W-:-:S04]  /*1cd0*/  VIMNMX R22, PT, PT, R25, R8, PT ;  /* 0x0000000819167248 */ /* 0x001fc80003fe0100 */
[----:B------:R-:W-:-:S13]  /*1ce0*/  ISETP.LE.OR P1, PT, R22, R23, !P0 ;  /* 0x000000171600720c */ /* 0x000fda0004723670 */
[----:B------:R-:W-:Y:S05]  /*1cf0*/  @P1 BRA `(.L_x_79) ;  /* 0x0000000000781947 */ /* 0x000fea0003800000 */
[----:B------:R-:W0:Y:S01]  /*1d00*/  LDCU.U8 UR7, c[0x0][0x3d4] ;  /* 0x00007a80ff0777ac */ /* 0x000e220008000000 */
[----:B------:R-:W-:Y:S01]  /*1d10*/  IMAD.IADD R23, R22, 0x1, -R23 ;  /* 0x0000000116177824 */ /* 0x000fe200078e0a17 */
[----:B------:R-:W-:Y:S01]  /*1d20*/  IADD3 R25, PT, PT, R25, R33, RZ ;  /* 0x0000002119197210 */ /* 0x000fe20007ffe0ff */
[----:B------:R-:W1:Y:S02]  /*1d30*/  LDCU.64 UR8, c[0x0][0x390] ;  /* 0x00007200ff0877ac */ /* 0x000e640008000a00 */
[----:B------:R-:W-:Y:S02]  /*1d40*/  IMAD R44, R28, R23, RZ ;  /* 0x000000171c2c7224 */ /* 0x000fe400078e02ff */
[----:B------:R-:W-:Y:S01]  /*1d50*/  VIADD R23, R39, 0xffffffff ;  /* 0xffffffff27177836 */ /* 0x000fe20000000000 */
[----:B------:R-:W2:Y:S01]  /*1d60*/  LDCU.64 UR12, c[0x0][0x388] ;  /* 0x00007100ff0c77ac */ /* 0x000ea20008000a00 */
[----:B0-----:R-:W-:-:S06]  /*1d70*/  UPRMT UR7, UR7, 0x8880, URZ ;  /* 0x0000888007077896 */ /* 0x001fcc00080000ff */
[----:B------:R-:W-:-:S13]  /*1d80*/  ISETP.NE.AND P1, PT, RZ, UR7, PT ;  /* 0x00000007ff007c0c */ /* 0x000fda000bf25270 */
[----:B------:R-:W-:Y:S01]  /*1d90*/  @P1 IMAD R44, R26, R25, RZ ;  /* 0x000000191a2c1224 */ /* 0x000fe200078e02ff */
[----:B------:R-:W-:-:S04]  /*1da0*/  IADD3 R25, P1, PT, R23, R20, RZ ;  /* 0x0000001417197210 */ /* 0x000fc80007f3e0ff */
[----:B------:R-:W-:-:S05]  /*1db0*/  LEA.HI.X.SX32 R23, R23, R10, 0x1, P1 ;  /* 0x0000000a17177211 */ /* 0x000fca00008f0eff */
[----:B-1----:R-:W-:Y:S01]  /*1dc0*/  IMAD R22, R23, UR8, RZ ;  /* 0x0000000817167c24 */ /* 0x002fe2000f8e02ff */
[----:B------:R-:W-:-:S03]  /*1dd0*/  MOV R23, R11 ;  /* 0x0000000b00177202 */ /* 0x000fc60000000f00 */
[----:B------:R-:W-:Y:S02]  /*1de0*/  IMAD R45, R25, UR9, R22 ;  /* 0x00000009192d7c24 */ /* 0x000fe4000f8e0216 */
[----:B------:R-:W-:-:S04]  /*1df0*/  IMAD.MOV.U32 R22, RZ, RZ, R2 ;  /* 0x000000ffff167224 */ /* 0x000fc800078e0002 */
[----:B------:R-:W-:-:S04]  /*1e00*/  IMAD.WIDE.U32 R24, R25, UR8, R22 ;  /* 0x0000000819187c25 */ /* 0x000fc8000f8e0016 */
[----:B------:R-:W-:Y:S01]  /*1e10*/  IMAD.IADD R45, R25, 0x1, R45 ;  /* 0x00000001192d7824 */ /* 0x000fe200078e022d */
[----:B--2---:R-:W-:-:S04]  /*1e20*/  LEA R22, P1, R24, UR12, 0x1 ;  /* 0x0000000c18167c11 */ /* 0x004fc8000f8208ff */
[----:B------:R-:W-:-:S05]  /*1e30*/  LEA.HI.X R23, R24, UR13, R45, 0x1, P1 ;  /* 0x0000000d18177c11 */ /* 0x000fca00088f0c2d */
[----:B------:R-:W2:Y:S01]  /*1e40*/  LDG.E.U16 R22, desc[UR10][R22.64] ;  /* 0x0000000a16167981 */ /* 0x000ea2000c1e1500 */
        /* <DEDUP_REMOVED lines=9> */
.L_x_79:
[----:B------:R-:W-:Y:S05]  /*1ee0*/  BSYNC.RECONVERGENT B2 ;  /* 0x0000000000027941 */ /* 0x000fea0003800200 */
.L_x_78:
[----:B------:R-:W-:Y:S01]  /*1ef0*/  VIMNMX R23, PT, PT, R41, UR5, PT ;  /* 0x0000000529177c48 */ /* 0x000fe2000bfe0100 */
[----:B------:R-:W-:Y:S01]  /*1f00*/  BSSY.RECONVERGENT B2, `(.L_x_80) ;  /* 0x0000022000027945 */ /* 0x000fe20003800200 */
[----:B------:R-:W-:Y:S02]  /*1f10*/  VIMNMX R25, PT, PT, RZ, R40, !PT ;  /* 0x00000028ff197248 */ /* 0x000fe40007fe0100 */
[----:B------:R-:W-:-:S04]  /*1f20*/  VIMNMX R22, PT, PT, R23, R8, PT ;  /* 0x0000000817167248 */ /* 0x000fc80003fe0100 */
[----:B------:R-:W-:-:S13]  /*1f30*/  ISETP.LE.OR P1, PT, R22, R25, !P0 ;  /* 0x000000191600720c */ /* 0x000fda0004723670 */
[----:B------:R-:W-:Y:S05]  /*1f40*/  @P1 BRA `(.L_x_81) ;  /* 0x0000000000741947 */ /* 0x000fea0003800000 */
[----:B------:R-:W0:Y:S01]  /*1f50*/  LDCU.U8 UR7, c[0x0][0x3d4] ;  /* 0x00007a80ff0777ac */ /* 0x000e220008000000 */
[----:B------:R-:W-:Y:S01]  /*1f60*/  IMAD.IADD R25, R22, 0x1, -R25 ;  /* 0x0000000116197824 */ /* 0x000fe200078e0a19 */
[----:B------:R-:W-:Y:S01]  /*1f70*/  IADD3 R23, PT, PT, R23, R42, RZ ;  /* 0x0000002a17177210 */ /* 0x000fe20007ffe0ff */
[----:B------:R-:W1:Y:S02]  /*1f80*/  LDCU.64 UR8, c[0x0][0x390] ;  /* 0x00007200ff0877ac */ /* 0x000e640008000a00 */
[----:B------:R-:W-:Y:S01]  /*1f90*/  IMAD R44, R28, R25, RZ ;  /* 0x000000191c2c7224 */ /* 0x000fe200078e02ff */
[----:B------:R-:W2:Y:S01]  /*1fa0*/  LDCU.64 UR12, c[0x0][0x388] ;  /* 0x00007100ff0c77ac */ /* 0x000ea20008000a00 */
[----:B0-----:R-:W-:-:S06]  /*1fb0*/  UPRMT UR7, UR7, 0x8880, URZ ;  /* 0x0000888007077896 */ /* 0x001fcc00080000ff */
[----:B------:R-:W-:-:S13]  /*1fc0*/  ISETP.NE.AND P1, PT, RZ, UR7, PT ;  /* 0x00000007ff007c0c */ /* 0x000fda000bf25270 */
[----:B------:R-:W-:Y:S01]  /*1fd0*/  @P1 IMAD R44, R26, R23, RZ ;  /* 0x000000171a2c1224 */ /* 0x000fe200078e02ff */
[----:B------:R-:W-:Y:S01]  /*1fe0*/  IADD3 R25, P1, PT, R39, R20, RZ ;  /* 0x0000001427197210 */ /* 0x000fe20007f3e0ff */
[----:B------:R-:W-:-:S03]  /*1ff0*/  IMAD.MOV.U32 R23, RZ, RZ, R11 ;  /* 0x000000ffff177224 */ /* 0x000fc600078e000b */
[----:B------:R-:W-:-:S05]  /*2000*/  LEA.HI.X.SX32 R22, R39, R10, 0x1, P1 ;  /* 0x0000000a27167211 */ /* 0x000fca00008f0eff */
[----:B-1----:R-:W-:-:S04]  /*2010*/  IMAD R22, R22, UR8, RZ ;  /* 0x0000000816167c24 */ /* 0x002fc8000f8e02ff */
[----:B------:R-:W-:Y:S02]  /*2020*/  IMAD R45, R25, UR9, R22 ;  /* 0x00000009192d7c24 */ /* 0x000fe4000f8e0216 */
[----:B------:R-:W-:-:S04]  /*2030*/  IMAD.MOV.U32 R22, RZ, RZ, R2 ;  /* 0x000000ffff167224 */ /* 0x000fc800078e0002 */
[----:B------:R-:W-:-:S05]  /*2040*/  IMAD.WIDE.U32 R24, R25, UR8, R22 ;  /* 0x0000000819187c25 */ /* 0x000fca000f8e0016 */
[----:B------:R-:W-:Y:S02]  /*2050*/  IADD3 R45, PT, PT, R25, R45, RZ ;  /* 0x0000002d192d7210 */ /* 0x000fe40007ffe0ff */
[----:B--2---:R-:W-:-:S04]  /*2060*/  LEA R22, P1, R24, UR12, 0x1 ;  /* 0x0000000c18167c11 */ /* 0x004fc8000f8208ff */
[----:B------:R-:W-:-:S05]  /*2070*/  LEA.HI.X R23, R24, UR13, R45, 0x1, P1 ;  /* 0x0000000d18177c11 */ /* 0x000fca00088f0c2d */
[----:B------:R-:W2:Y:S01]  /*2080*/  LDG.E.U16 R22, desc[UR10][R22.64] ;  /* 0x0000000a16167981 */ /* 0x000ea2000c1e1500 */
        /* <DEDUP_REMOVED lines=9> */
.L_x_81:
[----:B------:R-:W-:Y:S05]  /*2120*/  BSYNC.RECONVERGENT B2 ;  /* 0x0000000000027941 */ /* 0x000fea0003800200 */
.L_x_80:
[----:B------:R-:W-:Y:S01]  /*2130*/  VIMNMX R22, PT, PT, R30, UR5, PT ;  /* 0x000000051e167c48 */ /* 0x000fe2000bfe0100 */
[----:B------:R-:W-:Y:S01]  /*2140*/  BSSY.RECONVERGENT B2, `(.L_x_82) ;  /* 0x0000023000027945 */ /* 0x000fe20003800200 */
[----:B------:R-:W-:Y:S02]  /*2150*/  VIMNMX R23, PT, PT, RZ, R29, !PT ;  /* 0x0000001dff177248 */ /* 0x000fe40007fe0100 */
[----:B------:R-:W-:-:S04]  /*2160*/  VIMNMX R24, PT, PT, R22, R8, PT ;  /* 0x0000000816187248 */ /* 0x000fc80003fe0100 */
[----:B------:R-:W-:-:S13]  /*2170*/  ISETP.LE.OR P1, PT, R24, R23, !P0 ;  /* 0x000000171800720c */ /* 0x000fda0004723670 */
[----:B------:R-:W-:Y:S05]  /*2180*/  @P1 BRA `(.L_x_83) ;  /* 0x0000000000781947 */ /* 0x000fea0003800000 */
[----:B------:R-:W0:Y:S01]  /*2190*/  LDCU.U8 UR7, c[0x0][0x3d4] ;  /* 0x00007a80ff0777ac */ /* 0x000e220008000000 */
[----:B------:R-:W-:Y:S02]  /*21a0*/  IMAD.IADD R23, R24, 0x1, -R23 ;  /* 0x0000000118177824 */ /* 0x000fe400078e0a17 */
[----:B------:R-:W-:Y:S01]  /*21b0*/  IMAD.IADD R25, R22, 0x1, R35 ;  /* 0x0000000116197824 */ /* 0x000fe200078e0223 */
[----:B------:R-:W1:Y:S01]  /*21c0*/  LDCU.64 UR8, c[0x0][0x390] ;  /* 0x00007200ff0877ac */ /* 0x000e620008000a00 */
[----:B------:R-:W-:Y:S01]  /*21d0*/  IMAD R44, R28, R23, RZ ;  /* 0x000000171c2c7224 */ /* 0x000fe200078e02ff */
[----:B------:R-:W-:Y:S01]  /*21e0*/  IADD3 R23, PT, PT, R39, 0x1, RZ ;  /* 0x0000000127177810 */ /* 0x000fe20007ffe0ff */
[----:B------:R-:W2:Y:S01]  /*21f0*/  LDCU.64 UR12, c[0x0][0x388] ;  /* 0x00007100ff0c77ac */ /* 0x000ea20008000a00 */
[----:B0-----:R-:W-:-:S06]  /*2200*/  UPRMT UR7, UR7, 0x8880, URZ ;  /* 0x0000888007077896 */ /* 0x001fcc00080000ff */
[----:B------:R-:W-:-:S13]  /*2210*/  ISETP.NE.AND P1, PT, RZ, UR7, PT ;  /* 0x00000007ff007c0c */ /* 0x000fda000bf25270 */
[----:B------:R-:W-:Y:S01]  /*2220*/  @P1 IMAD R44, R26, R25, RZ ;  /* 0x000000191a2c1224 */ /* 0x000fe200078e02ff */
[----:B------:R-:W-:-:S04]  /*2230*/  IADD3 R45, P1, PT, R23, R20, RZ ;  /* 0x00000014172d7210 */ /* 0x000fc80007f3e0ff */
[----:B------:R-:W-:-:S05]  /*2240*/  LEA.HI.X.SX32 R23, R23, R10, 0x1, P1 ;  /* 0x0000000a17177211 */ /* 0x000fca00008f0eff */
[----:B-1----:R-:W-:Y:S02]  /*2250*/  IMAD R22, R23, UR8, RZ ;  /* 0x0000000817167c24 */ /* 0x002fe4000f8e02ff */
[----:B------:R-:W-:Y:S02]  /*2260*/  IMAD.MOV.U32 R23, RZ, RZ, R11 ;  /* 0x000000ffff177224 */ /* 0x000fe400078e000b */
        /* <DEDUP_REMOVED lines=16> */
.L_x_83:
[----:B------:R-:W-:Y:S05]  /*2370*/  BSYNC.RECONVERGENT B2 ;  /* 0x0000000000027941 */ /* 0x000fea0003800200 */
.L_x_82:
        /* <DEDUP_REMOVED lines=9> */
[----:B------:R-:W-:Y:S01]  /*2410*/  VIADD R8, R39, 0x2 ;  /* 0x0000000227087836 */ /* 0x000fe20000000000 */
[----:B------:R-:W1:Y:S04]  /*2420*/  LDCU.64 UR8, c[0x0][0x390] ;  /* 0x00007200ff0877ac */ /* 0x000e680008000a00 */
[C---:B------:R-:W-:Y:S01]  /*2430*/  IADD3 R25, P1, PT, R8.reuse, R20, RZ ;  /* 0x0000001408197210 */ /* 0x040fe20007f3e0ff */
[----:B------:R-:W2:Y:S03]  /*2440*/  LDCU.64 UR12, c[0x0][0x388] ;  /* 0x00007100ff0c77ac */ /* 0x000ea60008000a00 */
[----:B------:R-:W-:Y:S01]  /*2450*/  LEA.HI.X.SX32 R22, R8, R10, 0x1, P1 ;  /* 0x0000000a08167211 */ /* 0x000fe200008f0eff */
[----:B------:R-:W-:Y:S01]  /*2460*/  IMAD R8, R28, R45, RZ ;  /* 0x0000002d1c087224 */ /* 0x000fe200078e02ff */
[----:B0-----:R-:W-:-:S03]  /*2470*/  UPRMT UR7, UR7, 0x8880, URZ ;  /* 0x0000888007077896 */ /* 0x001fc600080000ff */
[----:B-1----:R-:W-:-:S03]  /*2480*/  IMAD R22, R22, UR8, RZ ;  /* 0x0000000816167c24 */ /* 0x002fc6000f8e02ff */
[----:B------:R-:W-:Y:S01]  /*2490*/  ISETP.NE.AND P2, PT, RZ, UR7, PT ;  /* 0x00000007ff007c0c */ /* 0x000fe2000bf45270 */
[----:B------:R-:W-:Y:S02]  /*24a0*/  IMAD R45, R25, UR9, R22 ;  /* 0x00000009192d7c24 */ /* 0x000fe4000f8e0216 */
[----:B------:R-:W-:-:S10]  /*24b0*/  IMAD.MOV.U32 R22, RZ, RZ, R2 ;  /* 0x000000ffff167224 */ /* 0x000fd400078e0002 */
[----:B------:R-:W-:Y:S02]  /*24c0*/  @P2 IMAD R8, R26, R23, RZ ;  /* 0x000000171a082224 */ /* 0x000fe400078e02ff */
[----:B------:R-:W-:Y:S02]  /*24d0*/  IMAD.MOV.U32 R23, RZ, RZ, R11 ;  /* 0x000000ffff177224 */ /* 0x000fe400078e000b */
        /* <DEDUP_REMOVED lines=14> */
.L_x_85:
[----:B------:R-:W-:Y:S05]  /*25c0*/  BSYNC.RECONVERGENT B2 ;  /* 0x0000000000027941 */ /* 0x000fea0003800200 */
.L_x_84:
[----:B------:R-:W0:Y:S01]  /*25d0*/  LDC R8, c[0x0][0x3bc] ;  /* 0x0000ef00ff087b82 */ /* 0x000e220000000800 */
[----:B------:R-:W-:Y:S01]  /*25e0*/  VIADD R38, R38, 0x4 ;  /* 0x0000000426267836 */ /* 0x000fe20000000000 */
[----:B------:R-:W-:-:S04]  /*25f0*/  IADD3 R39, PT, PT, R39, 0x4, RZ ;  /* 0x0000000427277810 */ /* 0x000fc80007ffe0ff */
[----:B------:R-:W-:Y:S01]  /*2600*/  ISETP.NE.AND P1, PT, R38, RZ, PT ;  /* 0x000000ff2600720c */ /* 0x000fe20003f25270 */
[C---:B0-----:R-:W-:Y:S01]  /*2610*/  IMAD R40, R8.reuse, 0x4, R40 ;  /* 0x0000000408287824 */ /* 0x041fe200078e0228 */
[C---:B------:R-:W-:Y:S01]  /*2620*/  LEA R41, R8.reuse, R41, 0x2 ;  /* 0x0000002908297211 */ /* 0x040fe200078e10ff */
[C---:B------:R-:W-:Y:S01]  /*2630*/  IMAD R29, R8.reuse, 0x4, R29 ;  /* 0x00000004081d7824 */ /* 0x040fe200078e021d */
[C---:B------:R-:W-:Y:S01]  /*2640*/  LEA R31, R8.reuse, R31, 0x2 ;  /* 0x0000001f081f7211 */ /* 0x040fe200078e10ff */
[C---:B------:R-:W-:Y:S01]  /*2650*/  IMAD R30, R8.reuse, 0x4, R30 ;  /* 0x00000004081e7824 */ /* 0x040fe200078e021e */
[C---:B------:R-:W-:Y:S01]  /*2660*/  LEA R37, R8.reuse, R37, 0x2 ;  /* 0x0000002508257211 */ /* 0x040fe200078e10ff */
[C---:B------:R-:W-:Y:S02]  /*2670*/  IMAD R32, R8.reuse, 0x4, R32 ;  /* 0x0000000408207824 */ /* 0x040fe400078e0220 */
[----:B------:R-:W-:Y:S02]  /*2680*/  IMAD R34, R8, 0x4, R34 ;  /* 0x0000000408227824 */ /* 0x000fe400078e0222 */
[----:B------:R-:W-:-:S04]  /*2690*/  IMAD.MOV R8, RZ, RZ, -R8 ;  /* 0x000000ffff087224 */ /* 0x000fc800078e0a08 */
[C---:B------:R-:W-:Y:S01]  /*26a0*/  IMAD R42, R8.reuse, 0x4, R42 ;  /* 0x00000004082a7824 */ /* 0x040fe200078e022a */
[C---:B------:R-:W-:Y:S01]  /*26b0*/  LEA R35, R8.reuse, R35, 0x2 ;  /* 0x0000002308237211 */ /* 0x040fe200078e10ff */
[C---:B------:R-:W-:Y:S02]  /*26c0*/  IMAD R36, R8.reuse, 0x4, R36 ;  /* 0x0000000408247824 */ /* 0x040fe400078e0224 */
[----:B------:R-:W-:Y:S01]  /*26d0*/  IMAD R33, R8, 0x4, R33 ;  /* 0x0000000408217824 */ /* 0x000fe200078e0221 */
[----:B------:R-:W-:Y:S06]  /*26e0*/  @P1 BRA `(.L_x_86) ;  /* 0xfffffff400681947 */ /* 0x000fec000383ffff */
.L_x_71:
[----:B------:R-:W-:Y:S05]  /*26f0*/  BSYNC.RECONVERGENT B0 ;  /* 0x0000000000007941 */ /* 0x000fea0003800200 */
.L_x_70:
[----:B------:R-:W-:-:S05]  /*2700*/  VIADD R4, R4, 0x1 ;  /* 0x0000000104047836 */ /* 0x000fca0000000000 */
[----:B------:R-:W-:-:S13]  /*2710*/  ISETP.NE.AND P0, PT, R4, R7, PT ;  /* 0x000000070400720c */ /* 0x000fda0003f05270 */
[----:B------:R-:W-:Y:S05]  /*2720*/  @P0 BRA `(.L_x_87) ;  /* 0xffffffe800d80947 */ /* 0x000fea000383ffff */
.L_x_69:
[----:B------:R-:W-:Y:S05]  /*2730*/  BSYNC.RECONVERGENT B1 ;  /* 0x0000000000017941 */ /* 0x000fea0003800200 */
.L_x_68:
        /* <DEDUP_REMOVED lines=12> */
.L_x_54:
[----:B------:R-:W0:Y:S02]  /*2800*/  LDCU UR6, c[0x0][0x3d0] ;  /* 0x00007a00ff0677ac */ /* 0x000e240008000800 */
[----:B0-----:R-:W-:-:S07]  /*2810*/  I2FP.F32.S32 R2, UR6 ;  /* 0x0000000600027c45 */ /* 0x001fce0008201400 */
.L_x_122:
        /* <DEDUP_REMOVED lines=15> */
[----:B------:R-:W-:-:S06]  /*2910*/  IMAD.HI.U32 R9, R7, R9, R6 ;  /* 0x0000000907097227 */ /* 0x000fcc00078e0006 */
        /* <DEDUP_REMOVED lines=12> */
.L_x_90:
        /* <DEDUP_REMOVED lines=12> */
.L_x_91:
[----:B------:R-:W-:Y:S05]  /*2aa0*/  BSYNC.RECONVERGENT B0 ;  /* 0x0000000000007941 */ /* 0x000fea0003800200 */
.L_x_89:
[----:B------:R-:W0:Y:S01]  /*2ab0*/  LDCU UR6, c[0x0][0x3a4] ;  /* 0x00007480ff0677ac */ /* 0x000e220008000800 */
[----:B------:R-:W-:Y:S01]  /*2ac0*/  BSSY.RECONVERGENT B0, `(.L_x_92) ;  /* 0x0000027000007945 */ /* 0x000fe20003800200 */
[----:B0-----:R-:W-:-:S04]  /*2ad0*/  LOP3.LUT R6, R11, UR6, RZ, 0xfc, !PT ;  /* 0x000000060b067c12 */ /* 0x001fc8000f8efcff */
[----:B------:R-:W-:-:S13]  /*2ae0*/  ISETP.NE.U32.AND P0, PT, R6, RZ, PT ;  /* 0x000000ff0600720c */ /* 0x000fda0003f05070 */
[----:B------:R-:W-:Y:S05]  /*2af0*/  @P0 BRA `(.L_x_93) ;  /* 0x00000000005c0947 */ /* 0x000fea0003800000 */
[----:B------:R-:W0:Y:S01]  /*2b00*/  LDCU UR6, c[0x0][0x3a0] ;  /* 0x00007400ff0677ac */ /* 0x000e220008000800 */
[----:B------:R-:W-:Y:S01]  /*2b10*/  HFMA2 R6, -RZ, RZ, 0, 0 ;  /* 0x00000000ff067431 */ /* 0x000fe200000001ff */
[----:B0-----:R-:W0:Y:S01]  /*2b20*/  I2F.U32.RP R9, UR6 ;  /* 0x0000000600097d06 */ /* 0x001e220008209000 */
[----:B------:R-:W-:-:S07]  /*2b30*/  ISETP.NE.U32.AND P2, PT, RZ, UR6, PT ;  /* 0x00000006ff007c0c */ /* 0x000fce000bf45070 */
[----:B0-----:R-:W0:Y:S02]  /*2b40*/  MUFU.RCP R9, R9 ;  /* 0x0000000900097308 */ /* 0x001e240000001000 */
[----:B0-----:R-:W-:Y:S01]  /*2b50*/  VIADD R11, R9, 0xffffffe ;  /* 0x0ffffffe090b7836 */ /* 0x001fe20000000000 */
[----:B------:R-:W-:-:S05]  /*2b60*/  MOV R9, RZ ;  /* 0x000000ff00097202 */ /* 0x000fca0000000f00 */
[----:B------:R-:W0:Y:S02]  /*2b70*/  F2I.FTZ.U32.TRUNC.NTZ R7, R11 ;  /* 0x0000000b00077305 */ /* 0x000e24000021f000 */
[----:B0-----:R-:W-:-:S04]  /*2b80*/  IMAD.MOV R13, RZ, RZ, -R7 ;  /* 0x000000ffff0d7224 */ /* 0x001fc800078e0a07 */
        /* <DEDUP_REMOVED lines=14> */
.L_x_93:
        /* <DEDUP_REMOVED lines=12> */
.L_x_94:
[----:B------:R-:W-:Y:S05]  /*2d30*/  BSYNC.RECONVERGENT B0 ;  /* 0x0000000000007941 */ /* 0x000fea0003800200 */
.L_x_92:
        /* <DEDUP_REMOVED lines=27> */
.L_x_96:
        /* <DEDUP_REMOVED lines=9> */
[----:B------:R-:W-:-:S03]  /*2f80*/  MOV R11, R20 ;  /* 0x00000014000b7202 */ /* 0x000fc60000000f00 */
[----:B0-----:R-:W-:-:S07]  /*2f90*/  IMAD R7, R7, UR6, R8 ;  /* 0x0000000607077c24 */ /* 0x001fce000f8e0208 */
.L_x_97:
[----:B------:R-:W-:Y:S05]  /*2fa0*/  BSYNC.RECONVERGENT B0 ;  /* 0x0000000000007941 */ /* 0x000fea0003800200 */
.L_x_95:
[----:B------:R-:W0:Y:S01]  /*2fb0*/  LDC R6, c[0x0][0x3b8] ;  /* 0x0000ee00ff067b82 */ /* 0x000e220000000800 */
[----:B------:R-:W-:Y:S01]  /*2fc0*/  IABS R21, R7 ;  /* 0x0000000700157213 */ /* 0x000fe20000000000 */
[----:B------:R-:W-:Y:S06]  /*2fd0*/  BSSY.RECONVERGENT B0, `(.L_x_98) ;  /* 0x0000053000007945 */ /* 0x000fec0003800200 */
[----:B------:R-:W1:Y:S08]  /*2fe0*/  LDC R18, c[0x0][0x3bc] ;  /* 0x0000ef00ff127b82 */ /* 0x000e700000000800 */
[----:B------:R-:W2:Y:S01]  /*2ff0*/  LDC R22, c[0x0][0x3b0] ;  /* 0x0000ec00ff167b82 */ /* 0x000ea20000000800 */
[----:B0-----:R-:W-:-:S07]  /*3000*/  IABS R17, R6 ;  /* 0x0000000600117213 */ /* 0x001fce0000000000 */
[----:B------:R-:W0:Y:S01]  /*3010*/  LDC R26, c[0x0][0x3a8] ;  /* 0x0000ea00ff1a7b82 */ /* 0x000e220000000800 */
[----:B------:R-:W-:Y:S01]  /*3020*/  ISETP.NE.AND P3, PT, R6, RZ, PT ;  /* 0x000000ff0600720c */ /* 0x000fe20003f65270 */
[----:B------:R-:W3:Y:S01]  /*3030*/  I2F.RP R16, R17 ;  /* 0x0000001100107306 */ /* 0x000ee20000209400 */
[----:B-1----:R-:W-:-:S07]  /*3040*/  IABS R15, R18 ;  /* 0x00000012000f7213 */ /* 0x002fce0000000000 */
[----:B------:R-:W1:Y:S01]  /*3050*/  I2F.RP R20, R15 ;  /* 0x0000000f00147306 */ /* 0x000e620000209400 */
[----:B--2---:R-:W-:-:S07]  /*3060*/  ISETP.GE.AND P5, PT, R7, R22, PT ;  /* 0x000000160700720c */ /* 0x004fce0003fa6270 */
[----:B---3--:R-:W2:Y:S08]  /*3070*/  MUFU.RCP R16, R16 ;  /* 0x0000001000107308 */ /* 0x008eb00000001000 */
[----:B-1----:R-:W1:Y:S01]  /*3080*/  MUFU.RCP R20, R20 ;  /* 0x0000001400147308 */ /* 0x002e620000001000 */
[----:B--2---:R-:W-:-:S07]  /*3090*/  VIADD R12, R16, 0xffffffe ;  /* 0x0ffffffe100c7836 */ /* 0x004fce0000000000 */
[----:B------:R2:W3:Y:S01]  /*30a0*/  F2I.FTZ.U32.TRUNC.NTZ R13, R12 ;  /* 0x0000000c000d7305 */ /* 0x0004e2000021f000 */
[----:B-1----:R-:W-:Y:S01]  /*30b0*/  VIADD R8, R20, 0xffffffe ;  /* 0x0ffffffe14087836 */ /* 0x002fe20000000000 */
[----:B------:R-:W-:-:S06]  /*30c0*/  IABS R20, R10 ;  /* 0x0000000a00147213 */ /* 0x000fcc0000000000 */
[----:B------:R1:W4:Y:S01]  /*30d0*/  F2I.FTZ.U32.TRUNC.NTZ R9, R8 ;  /* 0x0000000800097305 */ /* 0x000322000021f000 */
[----:B--2---:R-:W-:Y:S01]  /*30e0*/  IMAD.MOV.U32 R12, RZ, RZ, RZ ;  /* 0x000000ffff0c7224 */ /* 0x004fe200078e00ff */
[----:B---3--:R-:W-:Y:S01]  /*30f0*/  IADD3 R14, PT, PT, RZ, -R13, RZ ;  /* 0x8000000dff0e7210 */ /* 0x008fe20007ffe0ff */
[----:B-1----:R-:W-:-:S04]  /*3100*/  IMAD.MOV.U32 R8, RZ, RZ, RZ ;  /* 0x000000ffff087224 */ /* 0x002fc800078e00ff */
[----:B------:R-:W-:Y:S02]  /*3110*/  IMAD R19, R14, R17, RZ ;  /* 0x000000110e137224 */ /* 0x000fe400078e02ff */
[----:B------:R-:W-:Y:S02]  /*3120*/  IMAD.MOV.U32 R14, RZ, RZ, R21 ;  /* 0x000000ffff0e7224 */ /* 0x000fe400078e0015 */
[----:B------:R-:W-:Y:S01]  /*3130*/  IMAD.HI.U32 R19, R13, R19, R12 ;  /* 0x000000130d137227 */ /* 0x000fe200078e000c */
[----:B----4-:R-:W-:-:S05]  /*3140*/  IADD3 R12, PT, PT, RZ, -R9, RZ ;  /* 0x80000009ff0c7210 */ /* 0x010fca0007ffe0ff */
[----:B------:R-:W-:-:S04]  /*3150*/  IMAD.HI.U32 R16, R19, R14, RZ ;  /* 0x0000000e13107227 */ /* 0x000fc800078e00ff */
[----:B------:R-:W-:Y:S02]  /*3160*/  IMAD R19, R12, R15, RZ ;  /* 0x0000000f0c137224 */ /* 0x000fe400078e02ff */
[----:B------:R-:W-:Y:S01]  /*3170*/  IMAD.MOV R13, RZ, RZ, -R16 ;  /* 0x000000ffff0d7224 */ /* 0x000fe200078e0a10 */
[----:B------:R-:W1:Y:S01]  /*3180*/  LDC R12, c[0x0][0x3ac] ;  /* 0x0000eb00ff0c7b82 */ /* 0x000e620000000800 */
[----:B------:R-:W-:-:S04]  /*3190*/  IMAD.HI.U32 R19, R9, R19, R8 ;  /* 0x0000001309137227 */ /* 0x000fc800078e0008 */
[----:B------:R-:W-:Y:S02]  /*31a0*/  IMAD R8, R17, R13, R14 ;  /* 0x0000000d11087224 */ /* 0x000fe400078e020e */
[----:B------:R-:W-:Y:S01]  /*31b0*/  IMAD.HI.U32 R14, R19, R20, RZ ;  /* 0x00000014130e7227 */ /* 0x000fe200078e00ff */
[----:B------:R-:W2:Y:S02]  /*31c0*/  LDC R13, c[0x0][0x3b4] ;  /* 0x0000ed00ff0d7b82 */ /* 0x000ea40000000800 */
[----:B------:R-:W-:Y:S02]  /*31d0*/  ISETP.GT.U32.AND P1, PT, R17, R8, PT ;  /* 0x000000081100720c */ /* 0x000fe40003f24070 */
[----:B------:R-:W-:-:S05]  /*31e0*/  IADD3 R9, PT, PT, -R14, RZ, RZ ;  /* 0x000000ff0e097210 */ /* 0x000fca0007ffe1ff */
[----:B------:R-:W-:-:S05]  /*31f0*/  IMAD R20, R15, R9, R20 ;  /* 0x000000090f147224 */ /* 0x000fca00078e0214 */
[----:B------:R-:W-:Y:S01]  /*3200*/  ISETP.GT.U32.AND P2, PT, R15, R20, PT ;  /* 0x000000140f00720c */ /* 0x000fe20003f44070 */
[----:B------:R-:W-:Y:S02]  /*3210*/  @!P1 IMAD.IADD R8, R8, 0x1, -R17 ;  /* 0x0000000108089824 */ /* 0x000fe400078e0a11 */
[----:B------:R-:W-:-:S03]  /*3220*/  @!P1 VIADD R16, R16, 0x1 ;  /* 0x0000000110109836 */ /* 0x000fc60000000000 */
[----:B------:R-:W-:Y:S02]  /*3230*/  ISETP.GE.U32.AND P0, PT, R8, R17, PT ;  /* 0x000000110800720c */ /* 0x000fe40003f06070 */
[----:B------:R-:W-:Y:S02]  /*3240*/  LOP3.LUT R8, R7, R6, RZ, 0x3c, !PT ;  /* 0x0000000607087212 */ /* 0x000fe400078e3cff */
[----:B------:R-:W-:Y:S02]  /*3250*/  LOP3.LUT R17, R10, R18, RZ, 0x3c, !PT ;  /* 0x000000120a117212 */ /* 0x000fe400078e3cff */
[----:B------:R-:W-:Y:S01]  /*3260*/  ISETP.GE.AND P6, PT, R8, RZ, PT ;  /* 0x000000ff0800720c */ /* 0x000fe20003fc6270 */
[----:B------:R-:W-:Y:S01]  /*3270*/  @!P2 VIADD R14, R14, 0x1 ;  /* 0x000000010e0ea836 */ /* 0x000fe20000000000 */
[----:B------:R-:W3:Y:S01]  /*3280*/  LDC.64 R8, c[0x0][0x3a8] ;  /* 0x0000ea00ff087b82 */ /* 0x000ee20000000a00 */
[----:B------:R-:W-:Y:S02]  /*3290*/  @!P2 IADD3 R20, PT, PT, R20, -R15, RZ ;  /* 0x8000000f1414a210 */ /* 0x000fe40007ffe0ff */
[----:B------:R-:W-:-:S02]  /*32a0*/  ISETP.GE.AND P1, PT, R17, RZ, PT ;  /* 0x000000ff1100720c */ /* 0x000fc40003f26270 */
[----:B------:R-:W-:Y:S01]  /*32b0*/  @P0 VIADD R16, R16, 0x1 ;  /* 0x0000000110100836 */ /* 0x000fe20000000000 */
[----:B------:R-:W-:Y:S02]  /*32c0*/  ISETP.GE.U32.AND P4, PT, R20, R15, PT ;  /* 0x0000000f1400720c */ /* 0x000fe40003f86070 */
[----:B--2---:R-:W-:Y:S01]  /*32d0*/  ISETP.GE.AND P0, PT, R10, R13, PT ;  /* 0x0000000d0a00720c */ /* 0x004fe20003f06270 */
[----:B------:R-:W-:-:S05]  /*32e0*/  IMAD.MOV.U32 R19, RZ, RZ, R16 ;  /* 0x000000ffff137224 */ /* 0x000fca00078e0010 */
[----:B------:R-:W-:Y:S02]  /*32f0*/  @!P6 IADD3 R19, PT, PT, -R19, RZ, RZ ;  /* 0x000000ff1313e210 */ /* 0x000fe40007ffe1ff */
[----:B------:R-:W-:Y:S01]  /*3300*/  @!P3 LOP3.LUT R19, RZ, R6, RZ, 0x33, !PT ;  /* 0x00000006ff13b212 */ /* 0x000fe200078e33ff */
[----:B------:R-:W-:Y:S01]  /*3310*/  HFMA2 R6, -RZ, RZ, 0, 0 ;  /* 0x00000000ff067431 */ /* 0x000fe200000001ff */
[----:B------:R-:W-:Y:S01]  /*3320*/  ISETP.NE.AND P6, PT, R18, RZ, PT ;  /* 0x000000ff1200720c */ /* 0x000fe20003fc5270 */
[----:B------:R-:W-:Y:S01]  /*3330*/  @P4 VIADD R14, R14, 0x1 ;  /* 0x000000010e0e4836 */ /* 0x000fe20000000000 */
[----:B01----:R-:W-:Y:S11]  /*3340*/  @!P5 BRA `(.L_x_99) ;  /* 0x00000000006cd947 */ /* 0x003ff60003800000 */
        /* <DEDUP_REMOVED lines=27> */
.L_x_99:
[----:B------:R-:W-:Y:S05]  /*3500*/  BSYNC.RECONVERGENT B0 ;  /* 0x0000000000007941 */ /* 0x000fea0003800200 */
.L_x_98:
[----:B------:R-:W-:Y:S01]  /*3510*/  BSSY.RECONVERGENT B0, `(.L_x_100) ;  /* 0x0000020000007945 */ /* 0x000fe20003800200 */
[----:B---3--:R-:W-:Y:S01]  /*3520*/  IMAD.WIDE R22, R9, R8, RZ ;  /* 0x0000000809167225 */ /* 0x008fe200078e02ff */
[----:B------:R-:W-:Y:S02]  /*3530*/  VIADDMNMX R7, R19, 0x1, R26, PT ;  /* 0x0000000113077846 */ /* 0x000fe4000380011a */
[----:B------:R-:W-:Y:S01]  /*3540*/  MOV R9, RZ ;  /* 0x000000ff00097202 */ /* 0x000fe20000000f00 */
[----:B------:R-:W-:Y:S06]  /*3550*/  @!P0 BRA `(.L_x_101) ;  /* 0x00000000006c8947 */ /* 0x000fec0003800000 */
        /* <DEDUP_REMOVED lines=27> */
.L_x_101:
[----:B------:R-:W-:Y:S05]  /*3710*/  BSYNC.RECONVERGENT B0 ;  /* 0x0000000000007941 */ /* 0x000fea0003800200 */
.L_x_100:
[----:B------:R-:W-:Y:S01]  /*3720*/  ISETP.GE.AND P0, PT, R6, R7, PT ;  /* 0x000000070600720c */ /* 0x000fe20003f06270 */
[----:B------:R-:W-:Y:S01]  /*3730*/  IMAD R8, R23, R11, RZ ;  /* 0x0000000b17087224 */ /* 0x000fe200078e02ff */
[----:B------:R-:W-:Y:S01]  /*3740*/  SHF.R.S32.HI R15, RZ, 0x1f, R11 ;  /* 0x0000001fff0f7819 */ /* 0x000fe2000001140b */
[----:B------:R-:W-:Y:S01]  /*3750*/  BSSY.RECONVERGENT B1, `(.L_x_102) ;  /* 0x0000114000017945 */ /* 0x000fe20003800200 */
[----:B------:R-:W-:Y:S01]  /*3760*/  @!P1 IADD3 R14, PT, PT, -R14, RZ, RZ ;  /* 0x000000ff0e0e9210 */ /* 0x000fe20007ffe1ff */
[----:B------:R-:W-:Y:S01]  /*3770*/  IMAD.MOV.U32 R28, RZ, RZ, RZ ;  /* 0x000000ffff1c7224 */ /* 0x000fe200078e00ff */
[----:B------:R-:W-:Y:S01]  /*3780*/  @!P6 LOP3.LUT R14, RZ, R18, RZ, 0x33, !PT ;  /* 0x00000012ff0ee212 */ /* 0x000fe200078e33ff */
[----:B------:R-:W-:-:S03]  /*3790*/  IMAD R25, R22, R15, R8 ;  /* 0x0000000f16197224 */ /* 0x000fc600078e0208 */
[----:B------:R-:W-:-:S03]  /*37a0*/  VIADDMNMX R8, R14, 0x1, R12, PT ;  /* 0x000000010e087846 */ /* 0x000fc6000380010c */
[----:B------:R-:W-:Y:S05]  /*37b0*/  @P0 BRA `(.L_x_103) ;  /* 0x0000001000340947 */ /* 0x000fea0003800000 */
[----:B------:R-:W0:Y:S01]  /*37c0*/  LDCU UR6, c[0x0][0x3c4] ;  /* 0x00007880ff0677ac */ /* 0x000e220008000800 */
[----:B------:R-:W1:Y:S01]  /*37d0*/  LDC R14, c[0x0][0x3a0] ;  /* 0x0000e800ff0e7b82 */ /* 0x000e620000000800 */
[C---:B------:R-:W-:Y:S02]  /*37e0*/  IMAD.IADD R10, R9.reuse, 0x1, -R8 ;  /* 0x00000001090a7824 */ /* 0x040fe400078e0a08 */
[----:B------:R-:W-:Y:S02]  /*37f0*/  HFMA2 R28, -RZ, RZ, 0, 0 ;  /* 0x00000000ff1c7431 */ /* 0x000fe400000001ff */
[----:B------:R-:W-:Y:S01]  /*3800*/  IMAD.WIDE.U32 R22, R22, R11, RZ ;  /* 0x0000000b16167225 */ /* 0x000fe200078e00ff */
[C---:B------:R-:W-:Y:S02]  /*3810*/  IADD3 R17, PT, PT, R9.reuse, 0x1, RZ ;  /* 0x0000000109117810 */ /* 0x040fe40007ffe0ff */
[----:B------:R-:W-:Y:S01]  /*3820*/  ISETP.GT.U32.AND P1, PT, R10, -0x4, PT ;  /* 0xfffffffc0a00780c */ /* 0x000fe20003f24070 */
[----:B------:R-:W-:-:S02]  /*3830*/  IMAD R21, R9, R18, R18 ;  /* 0x0000001209157224 */ /* 0x000fc400078e0212 */
[----:B------:R-:W-:Y:S02]  /*3840*/  VIADD R19, R9, 0x2 ;  /* 0x0000000209137836 */ /* 0x000fe40000000000 */
[----:B------:R-:W-:Y:S02]  /*3850*/  IMAD.IADD R24, R21, 0x1, R18 ;  /* 0x0000000115187824 */ /* 0x000fe400078e0212 */
[----:B------:R-:W-:Y:S02]  /*3860*/  IMAD.IADD R16, R23, 0x1, R25 ;  /* 0x0000000117107824 */ /* 0x000fe400078e0219 */
[----:B0-----:R-:W-:Y:S01]  /*3870*/  IMAD R20, R9, R18, -UR6 ;  /* 0x8000000609147e24 */ /* 0x001fe2000f8e0212 */
[----:B------:R-:W-:-:S03]  /*3880*/  VIADDMNMX R21, R21, -UR6, RZ, !PT ;  /* 0x8000000615157c46 */ /* 0x000fc6000f8001ff */
[----:B------:R-:W-:Y:S01]  /*3890*/  IMAD.IADD R13, R20, 0x1, R13 ;  /* 0x00000001140d7824 */ /* 0x000fe200078e020d */
[----:B------:R-:W-:Y:S02]  /*38a0*/  VIMNMX R29, PT, PT, RZ, R20, !PT ;  /* 0x00000014ff1d7248 */ /* 0x000fe40007fe0100 */
[----:B------:R-:W-:Y:S02]  /*38b0*/  VIADDMNMX R20, R24, -UR6, RZ, !PT ;  /* 0x8000000618147c46 */ /* 0x000fe4000f8001ff */
[CC--:B------:R-:W-:Y:S02]  /*38c0*/  IADD3 R15, PT, PT, R13.reuse, R18.reuse, RZ ;  /* 0x000000120d0f7210 */ /* 0x0c0fe40007ffe0ff */
[--C-:B-1----:R-:W-:Y:S02]  /*38d0*/  VIMNMX3 R10, R13, UR5, R14.reuse, PT ;  /* 0x000000050d0a7c0f */ /* 0x102fe4000b80010e */
[C---:B------:R-:W-:Y:S02]  /*38e0*/  VIADDMNMX R11, R15.reuse, R18, UR5, PT ;  /* 0x000000050f0b7e46 */ /* 0x040fe4000b800112 */
[----:B------:R-:W-:-:S02]  /*38f0*/  VIMNMX3 R12, R15, UR5, R14, PT ;  /* 0x000000050f0c7c0f */ /* 0x000fc4000b80010e */
[----:B------:R-:W-:Y:S01]  /*3900*/  VIMNMX R13, PT, PT, R11, R14, PT ;  /* 0x0000000e0b0d7248 */ /* 0x000fe20003fe0100 */
[----:B------:R-:W-:Y:S01]  /*3910*/  IMAD.IADD R11, R8, 0x1, -R9 ;  /* 0x00000001080b7824 */ /* 0x000fe200078e0a09 */
[----:B------:R-:W-:Y:S01]  /*3920*/  SHF.R.S32.HI R15, RZ, 0x1f, R4 ;  /* 0x0000001fff0f7819 */ /* 0x000fe20000011404 */
[----:B------:R-:W-:-:S03]  /*3930*/  VIADD R14, R9, 0x3 ;  /* 0x00000003090e7836 */ /* 0x000fc60000000000 */
[----:B------:R-:W-:-:S07]  /*3940*/  LOP3.LUT R18, R11, 0x3, RZ, 0xc0, !PT ;  /* 0x000000030b127812 */ /* 0x000fce00078ec0ff */
.L_x_121:
[----:B------:R-:W-:Y:S01]  /*3950*/  ISETP.GE.AND P0, PT, R9, R8, PT ;  /* 0x000000080900720c */ /* 0x000fe20003f06270 */
[----:B------:R-:W-:-:S12]  /*3960*/  BSSY.RECONVERGENT B0, `(.L_x_104) ;  /* 0x00000ef000007945 */ /* 0x000fd80003800200 */
[----:B------:R-:W-:Y:S05]  /*3970*/  @P0 BRA `(.L_x_105) ;  /* 0x0000000c00b40947 */ /* 0x000fea0003800000 */
[----:B------:R-:W0:Y:S01]  /*3980*/  LDC R11, c[0x0][0x3c0] ;  /* 0x0000f000ff0b7b82 */ /* 0x000e220000000800 */
[----:B------:R-:W0:Y:S01]  /*3990*/  LDCU UR6, c[0x0][0x3b8] ;  /* 0x00007700ff0677ac */ /* 0x000e220008000800 */
[----:B------:R-:W-:Y:S01]  /*39a0*/  ISETP.NE.AND P0, PT, R18, RZ, PT ;  /* 0x000000ff1200720c */ /* 0x000fe20003f05270 */
[----:B------:R-:W-:Y:S01]  /*39b0*/  BSSY.RECONVERGENT B2, `(.L_x_106) ;  /* 0x0000061000027945 */ /* 0x000fe20003800200 */
[----:B------:R-:W1:Y:S04]  /*39c0*/  LDCU UR7, c[0x0][0x398] ;  /* 0x00007300ff0777ac */ /* 0x000e680008000800 */
[----:B------:R-:W2:Y:S01]  /*39d0*/  LDC R31, c[0x0][0x3b0] ;  /* 0x0000ec00ff1f7b82 */ /* 0x000ea20000000800 */
[----:B0-----:R-:W-:Y:S01]  /*39e0*/  IMAD R30, R6, UR6, -R11 ;  /* 0x00000006061e7c24 */ /* 0x001fe2000f8e0a0b */
[----:B------:R-:W-:-:S04]  /*39f0*/  MOV R11, R9 ;  /* 0x00000009000b7202 */ /* 0x000fc80000000f00 */
[----:B--2---:R-:W-:Y:S02]  /*3a00*/  VIADDMNMX R31, R30, R31, UR4, PT ;  /* 0x000000041e1f7e46 */ /* 0x004fe4000b80011f */
[----:B------:R-:W-:Y:S02]  /*3a10*/  VIMNMX R30, PT, PT, RZ, R30, !PT ;  /* 0x0000001eff1e7248 */ /* 0x000fe40007fe0100 */
[----:B-1----:R-:W-:Y:S01]  /*3a20*/  VIMNMX R31, PT, PT, R31, UR7, PT ;  /* 0x000000071f1f7c48 */ /* 0x002fe2000bfe0100 */
[----:B------:R-:W-:Y:S06]  /*3a30*/  @!P0 BRA `(.L_x_107) ;  /* 0x0000000400608947 */ /* 0x000fec0003800000 */
[----:B------:R-:W-:Y:S01]  /*3a40*/  ISETP.GE.AND P0, PT, R30, R31, PT ;  /* 0x0000001f1e00720c */ /* 0x000fe20003f06270 */
[----:B------:R-:W-:Y:S01]  /*3a50*/  BSSY.RECONVERGENT B3, `(.L_x_108) ;  /* 0x000001b000037945 */ /* 0x000fe20003800200 */
[----:B------:R-:W-:Y:S02]  /*3a60*/  ISETP.NE.AND P3, PT, R18, 0x1, PT ;  /* 0x000000011200780c */ /* 0x000fe40003f65270 */
[----:B------:R-:W-:-:S13]  /*3a70*/  ISETP.GE.OR P2, PT, R29, R10, P0 ;  /* 0x0000000a1d00720c */ /* 0x000fda0000746670 */
[----:B------:R-:W-:Y:S05]  /*3a80*/  @P2 BRA `(.L_x_109) ;  /* 0x00000000005c2947 */ /* 0x000fea0003800000 */
[----:B------:R-:W0:Y:S01]  /*3a90*/  LDCU UR6, c[0x0][0x3ac] ;  /* 0x00007580ff0677ac */ /* 0x000e220008000800 */
[----:B------:R-:W-:Y:S02]  /*3aa0*/  IMAD.MOV.U32 R24, RZ, RZ, R4 ;  /* 0x000000ffff187224 */ /* 0x000fe400078e0004 */
[----:B------:R-:W-:Y:S01]  /*3ab0*/  IMAD.MOV.U32 R25, RZ, RZ, R15 ;  /* 0x000000ffff197224 */ /* 0x000fe200078e000f */
[----:B------:R-:W1:Y:S01]  /*3ac0*/  LDCU.64 UR8, c[0x0][0x390] ;  /* 0x00007200ff0877ac */ /* 0x000e620008000a00 */
[----:B0-----:R-:W-:Y:S01]  /*3ad0*/  IMAD R11, R6, UR6, R9 ;  /* 0x00000006060b7c24 */ /* 0x001fe2000f8e0209 */
[----:B------:R-:W0:Y:S04]  /*3ae0*/  LDCU.64 UR6, c[0x0][0x388] ;  /* 0x00007100ff0677ac */ /* 0x000e280008000a00 */
[----:B------:R-:W-:-:S04]  /*3af0*/  IADD3 R33, P2, PT, R11, R22, RZ ;  /* 0x000000160b217210 */ /* 0x000fc80007f5e0ff */
[----:B------:R-:W-:Y:S01]  /*3b00*/  LEA.HI.X.SX32 R11, R11, R16, 0x1, P2 ;  /* 0x000000100b0b7211 */ /* 0x000fe200010f0eff */
[----:B-1----:R-:W-:-:S04]  /*3b10*/  IMAD.WIDE.U32 R26, R33, UR8, R24 ;  /* 0x00000008211a7c25 */ /* 0x002fc8000f8e0018 */
[----:B------:R-:W-:-:S04]  /*3b20*/  IMAD R32, R11, UR8, RZ ;  /* 0x000000080b207c24 */ /* 0x000fc8000f8e02ff */
[----:B------:R-:W-:Y:S01]  /*3b30*/  IMAD R11, R33, UR9, R32 ;  /* 0x00000009210b7c24 */ /* 0x000fe2000f8e0220 */
[----:B0-----:R-:W-:-:S04]  /*3b40*/  LEA R24, P2, R26, UR6, 0x1 ;  /* 0x000000061a187c11 */ /* 0x001fc8000f8408ff */
[----:B------:R-:W-:-:S04]  /*3b50*/  IADD3 R11, PT, PT, R27, R11, RZ ;  /* 0x0000000b1b0b7210 */ /* 0x000fc80007ffe0ff */
[----:B------:R-:W-:-:S05]  /*3b60*/  LEA.HI.X R25, R26, UR7, R11, 0x1, P2 ;  /* 0x000000071a197c11 */ /* 0x000fca00090f0c0b */
        /* <DEDUP_REMOVED lines=9> */
.L_x_109:
[----:B------:R-:W-:Y:S05]  /*3c00*/  BSYNC.RECONVERGENT B3 ;  /* 0x0000000000037941 */ /* 0x000fea0003800200 */
.L_x_108:
[----:B------:R-:W-:Y:S01]  /*3c10*/  IMAD.MOV.U32 R11, RZ, RZ, R17 ;  /* 0x000000ffff0b7224 */ /* 0x000fe200078e0011 */
[----:B------:R-:W-:Y:S06]  /*3c20*/  @!P3 BRA `(.L_x_107) ;  /* 0x0000000000e4b947 */ /* 0x000fec0003800000 */
[----:B------:R-:W-:Y:S01]  /*3c30*/  ISETP.GE.OR P2, PT, R21, R12, P0 ;  /* 0x0000000c1500720c */ /* 0x000fe20000746670 */
[----:B------:R-:W-:Y:S01]  /*3c40*/  BSSY.RECONVERGENT B3, `(.L_x_110) ;  /* 0x000001a000037945 */ /* 0x000fe20003800200 */
[----:B------:R-:W-:-:S11]  /*3c50*/  ISETP.NE.AND P3, PT, R18, 0x2, PT ;  /* 0x000000021200780c */ /* 0x000fd60003f65270 */
[----:B------:R-:W-:Y:S05]  /*3c60*/  @P2 BRA `(.L_x_111) ;  /* 0x00000000005c2947 */ /* 0x000fea0003800000 */
[----:B------:R-:W0:Y:S01]  /*3c70*/  LDCU UR6, c[0x0][0x3ac] ;  /* 0x00007580ff0677ac */ /* 0x000e220008000800 */
[----:B------:R-:W-:Y:S01]  /*3c80*/  MOV R25, R15 ;  /* 0x0000000f00197202 */ /* 0x000fe20000000f00 */
        /* <DEDUP_REMOVED lines=9> */
[----:B0-----:R-:W-:-:S03]  /*3d20*/  LEA R24, P2, R26, UR6, 0x1 ;  /* 0x000000061a187c11 */ /* 0x001fc6000f8408ff */
[----:B------:R-:W-:-:S05]  /*3d30*/  IMAD.IADD R11, R27, 0x1, R11 ;  /* 0x000000011b0b7824 */ /* 0x000fca00078e020b */
[----:B------:R-:W-:-:S05]  /*3d40*/  LEA.HI.X R25, R26, UR7, R11, 0x1, P2 ;  /* 0x000000071a197c11 */ /* 0x000fca00090f0c0b */
[----:B------:R-:W2:Y:S01]  /*3d50*/  LDG.E.U16 R24, desc[UR10][R24.64] ;  /* 0x0000000a18187981 */ /* 0x000ea2000c1e1500 */
        /* <DEDUP_REMOVED lines=8> */
.L_x_111:
[----:B------:R-:W-:Y:S05]  /*3de0*/  BSYNC.RECONVERGENT B3 ;  /* 0x0000000000037941 */ /* 0x000fea0003800200 */
.L_x_110:
[----:B------:R-:W-:Y:S01]  /*3df0*/  IMAD.MOV.U32 R11, RZ, RZ, R19 ;  /* 0x000000ffff0b7224 */ /* 0x000fe200078e0013 */
[----:B------:R-:W-:Y:S06]  /*3e00*/  @!P3 BRA `(.L_x_107) ;  /* 0x00000000006cb947 */ /* 0x000fec0003800000 */
[----:B------:R-:W-:Y:S02]  /*3e10*/  ISETP.GE.OR P0, PT, R20, R13, P0 ;  /* 0x0000000d1400720c */ /* 0x000fe40000706670 */
[----:B------:R-:W-:-:S11]  /*3e20*/  MOV R11, R14 ;  /* 0x0000000e000b7202 */ /* 0x000fd60000000f00 */
        /* <DEDUP_REMOVED lines=20> */
[----:B0-----:R-:W-:Y:S01]  /*3f70*/  FMUL.FTZ R26, R11, R26 ;  /* 0x0000001a0b1a7220 */ /* 0x001fe20000410000 */
[----:B------:R-:W-:-:S05]  /*3f80*/  IMAD.MOV.U32 R11, RZ, RZ, R14 ;  /* 0x000000ffff0b7224 */ /* 0x000fca00078e000e */
[----:B------:R-:W0:Y:S02]  /*3f90*/  F2F.BF16.F32 R26, R26 ;  /* 0x0000001a001a7304 */ /* 0x000e240000202000 */
[----:B0-----:R-:W-:-:S05]  /*3fa0*/  SHF.L.U32 R27, R26, 0x10, RZ ;  /* 0x000000101a1b7819 */ /* 0x001fca00000006ff */
[----:B------:R-:W-:-:S07]  /*3fb0*/  FADD.FTZ R28, R28, R27 ;  /* 0x0000001b1c1c7221 */ /* 0x000fce0000010000 */
.L_x_107:
[----:B------:R-:W-:Y:S05]  /*3fc0*/  BSYNC.RECONVERGENT B2 ;  /* 0x0000000000027941 */ /* 0x000fea0003800200 */
.L_x_106:
[----:B------:R-:W-:Y:S05]  /*3fd0*/  @P1 BRA `(.L_x_105) ;  /* 0x00000008001c1947 */ /* 0x000fea0003800000 */
[----:B------:R-:W-:-:S13]  /*3fe0*/  ISETP.GE.AND P0, PT, R30, R31, PT ;  /* 0x0000001f1e00720c */ /* 0x000fda0003f06270 */
.L_x_120:
[----:B------:R-:W0:Y:S01]  /*3ff0*/  LDC R32, c[0x0][0x3bc] ;  /* 0x0000ef00ff207b82 */ /* 0x000e220000000800 */
[----:B------:R-:W1:Y:S01]  /*4000*/  LDCU UR6, c[0x0][0x3b4] ;  /* 0x00007680ff0677ac */ /* 0x000e620008000800 */
[----:B------:R-:W-:Y:S06]  /*4010*/  BSSY.RECONVERGENT B2, `(.L_x_112) ;  /* 0x000002f000027945 */ /* 0x000fec0003800200 */
[----:B------:R-:W2:Y:S08]  /*4020*/  LDC R33, c[0x0][0x3c4] ;  /* 0x0000f100ff217b82 */ /* 0x000eb00000000800 */
[----:B------:R-:W3:Y:S01]  /*4030*/  LDC R35, c[0x0][0x3a0] ;  /* 0x0000e800ff237b82 */ /* 0x000ee20000000800 */
[----:B0-----:R-:W-:-:S05]  /*4040*/  IMAD R26, R11, R32, R32 ;  /* 0x000000200b1a7224 */ /* 0x001fca00078e0220 */
[-C--:B------:R-:W-:Y:S01]  /*4050*/  IADD3 R30, PT, PT, R26, R32.reuse, RZ ;  /* 0x000000201a1e7210 */ /* 0x080fe20007ffe0ff */
[----:B--2---:R-:W-:-:S03]  /*4060*/  IMAD R24, R11, R32, -R33 ;  /* 0x000000200b187224 */ /* 0x004fc600078e0a21 */
[----:B------:R-:W-:Y:S02]  /*4070*/  IADD3 R25, PT, PT, R30, R32, RZ ;  /* 0x000000201e197210 */ /* 0x000fe40007ffe0ff */
[-C--:B------:R-:W-:Y:S01]  /*4080*/  VIADDMNMX R26, R26, -R33.reuse, RZ, !PT ;  /* 0x800000211a1a7246 */ /* 0x080fe200078001ff */
[----:B-1----:R-:W-:Y:S01]  /*4090*/  VIADD R27, R24, UR6 ;  /* 0x00000006181b7c36 */ /* 0x002fe20008000000 */
[-C--:B------:R-:W-:Y:S02]  /*40a0*/  VIADDMNMX R30, R30, -R33.reuse, RZ, !PT ;  /* 0x800000211e1e7246 */ /* 0x080fe400078001ff */
[----:B------:R-:W-:Y:S01]  /*40b0*/  VIADDMNMX R33, R25, -R33, RZ, !PT ;  /* 0x8000002119217246 */ /* 0x000fe200078001ff */
[C-C-:B------:R-:W-:Y:S01]  /*40c0*/  IMAD.IADD R31, R27.reuse, 0x1, R32.reuse ;  /* 0x000000011b1f7824 */ /* 0x140fe200078e0220 */
[----:B------:R-:W-:Y:S02]  /*40d0*/  VIMNMX R24, PT, PT, RZ, R24, !PT ;  /* 0x00000018ff187248 */ /* 0x000fe40007fe0100 */
[--C-:B---3--:R-:W-:Y:S01]  /*40e0*/  VIMNMX3 R25, R27, UR5, R35.reuse, PT ;  /* 0x000000051b197c0f */ /* 0x108fe2000b800123 */
[C---:B------:R-:W-:Y:S01]  /*40f0*/  IMAD.IADD R34, R31.reuse, 0x1, R32 ;  /* 0x000000011f227824 */ /* 0x040fe200078e0220 */
[----:B------:R-:W-:-:S02]  /*4100*/  VIMNMX3 R27, R31, UR5, R35, PT ;  /* 0x000000051f1b7c0f */ /* 0x000fc4000b800123 */
[----:B------:R-:W-:Y:S02]  /*4110*/  ISETP.GE.OR P5, PT, R24, R25, P0 ;  /* 0x000000191800720c */ /* 0x000fe400007a6670 */
[C---:B------:R-:W-:Y:S02]  /*4120*/  VIADDMNMX R32, R34.reuse, R32, UR5, PT ;  /* 0x0000000522207e46 */ /* 0x040fe4000b800120 */
[----:B------:R-:W-:Y:S02]  /*4130*/  VIMNMX3 R31, R34, UR5, R35, PT ;  /* 0x00000005221f7c0f */ /* 0x000fe4000b800123 */
[----:B------:R-:W-:Y:S02]  /*4140*/  VIMNMX R32, PT, PT, R32, R35, PT ;  /* 0x0000002320207248 */ /* 0x000fe40003fe0100 */
[----:B------:R-:W-:Y:S02]  /*4150*/  ISETP.GE.OR P2, PT, R26, R27, P0 ;  /* 0x0000001b1a00720c */ /* 0x000fe40000746670 */
[----:B------:R-:W-:-:S02]  /*4160*/  ISETP.GE.OR P3, PT, R30, R31, P0 ;  /* 0x0000001f1e00720c */ /* 0x000fc40000766670 */
[----:B------:R-:W-:Y:S01]  /*4170*/  ISETP.GE.OR P4, PT, R33, R32, P0 ;  /* 0x000000202100720c */ /* 0x000fe20000786670 */
[----:B------:R-:W-:-:S12]  /*4180*/  @P5 BRA `(.L_x_113) ;  /* 0x00000000005c5947 */ /* 0x000fd80003800000 */
[----:B------:R-:W0:Y:S01]  /*4190*/  LDCU UR6, c[0x0][0x3ac] ;  /* 0x00007580ff0677ac */ /* 0x000e220008000800 */
[----:B------:R-:W-:Y:S01]  /*41a0*/  MOV R24, R4 ;  /* 0x0000000400187202 */ /* 0x000fe20000000f00 */
[----:B------:R-:W1:Y:S01]  /*41b0*/  LDCU.64 UR8, c[0x0][0x390] ;  /* 0x00007200ff0877ac */ /* 0x000e620008000a00 */
[----:B0-----:R-:W-:Y:S01]  /*41c0*/  IMAD R25, R6, UR6, R11 ;  /* 0x0000000606197c24 */ /* 0x001fe2000f8e020b */
[----:B------:R-:W0:Y:S04]  /*41d0*/  LDCU.64 UR6, c[0x0][0x388] ;  /* 0x00007100ff0677ac */ /* 0x000e280008000a00 */
[----:B------:R-:W-:-:S04]  /*41e0*/  IADD3 R27, P5, PT, R25, R22, RZ ;  /* 0x00000016191b7210 */ /* 0x000fc80007fbe0ff */
[----:B------:R-:W-:-:S05]  /*41f0*/  LEA.HI.X.SX32 R25, R25, R16, 0x1, P5 ;  /* 0x0000001019197211 */ /* 0x000fca00028f0eff */
[----:B-1----:R-:W-:Y:S02]  /*4200*/  IMAD R26, R25, UR8, RZ ;  /* 0x00000008191a7c24 */ /* 0x002fe4000f8e02ff */
[----:B------:R-:W-:Y:S02]  /*4210*/  IMAD.MOV.U32 R25, RZ, RZ, R15 ;  /* 0x000000ffff197224 */ /* 0x000fe400078e000f */
[----:B------:R-:W-:-:S04]  /*4220*/  IMAD.WIDE.U32 R24, R27, UR8, R24 ;  /* 0x000000081b187c25 */ /* 0x000fc8000f8e0018 */
        /* <DEDUP_REMOVED lines=13> */
.L_x_113:
[----:B------:R-:W-:Y:S05]  /*4300*/  BSYNC.RECONVERGENT B2 ;  /* 0x0000000000027941 */ /* 0x000fea0003800200 */
.L_x_112:
[----:B------:R-:W-:Y:S04]  /*4310*/  BSSY.RECONVERGENT B2, `(.L_x_114) ;  /* 0x000001a000027945 */ /* 0x000fe80003800200 */
[----:B------:R-:W-:Y:S05]  /*4320*/  @P2 BRA `(.L_x_115) ;  /* 0x0000000000602947 */ /* 0x000fea0003800000 */
[----:B------:R-:W0:Y:S01]  /*4330*/  LDCU UR6, c[0x0][0x3ac] ;  /* 0x00007580ff0677ac */ /* 0x000e220008000800 */
[----:B------:R-:W-:Y:S01]  /*4340*/  IMAD.MOV.U32 R24, RZ, RZ, R4 ;  /* 0x000000ffff187224 */ /* 0x000fe200078e0004 */
[----:B------:R-:W1:Y:S01]  /*4350*/  LDCU.64 UR8, c[0x0][0x390] ;  /* 0x00007200ff0877ac */ /* 0x000e620008000a00 */
[----:B0-----:R-:W-:Y:S01]  /*4360*/  IMAD R25, R6, UR6, R11 ;  /* 0x0000000606197c24 */ /* 0x001fe2000f8e020b */
[----:B------:R-:W0:Y:S04]  /*4370*/  LDCU.64 UR6, c[0x0][0x388] ;  /* 0x00007100ff0677ac */ /* 0x000e280008000a00 */
[----:B------:R-:W-:-:S04]  /*4380*/  IADD3 R25, PT, PT, R25, 0x1, RZ ;  /* 0x0000000119197810 */ /* 0x000fc80007ffe0ff */
[----:B------:R-:W-:-:S04]  /*4390*/  IADD3 R27, P2, PT, R25, R22, RZ ;  /* 0x00000016191b7210 */ /* 0x000fc80007f5e0ff */
[----:B------:R-:W-:-:S05]  /*43a0*/  LEA.HI.X.SX32 R25, R25, R16, 0x1, P2 ;  /* 0x0000001019197211 */ /* 0x000fca00010f0eff */
[----:B-1----:R-:W-:Y:S01]  /*43b0*/  IMAD R26, R25, UR8, RZ ;  /* 0x00000008191a7c24 */ /* 0x002fe2000f8e02ff */
[----:B------:R-:W-:-:S03]  /*43c0*/  MOV R25, R15 ;  /* 0x0000000f00197202 */ /* 0x000fc60000000f00 */
[----:B------:R-:W-:-:S04]  /*43d0*/  IMAD.WIDE.U32 R24, R27, UR8, R24 ;  /* 0x000000081b187c25 */ /* 0x000fc8000f8e0018 */
[----:B------:R-:W-:Y:S01]  /*43e0*/  IMAD R27, R27, UR9, R26 ;  /* 0x000000091b1b7c24 */ /* 0x000fe2000f8e021a */
[----:B0-----:R-:W-:-:S03]  /*43f0*/  LEA R26, P2, R24, UR6, 0x1 ;  /* 0x00000006181a7c11 */ /* 0x001fc6000f8408ff */
[----:B------:R-:W-:-:S05]  /*4400*/  IMAD.IADD R25, R25, 0x1, R27 ;  /* 0x0000000119197824 */ /* 0x000fca00078e021b */
[----:B------:R-:W-:-:S05]  /*4410*/  LEA.HI.X R27, R24, UR7, R25, 0x1, P2 ;  /* 0x00000007181b7c11 */ /* 0x000fca00090f0c19 */
[----:B------:R-:W2:Y:S01]  /*4420*/  LDG.E.U16 R26, desc[UR10][R26.64] ;  /* 0x0000000a1a1a7981 */ /* 0x000ea2000c1e1500 */
[----:B------:R-:W0:Y:S02]  /*4430*/  F2F.BF16.F32 R24, R2 ;  /* 0x0000000200187304 */ /* 0x000e240000202000 */
[----:B0-----:R-:W-:-:S06]  /*4440*/  SHF.L.U32 R30, R24, 0x10, RZ ;  /* 0x00000010181e7819 */ /* 0x001fcc00000006ff */
[----:B------:R-:W0:Y:S01]  /*4450*/  MUFU.RCP R25, R30 ;  /* 0x0000001e00197308 */ /* 0x000e220000001000 */
[----:B--2---:R-:W-:-:S04]  /*4460*/  IMAD.U32 R24, R26, 0x10000, RZ ;  /* 0x000100001a187824 */ /* 0x004fc800078e00ff */
[----:B0-----:R-:W-:-:S06]  /*4470*/  FMUL.FTZ R24, R24, R25 ;  /* 0x0000001918187220 */ /* 0x001fcc0000410000 */
[----:B------:R-:W0:Y:S02]  /*4480*/  F2F.BF16.F32 R24, R24 ;  /* 0x0000001800187304 */ /* 0x000e240000202000 */
[----:B0-----:R-:W-:-:S05]  /*4490*/  SHF.L.U32 R25, R24, 0x10, RZ ;  /* 0x0000001018197819 */ /* 0x001fca00000006ff */
[----:B------:R-:W-:-:S07]  /*44a0*/  FADD.FTZ R28, R28, R25 ;  /* 0x000000191c1c7221 */ /* 0x000fce0000010000 */
.L_x_115:
[----:B------:R-:W-:Y:S05]  /*44b0*/  BSYNC.RECONVERGENT B2 ;  /* 0x0000000000027941 */ /* 0x000fea0003800200 */
.L_x_114:
[----:B------:R-:W-:Y:S04]  /*44c0*/  BSSY.RECONVERGENT B2, `(.L_x_116) ;  /* 0x000001a000027945 */ /* 0x000fe80003800200 */
[----:B------:R-:W-:Y:S05]  /*44d0*/  @P3 BRA `(.L_x_117) ;  /* 0x0000000000603947 */ /* 0x000fea0003800000 */
[----:B------:R-:W0:Y:S01]  /*44e0*/  LDCU UR6, c[0x0][0x3ac] ;  /* 0x00007580ff0677ac */ /* 0x000e220008000800 */
[----:B------:R-:W-:Y:S01]  /*44f0*/  MOV R24, R4 ;  /* 0x0000000400187202 */ /* 0x000fe20000000f00 */
[----:B------:R-:W1:Y:S01]  /*4500*/  LDCU.64 UR8, c[0x0][0x390] ;  /* 0x00007200ff0877ac */ /* 0x000e620008000a00 */
[----:B0-----:R-:W-:Y:S01]  /*4510*/  IMAD R25, R6, UR6, R11 ;  /* 0x0000000606197c24 */ /* 0x001fe2000f8e020b */
[----:B------:R-:W0:Y:S03]  /*4520*/  LDCU.64 UR6, c[0x0][0x388] ;  /* 0x00007100ff0677ac */ /* 0x000e260008000a00 */
[----:B------:R-:W-:-:S05]  /*4530*/  VIADD R25, R25, 0x2 ;  /* 0x0000000219197836 */ /* 0x000fca0000000000 */
        /* <DEDUP_REMOVED lines=18> */
.L_x_117:
[----:B------:R-:W-:Y:S05]  /*4660*/  BSYNC.RECONVERGENT B2 ;  /* 0x0000000000027941 */ /* 0x000fea0003800200 */
.L_x_116:
        /* <DEDUP_REMOVED lines=26> */
.L_x_119:
[----:B------:R-:W-:Y:S05]  /*4810*/  BSYNC.RECONVERGENT B2 ;  /* 0x0000000000027941 */ /* 0x000fea0003800200 */
.L_x_118:
[----:B------:R-:W-:-:S05]  /*4820*/  VIADD R11, R11, 0x4 ;  /* 0x000000040b0b7836 */ /* 0x000fca0000000000 */
[----:B------:R-:W-:-:S13]  /*4830*/  ISETP.NE.AND P2, PT, R11, R8, PT ;  /* 0x000000080b00720c */ /* 0x000fda0003f45270 */
[----:B------:R-:W-:Y:S05]  /*4840*/  @P2 BRA `(.L_x_120) ;  /* 0xfffffff400e82947 */ /* 0x000fea000383ffff */
.L_x_105:
[----:B------:R-:W-:Y:S05]  /*4850*/  BSYNC.RECONVERGENT B0 ;  /* 0x0000000000007941 */ /* 0x000fea0003800200 */
.L_x_104:
[----:B------:R-:W-:-:S04]  /*4860*/  IADD3 R6, PT, PT, R6, 0x1, RZ ;  /* 0x0000000106067810 */ /* 0x000fc80007ffe0ff */
[----:B------:R-:W-:-:S13]  /*4870*/  ISETP.NE.AND P0, PT, R6, R7, PT ;  /* 0x000000070600720c */ /* 0x000fda0003f05270 */
[----:B------:R-:W-:Y:S05]  /*4880*/  @P0 BRA `(.L_x_121) ;  /* 0xfffffff000300947 */ /* 0x000fea000383ffff */
.L_x_103:
[----:B------:R-:W-:Y:S05]  /*4890*/  BSYNC.RECONVERGENT B1 ;  /* 0x0000000000017941 */ /* 0x000fea0003800200 */
.L_x_102:
        /* <DEDUP_REMOVED lines=12> */
        .weak           $__internal_1_$__cuda_sm20_div_s64
        .type           $__internal_1_$__cuda_sm20_div_s64,@function
        .size           $__internal_1_$__cuda_sm20_div_s64,(.L_x_1472 - $__internal_1_$__cuda_sm20_div_s64)
$__internal_1_$__cuda_sm20_div_s64:
[-C--:B------:R-:W-:Y:S02]  /*4960*/  IADD3 R7, P1, PT, RZ, -R16.reuse, RZ ;  /* 0x80000010ff077210 */ /* 0x080fe40007f3e0ff */
[----:B------:R-:W-:Y:S02]  /*4970*/  ISETP.GE.AND P0, PT, R15, RZ, PT ;  /* 0x000000ff0f00720c */ /* 0x000fe40003f06270 */
[-C--:B------:R-:W-:Y:S02]  /*4980*/  IADD3.X R12, PT, PT, RZ, ~R15.reuse, RZ, P1, !PT ;  /* 0x8000000fff0c7210 */ /* 0x080fe40000ffe4ff */
        /* <DEDUP_REMOVED lines=26> */
[----:B------:R-:W-:Y:S01]  /*4b30*/  IMAD.HI.U32 R20, R21, R23, RZ ;  /* 0x0000001715147227 */ /* 0x000fe200078e00ff */
[----:B------:R-:W-:-:S03]  /*4b40*/  SEL R17, R12, R17, !P3 ;  /* 0x000000110c117207 */ /* 0x000fc60005800000 */
[----:B------:R-:W-:-:S04]  /*4b50*/  IMAD.X R22, RZ, RZ, ~R13, P0 ;  /* 0x000000ffff167224 */ /* 0x000fc800000e0e0d */
[----:B------:R-:W-:-:S04]  /*4b60*/  IMAD.WIDE.U32 R20, P0, R21, R22, R20 ;  /* 0x0000001615147225 */ /* 0x000fc80007800014 */
[C---:B------:R-:W-:Y:S02]  /*4b70*/  IMAD R13, R19.reuse, R22, RZ ;  /* 0x00000016130d7224 */ /* 0x040fe400078e02ff */
[----:B------:R-:W-:-:S04]  /*4b80*/  IMAD.HI.U32 R20, P1, R19, R23, R20 ;  /* 0x0000001713147227 */ /* 0x000fc80007820014 */
[----:B------:R-:W-:Y:S01]  /*4b90*/  IMAD.HI.U32 R22, R19, R22, RZ ;  /* 0x0000001613167227 */ /* 0x000fe200078e00ff */
[----:B------:R-:W-:Y:S02]  /*4ba0*/  IADD3 R20, P2, PT, R13, R20, RZ ;  /* 0x000000140d147210 */ /* 0x000fe40007f5e0ff */
[-C--:B------:R-:W-:Y:S01]  /*4bb0*/  IADD3.X R13, PT, PT, RZ, ~R18.reuse, RZ, P4, !PT ;  /* 0x80000012ff0d7210 */ /* 0x080fe200027fe4ff */
[----:B------:R-:W-:Y:S02]  /*4bc0*/  IMAD.X R19, R22, 0x1, R19, P0 ;  /* 0x0000000116137824 */ /* 0x000fe400000e0613 */
[----:B------:R-:W-:Y:S01]  /*4bd0*/  IMAD.HI.U32 R12, R20, R17, RZ ;  /* 0x00000011140c7227 */ /* 0x000fe200078e00ff */
[----:B------:R-:W-:-:S03]  /*4be0*/  SEL R22, R13, R18, !P3 ;  /* 0x000000120d167207 */ /* 0x000fc60005800000 */
[----:B------:R-:W-:Y:S01]  /*4bf0*/  HFMA2 R13, -RZ, RZ, 0, 0 ;  /* 0x00000000ff0d7431 */ /* 0x000fe200000001ff */
[----:B------:R-:W-:-:S05]  /*4c00*/  IADD3.X R19, PT, PT, RZ, RZ, R19, P2, P1 ;  /* 0x000000ffff137210 */ /* 0x000fca00017e2413 */
[-C--:B------:R-:W-:Y:S02]  /*4c10*/  IMAD R21, R19, R22.reuse, RZ ;  /* 0x0000001613157224 */ /* 0x080fe400078e02ff */
[----:B------:R-:W-:-:S04]  /*4c20*/  IMAD.WIDE.U32 R12, R20, R22, R12 ;  /* 0x00000016140c7225 */ /* 0x000fc800078e000c */
[----:B------:R-:W-:-:S04]  /*4c30*/  IMAD.HI.U32 R12, P0, R19, R17, R12 ;  /* 0x00000011130c7227 */ /* 0x000fc8000780000c */
[----:B------:R-:W-:Y:S01]  /*4c40*/  IMAD.HI.U32 R19, R19, R22, RZ ;  /* 0x0000001613137227 */ /* 0x000fe200078e00ff */
[----:B------:R-:W-:-:S03]  /*4c50*/  IADD3 R21, P1, PT, R21, R12, RZ ;  /* 0x0000000c15157210 */ /* 0x000fc60007f3e0ff */
[----:B------:R-:W-:Y:S02]  /*4c60*/  IMAD.X R19, RZ, RZ, R19, P0 ;  /* 0x000000ffff137224 */ /* 0x000fe400000e0613 */
[----:B------:R-:W-:-:S03]  /*4c70*/  IMAD.WIDE.U32 R12, R21, R6, RZ ;  /* 0x00000006150c7225 */ /* 0x000fc600078e00ff */
[----:B------:R-:W-:Y:S01]  /*4c80*/  IADD3.X R19, PT, PT, RZ, R19, RZ, P1, !PT ;  /* 0x00000013ff137210 */ /* 0x000fe20000ffe4ff */
        /* <DEDUP_REMOVED lines=20> */
[----:B------:R-:W-:Y:S02]  /*4dd0*/  IADD3 R7, P2, PT, RZ, -R20, RZ ;  /* 0x80000014ff077210 */ /* 0x000fe40007f5e0ff */
[C---:B------:R-:W-:Y:S02]  /*4de0*/  LOP3.LUT R12, R15.reuse, R18, RZ, 0x3c, !PT ;  /* 0x000000120f0c7212 */ /* 0x040fe400078e3cff */
[----:B------:R-:W-:Y:S01]  /*4df0*/  ISETP.NE.U32.AND P0, PT, R16, RZ, PT ;  /* 0x000000ff1000720c */ /* 0x000fe20003f05070 */
[----:B------:R-:W-:Y:S01]  /*4e00*/  IMAD.X R6, RZ, RZ, ~R21, P2 ;  /* 0x000000ffff067224 */ /* 0x000fe200010e0e15 */
[----:B------:R-:W-:Y:S02]  /*4e10*/  ISETP.GE.AND P1, PT, R12, RZ, PT ;  /* 0x000000ff0c00720c */ /* 0x000fe40003f26270 */
[----:B------:R-:W-:Y:S02]  /*4e20*/  ISETP.NE.AND.EX P0, PT, R15, RZ, PT, P0 ;  /* 0x000000ff0f00720c */ /* 0x000fe40003f05300 */
[----:B------:R-:W-:-:S02]  /*4e30*/  MOV R15, 0x0 ;  /* 0x00000000000f7802 */ /* 0x000fc40000000f00 */
[----:B------:R-:W-:Y:S02]  /*4e40*/  SEL R20, R7, R20, !P1 ;  /* 0x0000001407147207 */ /* 0x000fe40004800000 */
[----:B------:R-:W-:Y:S02]  /*4e50*/  SEL R21, R6, R21, !P1 ;  /* 0x0000001506157207 */ /* 0x000fe40004800000 */
[----:B------:R-:W-:Y:S02]  /*4e60*/  SEL R20, R20, 0xffffffff, P0 ;  /* 0xffffffff14147807 */ /* 0x000fe40000000000 */
[----:B------:R-:W-:Y:S01]  /*4e70*/  SEL R21, R21, 0xffffffff, P0 ;  /* 0xffffffff15157807 */ /* 0x000fe20000000000 */
[----:B------:R-:W-:Y:S06]  /*4e80*/  RET.REL.NODEC R14 `(_ZN2at6native49_GLOBAL__N__3489678a_16_AveragePool2d_cu_fb80407639avg_pool2d_backward_out_cuda_frame_nhwcIN3c108BFloat16EflEEvT1_PKT_llliiiiiiiiPS6_ibb) ;  /* 0xffffffb00e5c7950 */ /* 0x000fec0003c3ffff */
.L_x_123:
        /* <DEDUP_REMOVED lines=15> */
.L_x_1472:


//--------------------- .text._ZN2at6native49_GLOBAL__N__3489678a_16_AveragePool2d_cu_fb80407634avg_pool2d_backward_out_cuda_frameIN3c108BFloat16EfiEEvT1_PKT_llllliiiiiiPS6_ibb --------------------------
	.section	.text._ZN2at6native49_GLOBAL__N__3489678a_16_AveragePool2d_cu_fb80407634avg_pool2d_backward_out_cuda_frameIN3c108BFloat16EfiEEvT1_PKT_llllliiiiiiPS6_ibb,"ax",@progbits
	.align	128
.text._ZN2at6native49_GLOBAL__N__3489678a_16_AveragePool2d_cu_fb80407634avg_pool2d_backward_out_cuda_frameIN3c108BFloat16EfiEEvT1_PKT_llllliiiiiiPS6_ibb:
        .type           _ZN2at6native49_GLOBAL__N__3489678a_16_AveragePool2d_cu_fb80407634avg_pool2d_backward_out_cuda_frameIN3c108BFloat16EfiEEvT1_PKT_llllliiiiiiPS6_ibb,@function
        .size           _ZN2at6native49_GLOBAL__N__3489678a_16_AveragePool2d_cu_fb80407634avg_pool2d_backward_out_cuda_frameIN3c108BFloat16EfiEEvT1_PKT_llllliiiiiiPS6_ibb,(.L_x_1474 - _ZN2at6native49_GLOBAL__N__3489678a_16_AveragePool2d_cu_fb80407634avg_pool2d_backward_out_cuda_frameIN3c108BFloat16EfiEEvT1_PKT_llllliiiiiiPS6_ibb)
        .other          _ZN2at6native49_GLOBAL__N__3489678a_16_AveragePool2d_cu_fb80407634avg_pool2d_backward_out_cuda_frameIN3c108BFloat16EfiEEvT1_PKT_llllliiiiiiPS6_ibb,@"STO_CUDA_ENTRY STV_DEFAULT"
_ZN2at6native49_GLOBAL__N__3489678a_16_AveragePool2d_cu_fb80407634avg_pool2d_backward_out_cuda_frameIN3c108BFloat16EfiEEvT1_PKT_llllliiiiiiPS6_ibb:
[----:B------:R-:W-:Y:S01]  /*0000*/  LDC R1, c[0x0][0x37c] ;  /* 0x0000df00ff017b82 */ /* 0x000fe20000000800 */
[----:B------:R-:W0:Y:S07]  /*0010*/  S2R R2, SR_TID.X ;  /* 0x0000000000027919 */ /* 0x000e2e0000002100 */
[----:B------:R-:W0:Y:S01]  /*0020*/  S2UR UR4, SR_CTAID.X ;  /* 0x00000000000479c3 */ /* 0x000e220000002500 */
[----:B------:R-:W1:Y:S01]  /*0030*/  LDCU UR5, c[0x0][0x380] ;  /* 0x00007000ff0577ac */ /* 0x000e620008000800 */
[----:B------:R-:W-:-:S06]  /*0040*/  IMAD.MOV.U32 R3, RZ, RZ, RZ ;  /* 0x000000ffff037224 */ /* 0x000fcc00078e00ff */
[----:B------:R-:W0:Y:S02]  /*0050*/  LDC R13, c[0x0][0x360] ;  /* 0x0000d800ff0d7b82 */ /* 0x000e240000000800 */
[----:B0-----:R-:W-:Y:S01]  /*0060*/  IMAD.WIDE.U32 R10, R13, UR4, R2 ;  /* 0x000000040d0a7c25 */ /* 0x001fe2000f8e0002 */
[----:B-1----:R-:W-:Y:S02]  /*0070*/  USHF.R.S32.HI UR4, URZ, 0x1f, UR5 ;  /* 0x0000001fff047899 */ /* 0x002fe40008011405 */
[----:B------:R-:W-:-:S04]  /*0080*/  ISETP.GE.U32.AND P0, PT, R10, UR5, PT ;  /* 0x000000050a007c0c */ /* 0x000fc8000bf06070 */
        /* <DEDUP_REMOVED lines=17> */
.L_x_147:
        /* <DEDUP_REMOVED lines=24> */
[--C-:B------:R-:W-:Y:S02]  /*0320*/  IMAD.MOV R5, RZ, RZ, -R3.reuse ;  /* 0x000000ffff057224 */ /* 0x100fe400078e0a03 */
[----:B------:R-:W-:Y:S02]  /*0330*/  IMAD.MOV.U32 R4, RZ, RZ, R3 ;  /* 0x000000ffff047224 */ /* 0x000fe400078e0003 */
[----:B------:R-:W-:Y:S02]  /*0340*/  IMAD R2, R5, UR7, R0 ;  /* 0x0000000705027c24 */ /* 0x000fe4000f8e0200 */
[----:B------:R-:W-:Y:S01]  /*0350*/  HFMA2 R5, -RZ, RZ, 0, 0 ;  /* 0x00000000ff057431 */ /* 0x000fe200000001ff */
[----:B------:R-:W-:Y:S06]  /*0360*/  BRA `(.L_x_127) ;  /* 0x0000000000307947 */ /* 0x000fec0003800000 */
.L_x_126:
[----:B------:R-:W0:Y:S01]  /*0370*/  LDCU.64 UR8, c[0x0][0x3a0] ;  /* 0x00007400ff0877ac */ /* 0x000e220008000a00 */
[----:B------:R-:W-:Y:S01]  /*0380*/  IMAD.MOV.U32 R20, RZ, RZ, R0 ;  /* 0x000000ffff147224 */ /* 0x000fe200078e0000 */
[----:B------:R-:W-:Y:S01]  /*0390*/  MOV R8, 0x3e0 ;  /* 0x000003e000087802 */ /* 0x000fe20000000f00 */
[----:B------:R-:W-:Y:S02]  /*03a0*/  IMAD.MOV.U32 R14, RZ, RZ, R11 ;  /* 0x000000ffff0e7224 */ /* 0x000fe400078e000b */
[----:B0-----:R-:W-:Y:S01]  /*03b0*/  IMAD.U32 R12, RZ, RZ, UR8 ;  /* 0x00000008ff0c7e24 */ /* 0x001fe2000f8e00ff */
[----:B------:R-:W-:-:S07]  /*03c0*/  MOV R9, UR9 ;  /* 0x0000000900097c02 */ /* 0x000fce0008000f00 */
[----:B------:R-:W-:Y:S05]  /*03d0*/  CALL.REL.NOINC `($__internal_2_$__cuda_sm20_div_s64) ;  /* 0x0000003400887944 */ /* 0x000fea0003c00000 */
[----:B------:R-:W0:Y:S01]  /*03e0*/  LDCU UR7, c[0x0][0x3a0] ;  /* 0x00007400ff0777ac */ /* 0x000e220008000800 */
[----:B------:R-:W-:Y:S01]  /*03f0*/  IMAD.MOV R3, RZ, RZ, -R6 ;  /* 0x000000ffff037224 */ /* 0x000fe200078e0a06 */
[----:B------:R-:W-:Y:S01]  /*0400*/  MOV R4, R6 ;  /* 0x0000000600047202 */ /* 0x000fe20000000f00 */
[----:B------:R-:W-:Y:S02]  /*0410*/  IMAD.MOV.U32 R5, RZ, RZ, R7 ;  /* 0x000000ffff057224 */ /* 0x000fe400078e0007 */
[----:B0-----:R-:W-:-:S07]  /*0420*/  IMAD R2, R3, UR7, R0 ;  /* 0x0000000703027c24 */ /* 0x001fce000f8e0200 */
.L_x_127:
[----:B------:R-:W-:Y:S05]  /*0430*/  BSYNC.RECONVERGENT B0 ;  /* 0x0000000000007941 */ /* 0x000fea0003800200 */
.L_x_125:
[----:B------:R-:W0:Y:S01]  /*0440*/  LDCU UR7, c[0x0][0x39c] ;  /* 0x00007380ff0777ac */ /* 0x000e220008000800 */
[----:B------:R-:W-:Y:S01]  /*0450*/  BSSY.RECONVERGENT B0, `(.L_x_128) ;  /* 0x000002a000007945 */ /* 0x000fe20003800200 */
[----:B------:R-:W1:Y:S01]  /*0460*/  LDCU UR8, c[0x0][0x3cc] ;  /* 0x00007980ff0877ac */ /* 0x000e620008000800 */
[----:B0-----:R-:W-:-:S04]  /*0470*/  LOP3.LUT R3, R5, UR7, RZ, 0xfc, !PT ;  /* 0x0000000705037c12 */ /* 0x001fc8000f8efcff */
[----:B------:R-:W-:Y:S01]  /*0480*/  ISETP.NE.U32.AND P0, PT, R3, RZ, PT ;  /* 0x000000ff0300720c */ /* 0x000fe20003f05070 */
[----:B-1----:R-:W-:-:S12]  /*0490*/  VIADD R2, R2, UR8 ;  /* 0x0000000802027c36 */ /* 0x002fd80008000000 */
        /* <DEDUP_REMOVED lines=17> */
[----:B------:R-:W-:Y:S01]  /*05b0*/  ISETP.GE.U32.AND P1, PT, R5, UR7, PT ;  /* 0x0000000705007c0c */ /* 0x000fe2000bf26070 */
[----:B------:R-:W-:-:S12]  /*05c0*/  HFMA2 R5, -RZ, RZ, 0, 0 ;  /* 0x00000000ff057431 */ /* 0x000fd800000001ff */
[----:B------:R-:W-:Y:S02]  /*05d0*/  @P1 IADD3 R7, PT, PT, R7, 0x1, RZ ;  /* 0x0000000107071810 */ /* 0x000fe40007ffe0ff */
[----:B------:R-:W-:-:S05]  /*05e0*/  @!P2 LOP3.LUT R7, RZ, UR7, RZ, 0x33, !PT ;  /* 0x00000007ff07ac12 */ /* 0x000fca000f8e33ff */
[----:B------:R-:W-:-:S04]  /*05f0*/  IMAD.MOV R3, RZ, RZ, -R7 ;  /* 0x000000ffff037224 */ /* 0x000fc800078e0a07 */
[----:B------:R-:W-:Y:S02]  /*0600*/  IMAD R8, R3, UR7, R4 ;  /* 0x0000000703087c24 */ /* 0x000fe4000f8e0204 */
[----:B------:R-:W-:Y:S01]  /*0610*/  IMAD.MOV.U32 R4, RZ, RZ, R7 ;  /* 0x000000ffff047224 */ /* 0x000fe200078e0007 */
[----:B------:R-:W-:Y:S06]  /*0620*/  BRA `(.L_x_130) ;  /* 0x0000000000307947 */ /* 0x000fec0003800000 */
.L_x_129:
        /* <DEDUP_REMOVED lines=8> */
[----:B------:R-:W-:Y:S02]  /*06b0*/  IMAD.MOV R3, RZ, RZ, -R6 ;  /* 0x000000ffff037224 */ /* 0x000fe400078e0a06 */
[----:B------:R-:W-:Y:S02]  /*06c0*/  IMAD.MOV.U32 R5, RZ, RZ, R7 ;  /* 0x000000ffff057224 */ /* 0x000fe400078e0007 */
[----:B0-----:R-:W-:Y:S01]  /*06d0*/  IMAD R8, R3, UR7, R4 ;  /* 0x0000000703087c24 */ /* 0x001fe2000f8e0204 */
[----:B------:R-:W-:-:S07]  /*06e0*/  MOV R4, R6 ;  /* 0x0000000600047202 */ /* 0x000fce0000000f00 */
.L_x_130:
[----:B------:R-:W-:Y:S05]  /*06f0*/  BSYNC.RECONVERGENT B0 ;  /* 0x0000000000007941 */ /* 0x000fea0003800200 */
.L_x_128:
[----:B------:R-:W0:Y:S01]  /*0700*/  LDC R12, c[0x0][0x3c0] ;  /* 0x0000f000ff0c7b82 */ /* 0x000e220000000800 */
[----:B------:R-:W1:Y:S01]  /*0710*/  LDCU UR7, c[0x0][0x3c8] ;  /* 0x00007900ff0777ac */ /* 0x000e620008000800 */
[----:B------:R-:W-:Y:S06]  /*0720*/  BSSY.RECONVERGENT B0, `(.L_x_131) ;  /* 0x0000054000007945 */ /* 0x000fec0003800200 */
[----:B------:R-:W2:Y:S01]  /*0730*/  LDC R3, c[0x0][0x3c4] ;  /* 0x0000f100ff037b82 */ /* 0x000ea20000000800 */
[----:B-1----:R-:W-:Y:S01]  /*0740*/  VIADD R23, R8, UR7 ;  /* 0x0000000708177c36 */ /* 0x002fe20008000000 */
[----:B0-----:R-:W-:-:S04]  /*0750*/  IABS R15, R12 ;  /* 0x0000000c000f7213 */ /* 0x001fc80000000000 */
[----:B------:R-:W-:Y:S01]  /*0760*/  IABS R8, R23 ;  /* 0x0000001700087213 */ /* 0x000fe20000000000 */
[----:B------:R-:W0:Y:S01]  /*0770*/  I2F.RP R10, R15 ;  /* 0x0000000f000a7306 */ /* 0x000e220000209400 */
[----:B------:R-:W-:Y:S02]  /*0780*/  ISETP.NE.AND P3, PT, R12, RZ, PT ;  /* 0x000000ff0c00720c */ /* 0x000fe40003f65270 */
[----:B--2---:R-:W-:-:S05]  /*0790*/  IABS R19, R3 ;  /* 0x0000000300137213 */ /* 0x004fca0000000000 */
[----:B------:R-:W1:Y:S08]  /*07a0*/  I2F.RP R14, R19 ;  /* 0x00000013000e7306 */ /* 0x000e700000209400 */
[----:B0-----:R-:W0:Y:S08]  /*07b0*/  MUFU.RCP R10, R10 ;  /* 0x0000000a000a7308 */ /* 0x001e300000001000 */
[----:B-1----:R-:W1:Y:S01]  /*07c0*/  MUFU.RCP R14, R14 ;  /* 0x0000000e000e7308 */ /* 0x002e620000001000 */
[----:B0-----:R-:W-:-:S07]  /*07d0*/  VIADD R6, R10, 0xffffffe ;  /* 0x0ffffffe0a067836 */ /* 0x001fce0000000000 */
[----:B------:R0:W2:Y:S01]  /*07e0*/  F2I.FTZ.U32.TRUNC.NTZ R7, R6 ;  /* 0x0000000600077305 */ /* 0x0000a2000021f000 */
[----:B-1----:R-:W-:Y:S02]  /*07f0*/  IADD3 R9, PT, PT, R14, 0xffffffe, RZ ;  /* 0x0ffffffe0e097810 */ /* 0x002fe40007ffe0ff */
[----:B------:R-:W1:Y:S01]  /*0800*/  LDC R14, c[0x0][0x3b8] ;  /* 0x0000ee00ff0e7b82 */ /* 0x000e620000000800 */
[----:B0-----:R-:W-:-:S04]  /*0810*/  IMAD.MOV.U32 R6, RZ, RZ, RZ ;  /* 0x000000ffff067224 */ /* 0x001fc800078e00ff */
[----:B------:R-:W0:Y:S01]  /*0820*/  F2I.FTZ.U32.TRUNC.NTZ R9, R9 ;  /* 0x0000000900097305 */ /* 0x000e22000021f000 */
[----:B--2---:R-:W-:-:S04]  /*0830*/  IMAD.MOV R16, RZ, RZ, -R7 ;  /* 0x000000ffff107224 */ /* 0x004fc800078e0a07 */
[----:B------:R-:W-:Y:S02]  /*0840*/  IMAD R17, R16, R15, RZ ;  /* 0x0000000f10117224 */ /* 0x000fe400078e02ff */
[----:B------:R-:W2:Y:S02]  /*0850*/  LDC R16, c[0x0][0x3a8] ;  /* 0x0000ea00ff107b82 */ /* 0x000ea40000000800 */
[----:B------:R-:W-:Y:S01]  /*0860*/  IMAD.HI.U32 R6, R7, R17, R6 ;  /* 0x0000001107067227 */ /* 0x000fe200078e0006 */
[----:B0-----:R-:W-:-:S03]  /*0870*/  IADD3 R10, PT, PT, RZ, -R9, RZ ;  /* 0x80000009ff0a7210 */ /* 0x001fc60007ffe0ff */
[----:B------:R-:W-:Y:S02]  /*0880*/  IMAD.MOV.U32 R7, RZ, RZ, R8 ;  /* 0x000000ffff077224 */ /* 0x000fe400078e0008 */
[----:B------:R-:W-:Y:S02]  /*0890*/  HFMA2 R8, -RZ, RZ, 0, 0 ;  /* 0x00000000ff087431 */ /* 0x000fe400000001ff */
[----:B------:R-:W-:Y:S01]  /*08a0*/  IMAD R17, R10, R19, RZ ;  /* 0x000000130a117224 */ /* 0x000fe200078e02ff */
[----:B------:R-:W-:Y:S01]  /*08b0*/  IABS R10, R2 ;  /* 0x00000002000a7213 */ /* 0x000fe20000000000 */
[----:B------:R-:W-:Y:S01]  /*08c0*/  IMAD.HI.U32 R6, R6, R7, RZ ;  /* 0x0000000706067227 */ /* 0x000fe200078e00ff */
[----:B-1----:R-:W-:-:S03]  /*08d0*/  ISETP.GE.AND P4, PT, R23, R14, PT ;  /* 0x0000000e1700720c */ /* 0x002fc60003f86270 */
[----:B------:R-:W-:Y:S02]  /*08e0*/  IMAD.HI.U32 R9, R9, R17, R8 ;  /* 0x0000001109097227 */ /* 0x000fe400078e0008 */
[----:B------:R-:W0:Y:S02]  /*08f0*/  LDC R17, c[0x0][0x3b0] ;  /* 0x0000ec00ff117b82 */ /* 0x000e240000000800 */
[----:B------:R-:W-:Y:S02]  /*0900*/  IMAD.MOV R8, RZ, RZ, -R6 ;  /* 0x000000ffff087224 */ /* 0x000fe400078e0a06 */
[----:B------:R-:W-:-:S04]  /*0910*/  IMAD.HI.U32 R9, R9, R10, RZ ;  /* 0x0000000a09097227 */ /* 0x000fc800078e00ff */
[----:B------:R-:W-:Y:S02]  /*0920*/  IMAD R8, R15, R8, R7 ;  /* 0x000000080f087224 */ /* 0x000fe400078e0207 */
[----:B------:R-:W-:-:S03]  /*0930*/  IMAD.MOV R7, RZ, RZ, -R9 ;  /* 0x000000ffff077224 */ /* 0x000fc600078e0a09 */
[----:B------:R-:W-:Y:S01]  /*0940*/  ISETP.GT.U32.AND P1, PT, R15, R8, PT ;  /* 0x000000080f00720c */ /* 0x000fe20003f24070 */
[C---:B------:R-:W-:Y:S02]  /*0950*/  IMAD R10, R19.reuse, R7, R10 ;  /* 0x00000007130a7224 */ /* 0x040fe400078e020a */
[----:B------:R-:W1:Y:S03]  /*0960*/  LDC R7, c[0x0][0x3bc] ;  /* 0x0000ef00ff077b82 */ /* 0x000e660000000800 */
[----:B------:R-:W-:-:S07]  /*0970*/  ISETP.GT.U32.AND P5, PT, R19, R10, PT ;  /* 0x0000000a1300720c */ /* 0x000fce0003fa4070 */
[----:B------:R-:W-:Y:S01]  /*0980*/  @!P1 IADD3 R8, PT, PT, R8, -R15, RZ ;  /* 0x8000000f08089210 */ /* 0x000fe20007ffe0ff */
[----:B------:R-:W-:-:S03]  /*0990*/  @!P1 VIADD R6, R6, 0x1 ;  /* 0x0000000106069836 */ /* 0x000fc60000000000 */
[----:B------:R-:W-:Y:S02]  /*09a0*/  ISETP.GE.U32.AND P0, PT, R8, R15, PT ;  /* 0x0000000f0800720c */ /* 0x000fe40003f06070 */
[----:B------:R-:W-:Y:S01]  /*09b0*/  @!P5 IMAD.IADD R10, R10, 0x1, -R19 ;  /* 0x000000010a0ad824 */ /* 0x000fe200078e0a13 */
[----:B------:R-:W-:Y:S01]  /*09c0*/  LOP3.LUT R8, R23, R12, RZ, 0x3c, !PT ;  /* 0x0000000c17087212 */ /* 0x000fe200078e3cff */
[----:B------:R-:W-:Y:S01]  /*09d0*/  @!P5 VIADD R9, R9, 0x1 ;  /* 0x000000010909d836 */ /* 0x000fe20000000000 */
[----:B------:R-:W-:Y:S02]  /*09e0*/  ISETP.NE.AND P5, PT, R3, RZ, PT ;  /* 0x000000ff0300720c */ /* 0x000fe40003fa5270 */
[----:B------:R-:W-:Y:S02]  /*09f0*/  ISETP.GE.U32.AND P2, PT, R10, R19, PT ;  /* 0x000000130a00720c */ /* 0x000fe40003f46070 */
[----:B------:R-:W-:Y:S02]  /*0a00*/  ISETP.GE.AND P6, PT, R8, RZ, PT ;  /* 0x000000ff0800720c */ /* 0x000fe40003fc6270 */
[----:B------:R-:W-:-:S02]  /*0a10*/  LOP3.LUT R8, R2, R3, RZ, 0x3c, !PT ;  /* 0x0000000302087212 */ /* 0x000fc400078e3cff */
[----:B------:R-:W-:Y:S02]  /*0a20*/  @P0 IADD3 R6, PT, PT, R6, 0x1, RZ ;  /* 0x0000000106060810 */ /* 0x000fe40007ffe0ff */
[----:B------:R-:W-:Y:S02]  /*0a30*/  ISETP.GE.AND P1, PT, R8, RZ, PT ;  /* 0x000000ff0800720c */ /* 0x000fe40003f26270 */
[----:B-1----:R-:W-:Y:S01]  /*0a40*/  ISETP.GE.AND P0, PT, R2, R7, PT ;  /* 0x000000070200720c */ /* 0x002fe20003f06270 */
[----:B------:R-:W-:Y:S01]  /*0a50*/  IMAD.MOV.U32 R15, RZ, RZ, R6 ;  /* 0x000000ffff0f7224 */ /* 0x000fe200078e0006 */
[----:B------:R-:W-:Y:S01]  /*0a60*/  MOV R10, RZ ;  /* 0x000000ff000a7202 */ /* 0x000fe20000000f00 */
[----:B------:R-:W-:-:S03]  /*0a70*/  @P2 VIADD R9, R9, 0x1 ;  /* 0x0000000109092836 */ /* 0x000fc60000000000 */
[----:B------:R-:W-:Y:S01]  /*0a80*/  @!P6 IADD3 R15, PT, PT, -R15, RZ, RZ ;  /* 0x000000ff0f0fe210 */ /* 0x000fe20007ffe1ff */
[----:B------:R-:W-:Y:S01]  /*0a90*/  IMAD.MOV.U32 R6, RZ, RZ, R9 ;  /* 0x000000ffff067224 */ /* 0x000fe200078e0009 */
[----:B------:R-:W-:Y:S01]  /*0aa0*/  @!P3 LOP3.LUT R15, RZ, R12, RZ, 0x33, !PT ;  /* 0x0000000cff0fb212 */ /* 0x000fe200078e33ff */
[----:B0-2---:R-:W-:Y:S06]  /*0ab0*/  @!P4 BRA `(.L_x_132) ;  /* 0x000000000068c947 */ /* 0x005fec0003800000 */
[----:B------:R-:W0:Y:S01]  /*0ac0*/  LDC R21, c[0x0][0x3c0] ;  /* 0x0000f000ff157b82 */ /* 0x000e220000000800 */
[----:B------:R-:W-:-:S04]  /*0ad0*/  IADD3 R10, PT, PT, R23, -R14, RZ ;  /* 0x8000000e170a7210 */ /* 0x000fc80007ffe0ff */
[----:B------:R-:W-:Y:S02]  /*0ae0*/  IABS R14, R10 ;  /* 0x0000000a000e7213 */ /* 0x000fe40000000000 */
[-C--:B0-----:R-:W-:Y:S02]  /*0af0*/  IABS R19, R21.reuse ;  /* 0x0000001500137213 */ /* 0x081fe40000000000 */
[----:B------:R-:W-:Y:S02]  /*0b00*/  LOP3.LUT R10, R10, R21, RZ, 0x3c, !PT ;  /* 0x000000150a0a7212 */ /* 0x000fe400078e3cff */
[----:B------:R-:W0:Y:S02]  /*0b10*/  I2F.RP R12, R19 ;  /* 0x00000013000c7306 */ /* 0x000e240000209400 */
[----:B------:R-:W-:-:S06]  /*0b20*/  ISETP.GE.AND P4, PT, R10, RZ, PT ;  /* 0x000000ff0a00720c */ /* 0x000fcc0003f86270 */
[----:B0-----:R-:W0:Y:S02]  /*0b30*/  MUFU.RCP R12, R12 ;  /* 0x0000000c000c7308 */ /* 0x001e240000001000 */
[----:B0-----:R-:W-:-:S06]  /*0b40*/  VIADD R8, R12, 0xffffffe ;  /* 0x0ffffffe0c087836 */ /* 0x001fcc0000000000 */
[----:B------:R0:W1:Y:S02]  /*0b50*/  F2I.FTZ.U32.TRUNC.NTZ R9, R8 ;  /* 0x0000000800097305 */ /* 0x000064000021f000 */
[----:B0-----:R-:W-:Y:S02]  /*0b60*/  IMAD.MOV.U32 R8, RZ, RZ, RZ ;  /* 0x000000ffff087224 */ /* 0x001fe400078e00ff */
[----:B-1----:R-:W-:-:S04]  /*0b70*/  IMAD.MOV R18, RZ, RZ, -R9 ;  /* 0x000000ffff127224 */ /* 0x002fc800078e0a09 */
[----:B------:R-:W-:-:S04]  /*0b80*/  IMAD R23, R18, R19, RZ ;  /* 0x0000001312177224 */ /* 0x000fc800078e02ff */
[----:B------:R-:W-:-:S06]  /*0b90*/  IMAD.HI.U32 R9, R9, R23, R8 ;  /* 0x0000001709097227 */ /* 0x000fcc00078e0008 */
        /* <DEDUP_REMOVED lines=12> */
.L_x_132:
[----:B------:R-:W-:Y:S05]  /*0c60*/  BSYNC.RECONVERGENT B0 ;  /* 0x0000000000007941 */ /* 0x000fea0003800200 */
.L_x_131:
[----:B------:R-:W-:Y:S01]  /*0c70*/  BSSY.RECONVERGENT B0, `(.L_x_133) ;  /* 0x000001f000007945 */ /* 0x000fe20003800200 */
[----:B------:R-:W-:Y:S01]  /*0c80*/  HFMA2 R12, -RZ, RZ, 0, 0 ;  /* 0x00000000ff0c7431 */ /* 0x000fe200000001ff */
[----:B------:R-:W-:Y:S01]  /*0c90*/  VIADDMNMX R15, R15, 0x1, R16, PT ;  /* 0x000000010f0f7846 */ /* 0x000fe20003800110 */
[----:B------:R-:W-:Y:S01]  /*0ca0*/  @!P1 IMAD.MOV R6, RZ, RZ, -R6 ;  /* 0x000000ffff069224 */ /* 0x000fe200078e0a06 */
[----:B------:R-:W-:Y:S06]  /*0cb0*/  @!P0 BRA `(.L_x_134) ;  /* 0x0000000000688947 */ /* 0x000fec0003800000 */
[----:B------:R-:W0:Y:S01]  /*0cc0*/  LDC R21, c[0x0][0x3c4] ;  /* 0x0000f100ff157b82 */ /* 0x000e220000000800 */
[----:B------:R-:W-:Y:S02]  /*0cd0*/  IADD3 R2, PT, PT, R2, -R7, RZ ;  /* 0x8000000702027210 */ /* 0x000fe40007ffe0ff */
[----:B0-----:R-:W-:-:S04]  /*0ce0*/  IABS R19, R21 ;  /* 0x0000001500137213 */ /* 0x001fc80000000000 */
[----:B------:R-:W0:Y:S08]  /*0cf0*/  I2F.RP R12, R19 ;  /* 0x00000013000c7306 */ /* 0x000e300000209400 */
[----:B0-----:R-:W0:Y:S02]  /*0d00*/  MUFU.RCP R12, R12 ;  /* 0x0000000c000c7308 */ /* 0x001e240000001000 */
[----:B0-----:R-:W-:-:S06]  /*0d10*/  VIADD R8, R12, 0xffffffe ;  /* 0x0ffffffe0c087836 */ /* 0x001fcc0000000000 */
[----:B------:R0:W1:Y:S02]  /*0d20*/  F2I.FTZ.U32.TRUNC.NTZ R9, R8 ;  /* 0x0000000800097305 */ /* 0x000064000021f000 */
[----:B0-----:R-:W-:Y:S02]  /*0d30*/  IMAD.MOV.U32 R8, RZ, RZ, RZ ;  /* 0x000000ffff087224 */ /* 0x001fe400078e00ff */
[----:B-1----:R-:W-:-:S04]  /*0d40*/  IMAD.MOV R14, RZ, RZ, -R9 ;  /* 0x000000ffff0e7224 */ /* 0x002fc800078e0a09 */
[----:B------:R-:W-:Y:S01]  /*0d50*/  IMAD R23, R14, R19, RZ ;  /* 0x000000130e177224 */ /* 0x000fe200078e02ff */
[----:B------:R-:W-:Y:S02]  /*0d60*/  IABS R14, R2 ;  /* 0x00000002000e7213 */ /* 0x000fe40000000000 */
[----:B------:R-:W-:Y:S01]  /*0d70*/  LOP3.LUT R2, R2, R21, RZ, 0x3c, !PT ;  /* 0x0000001502027212 */ /* 0x000fe200078e3cff */
[----:B------:R-:W-:-:S03]  /*0d80*/  IMAD.HI.U32 R9, R9, R23, R8 ;  /* 0x0000001709097227 */ /* 0x000fc600078e0008 */
[----:B------:R-:W-:-:S03]  /*0d90*/  ISETP.GE.AND P2, PT, R2, RZ, PT ;  /* 0x000000ff0200720c */ /* 0x000fc60003f46270 */
        /* <DEDUP_REMOVED lines=12> */
.L_x_134:
[----:B------:R-:W-:Y:S05]  /*0e60*/  BSYNC.RECONVERGENT B0 ;  /* 0x0000000000007941 */ /* 0x000fea0003800200 */
.L_x_133:
[----:B------:R-:W-:Y:S01]  /*0e70*/  ISETP.GE.AND P0, PT, R10, R15, PT ;  /* 0x0000000f0a00720c */ /* 0x000fe20003f06270 */
[----:B------:R-:W-:Y:S01]  /*0e80*/  BSSY.RECONVERGENT B2, `(.L_x_135) ;  /* 0x000010f000027945 */ /* 0x000fe20003800200 */
[----:B------:R-:W-:Y:S01]  /*0e90*/  @!P5 LOP3.LUT R6, RZ, R3, RZ, 0x33, !PT ;  /* 0x00000003ff06d212 */ /* 0x000fe200078e33ff */
[----:B------:R-:W-:-:S03]  /*0ea0*/  IMAD.MOV.U32 R14, RZ, RZ, RZ ;  /* 0x000000ffff0e7224 */ /* 0x000fc600078e00ff */
[----:B------:R-:W-:-:S07]  /*0eb0*/  VIADDMNMX R17, R6, 0x1, R17, PT ;  /* 0x0000000106117846 */ /* 0x000fce0003800111 */
[----:B------:R-:W-:Y:S05]  /*0ec0*/  @P0 BRA `(.L_x_136) ;  /* 0x0000001000280947 */ /* 0x000fea0003800000 */
[----:B------:R-:W0:Y:S01]  /*0ed0*/  LDCU UR7, c[0x0][0x3cc] ;  /* 0x00007980ff0777ac */ /* 0x000e220008000800 */
[CCC-:B------:R-:W-:Y:S02]  /*0ee0*/  IMAD R6, R12.reuse, R3.reuse, R3.reuse ;  /* 0x000000030c067224 */ /* 0x1c0fe400078e0203 */
[----:B------:R-:W-:Y:S01]  /*0ef0*/  IMAD.MOV.U32 R14, RZ, RZ, RZ ;  /* 0x000000ffff0e7224 */ /* 0x000fe200078e00ff */
[----:B------:R-:W1:Y:S01]  /*0f00*/  LDCU UR8, c[0x0][0x3a0] ;  /* 0x00007400ff0877ac */ /* 0x000e620008000800 */
[----:B0-----:R-:W-:Y:S01]  /*0f10*/  IMAD R20, R12, R3, -UR7 ;  /* 0x800000070c147e24 */ /* 0x001fe2000f8e0203 */
[C---:B------:R-:W-:Y:S01]  /*0f20*/  IADD3 R24, PT, PT, R6.reuse, -UR7, R3 ;  /* 0x8000000706187c10 */ /* 0x040fe2000fffe003 */
[----:B------:R-:W-:-:S03]  /*0f30*/  VIADD R22, R6, -UR7 ;  /* 0x8000000706167c36 */ /* 0x000fc60008000000 */
[----:B------:R-:W-:Y:S02]  /*0f40*/  IADD3 R2, PT, PT, R20, R7, RZ ;  /* 0x0000000714027210 */ /* 0x000fe40007ffe0ff */
[----:B------:R-:W-:Y:S02]  /*0f50*/  VIMNMX R16, PT, PT, RZ, R20, !PT ;  /* 0x00000014ff107248 */ /* 0x000fe40007fe0100 */
[CC--:B------:R-:W-:Y:S02]  /*0f60*/  IADD3 R6, PT, PT, R2.reuse, R3.reuse, RZ ;  /* 0x0000000302067210 */ /* 0x0c0fe40007ffe0ff */
[----:B------:R-:W-:Y:S02]  /*0f70*/  VIMNMX R21, PT, PT, R2, UR5, PT ;  /* 0x0000000502157c48 */ /* 0x000fe4000bfe0100 */
[C---:B------:R-:W-:Y:S02]  /*0f80*/  VIMNMX R23, PT, PT, R6.reuse, UR5, PT ;  /* 0x0000000506177c48 */ /* 0x040fe4000bfe0100 */
[----:B------:R-:W-:Y:S01]  /*0f90*/  VIADDMNMX R3, R6, R3, UR5, PT ;  /* 0x0000000506037e46 */ /* 0x000fe2000b800103 */
[----:B------:R-:W-:Y:S01]  /*0fa0*/  IMAD.IADD R20, R21, 0x1, -R20 ;  /* 0x0000000115147824 */ /* 0x000fe200078e0a14 */
[----:B------:R-:W-:Y:S01]  /*0fb0*/  VIMNMX R18, PT, PT, RZ, R22, !PT ;  /* 0x00000016ff127248 */ /* 0x000fe20007fe0100 */
[----:B------:R-:W-:Y:S01]  /*0fc0*/  IMAD.IADD R22, R23, 0x1, -R22 ;  /* 0x0000000117167824 */ /* 0x000fe200078e0a16 */
[----:B------:R-:W-:-:S02]  /*0fd0*/  VIMNMX R19, PT, PT, RZ, R24, !PT ;  /* 0x00000018ff137248 */ /* 0x000fc40007fe0100 */
[----:B-1----:R-:W-:Y:S02]  /*0fe0*/  VIMNMX R21, PT, PT, R21, UR8, PT ;  /* 0x0000000815157c48 */ /* 0x002fe4000bfe0100 */
[----:B------:R-:W-:Y:S02]  /*0ff0*/  VIMNMX R23, PT, PT, R23, UR8, PT ;  /* 0x0000000817177c48 */ /* 0x000fe4000bfe0100 */
[----:B------:R-:W-:Y:S02]  /*1000*/  IADD3 R24, PT, PT, -R24, R3, RZ ;  /* 0x0000000318187210 */ /* 0x000fe40007ffe1ff */
[----:B------:R-:W-:-:S07]  /*1010*/  VIMNMX R26, PT, PT, R3, UR8, PT ;  /* 0x00000008031a7c48 */ /* 0x000fce000bfe0100 */
.L_x_146:
[----:B------:R-:W-:Y:S01]  /*1020*/  ISETP.GE.AND P0, PT, R12, R17, PT ;  /* 0x000000110c00720c */ /* 0x000fe20003f06270 */
[----:B------:R-:W-:-:S12]  /*1030*/  BSSY.RECONVERGENT B1, `(.L_x_137) ;  /* 0x00000f0000017945 */ /* 0x000fd80003800200 */
[----:B------:R-:W-:Y:S05]  /*1040*/  @P0 BRA `(.L_x_138) ;  /* 0x0000000c00b80947 */ /* 0x000fea0003800000 */
[----:B------:R-:W0:Y:S01]  /*1050*/  LDC R25, c[0x0][0x3c8] ;  /* 0x0000f200ff197b82 */ /* 0x000e220000000800 */
[----:B------:R-:W0:Y:S01]  /*1060*/  LDCU UR7, c[0x0][0x3c0] ;  /* 0x00007800ff0777ac */ /* 0x000e220008000800 */
[----:B------:R-:W-:Y:S01]  /*1070*/  IMAD.IADD R32, R17, 0x1, -R12 ;  /* 0x0000000111207824 */ /* 0x000fe200078e0a0c */
[--C-:B------:R-:W-:Y:S01]  /*1080*/  SHF.R.S32.HI R3, RZ, 0x1f, R10.reuse ;  /* 0x0000001fff037819 */ /* 0x100fe2000001140a */
[----:B------:R-:W-:Y:S01]  /*1090*/  IMAD.MOV.U32 R2, RZ, RZ, R10 ;  /* 0x000000ffff027224 */ /* 0x000fe200078e000a */
[----:B------:R-:W1:Y:S01]  /*10a0*/  LDCU.64 UR12, c[0x0][0x3a8] ;  /* 0x00007500ff0c77ac */ /* 0x000e620008000a00 */
[----:B------:R-:W-:Y:S01]  /*10b0*/  BSSY.RECONVERGENT B0, `(.L_x_139) ;  /* 0x000005d000007945 */ /* 0x000fe20003800200 */
[----:B------:R-:W-:Y:S01]  /*10c0*/  LOP3.LUT R32, R32, 0x3, RZ, 0xc0, !PT ;  /* 0x0000000320207812 */ /* 0x000fe200078ec0ff */
[----:B------:R-:W2:Y:S01]  /*10d0*/  LDC R6, c[0x0][0x3b8] ;  /* 0x0000ee00ff067b82 */ /* 0x000ea20000000800 */
[----:B------:R-:W3:Y:S01]  /*10e0*/  LDCU UR8, c[0x0][0x398] ;  /* 0x00007300ff0877ac */ /* 0x000ee20008000800 */
[----:B------:R-:W-:Y:S01]  /*10f0*/  IMAD.MOV.U32 R29, RZ, RZ, R12 ;  /* 0x000000ffff1d7224 */ /* 0x000fe200078e000c */
[----:B------:R-:W-:Y:S01]  /*1100*/  ISETP.NE.AND P0, PT, R32, RZ, PT ;  /* 0x000000ff2000720c */ /* 0x000fe20003f05270 */
[----:B-1----:R-:W-:-:S02]  /*1110*/  IMAD R7, R5, UR12, RZ ;  /* 0x0000000c05077c24 */ /* 0x002fc4000f8e02ff */
[----:B0-----:R-:W-:Y:S02]  /*1120*/  IMAD R25, R10, UR7, -R25 ;  /* 0x000000070a197c24 */ /* 0x001fe4000f8e0a19 */
[----:B------:R-:W-:-:S03]  /*1130*/  IMAD.WIDE.U32 R2, R4, UR12, R2 ;  /* 0x0000000c04027c25 */ /* 0x000fc6000f8e0002 */
[----:B------:R-:W-:Y:S01]  /*1140*/  VIMNMX R30, PT, PT, RZ, R25, !PT ;  /* 0x00000019ff1e7248 */ /* 0x000fe20007fe0100 */
[----:B------:R-:W-:Y:S01]  /*1150*/  IMAD R7, R4, UR13, R7 ;  /* 0x0000000d04077c24 */ /* 0x000fe2000f8e0207 */
[----:B--2---:R-:W-:-:S03]  /*1160*/  VIADDMNMX R6, R25, R6, UR4, PT ;  /* 0x0000000419067e46 */ /* 0x004fc6000b800106 */
[----:B------:R-:W-:Y:S01]  /*1170*/  IMAD.IADD R27, R3, 0x1, R7 ;  /* 0x00000001031b7824 */ /* 0x000fe200078e0207 */
[----:B---3--:R-:W-:Y:S02]  /*1180*/  VIMNMX R31, PT, PT, R6, UR8, PT ;  /* 0x00000008061f7c48 */ /* 0x008fe4000bfe0100 */
[----:B------:R-:W-:Y:S02]  /*1190*/  IADD3 R25, PT, PT, -R25, R6, RZ ;  /* 0x0000000619197210 */ /* 0x000fe40007ffe1ff */
[----:B------:R-:W-:Y:S01]  /*11a0*/  IADD3 R28, PT, PT, -R30, R31, RZ ;  /* 0x0000001f1e1c7210 */ /* 0x000fe20007ffe1ff */
        /* <DEDUP_REMOVED lines=32> */
.L_x_142:
[----:B------:R-:W-:Y:S05]  /*13b0*/  BSYNC.RECONVERGENT B3 ;  /* 0x0000000000037941 */ /* 0x000fea0003800200 */
.L_x_141:
        /* <DEDUP_REMOVED lines=22> */
.L_x_144:
[----:B------:R-:W-:Y:S05]  /*1520*/  BSYNC.RECONVERGENT B3 ;  /* 0x0000000000037941 */ /* 0x000fea0003800200 */
.L_x_143:
[----:B------:R-:W-:Y:S01]  /*1530*/  IADD3 R29, PT, PT, R12, 0x2, RZ ;  /* 0x000000020c1d7810 */ /* 0x000fe20007ffe0ff */
[----:B------:R-:W-:Y:S06]  /*1540*/  @!P2 BRA `(.L_x_140) ;  /* 0x00000000004ca947 */ /* 0x000fec0003800000 */
[----:B------:R-:W-:Y:S01]  /*1550*/  ISETP.LE.OR P0, PT, R26, R19, !P0 ;  /* 0x000000131a00720c */ /* 0x000fe20004703670 */
[----:B------:R-:W-:-:S12]  /*1560*/  VIADD R29, R12, 0x3 ;  /* 0x000000030c1d7836 */ /* 0x000fd80000000000 */
[----:B------:R-:W-:Y:S05]  /*1570*/  @P0 BRA `(.L_x_140) ;  /* 0x0000000000400947 */ /* 0x000fea0003800000 */
[----:B------:R0:W2:Y:S01]  /*1580*/  LDG.E.U16 R6, desc[UR10][R6.64+0x4] ;  /* 0x0000040a06067981 */ /* 0x0000a2000c1e1500 */
[----:B------:R-:W1:Y:S01]  /*1590*/  LDCU.U8 UR7, c[0x0][0x3dc] ;  /* 0x00007b80ff0777ac */ /* 0x000e620008000000 */
[----:B------:R-:W-:-:S04]  /*15a0*/  IMAD.IADD R9, R26, 0x1, -R19 ;  /* 0x000000011a097824 */ /* 0x000fc800078e0a13 */
[----:B------:R-:W-:Y:S01]  /*15b0*/  IMAD R9, R28, R9, RZ ;  /* 0x000000091c097224 */ /* 0x000fe200078e02ff */
[----:B-1----:R-:W-:-:S06]  /*15c0*/  UPRMT UR7, UR7, 0x8880, URZ ;  /* 0x0000888007077896 */ /* 0x002fcc00080000ff */
[----:B------:R-:W-:-:S13]  /*15d0*/  ISETP.NE.AND P0, PT, RZ, UR7, PT ;  /* 0x00000007ff007c0c */ /* 0x000fda000bf05270 */
[----:B------:R-:W-:-:S05]  /*15e0*/  @P0 IMAD R9, R24, R25, RZ ;  /* 0x0000001918090224 */ /* 0x000fca00078e02ff */
[----:B------:R-:W-:-:S06]  /*15f0*/  I2FP.F32.S32 R9, R9 ;  /* 0x0000000900097245 */ /* 0x000fcc0000201400 */
[----:B------:R-:W1:Y:S02]  /*1600*/  F2F.BF16.F32 R9, R9 ;  /* 0x0000000900097304 */ /* 0x000e640000202000 */
[----:B-1----:R-:W-:-:S06]  /*1610*/  SHF.L.U32 R8, R9, 0x10, RZ ;  /* 0x0000001009087819 */ /* 0x002fcc00000006ff */
[----:B0-----:R-:W0:Y:S01]  /*1620*/  MUFU.RCP R7, R8 ;  /* 0x0000000800077308 */ /* 0x001e220000001000 */
[----:B--2---:R-:W-:-:S04]  /*1630*/  IMAD.U32 R6, R6, 0x10000, RZ ;  /* 0x0001000006067824 */ /* 0x004fc800078e00ff */
[----:B0-----:R-:W-:-:S06]  /*1640*/  FMUL.FTZ R6, R6, R7 ;  /* 0x0000000706067220 */ /* 0x001fcc0000410000 */
[----:B------:R-:W0:Y:S02]  /*1650*/  F2F.BF16.F32 R6, R6 ;  /* 0x0000000600067304 */ /* 0x000e240000202000 */
[----:B0-----:R-:W-:-:S04]  /*1660*/  IMAD.U32 R7, R6, 0x10000, RZ ;  /* 0x0001000006077824 */ /* 0x001fc800078e00ff */
[----:B------:R-:W-:-:S07]  /*1670*/  FADD.FTZ R14, R14, R7 ;  /* 0x000000070e0e7221 */ /* 0x000fce0000010000 */
.L_x_140:
[----:B------:R-:W-:Y:S05]  /*1680*/  BSYNC.RECONVERGENT B0 ;  /* 0x0000000000007941 */ /* 0x000fea0003800200 */
.L_x_139:
[----:B------:R-:W-:-:S04]  /*1690*/  IADD3 R6, PT, PT, -R17, R12, RZ ;  /* 0x0000000c11067210 */ /* 0x000fc80007ffe1ff */
[----:B------:R-:W-:-:S13]  /*16a0*/  ISETP.GT.U32.AND P0, PT, R6, -0x4, PT ;  /* 0xfffffffc0600780c */ /* 0x000fda0003f04070 */
[----:B------:R-:W-:Y:S05]  /*16b0*/  @P0 BRA `(.L_x_138) ;  /* 0x00000008001c0947 */ /* 0x000fea0003800000 */
[----:B------:R-:W0:Y:S01]  /*16c0*/  LDC R35, c[0x0][0x3c4] ;  /* 0x0000f100ff237b82 */ /* 0x000e220000000800 */
[----:B------:R-:W1:Y:S01]  /*16d0*/  LDCU UR7, c[0x0][0x3cc] ;  /* 0x00007980ff0777ac */ /* 0x000e620008000800 */
[----:B------:R-:W-:Y:S01]  /*16e0*/  VIADD R40, R29, 0x3 ;  /* 0x000000031d287836 */ /* 0x000fe20000000000 */
[----:B------:R-:W-:Y:S01]  /*16f0*/  ISETP.GT.AND P0, PT, R31, R30, PT ;  /* 0x0000001e1f00720c */ /* 0x000fe20003f04270 */
[C---:B------:R-:W-:Y:S01]  /*1700*/  VIADD R32, R29.reuse, 0x2 ;  /* 0x000000021d207836 */ /* 0x040fe20000000000 */
[C---:B------:R-:W-:Y:S01]  /*1710*/  IADD3 R37, PT, PT, -R29.reuse, RZ, RZ ;  /* 0x000000ff1d257210 */ /* 0x040fe20007ffe1ff */
[C---:B------:R-:W-:Y:S01]  /*1720*/  IMAD.IADD R31, R29.reuse, 0x1, -R17 ;  /* 0x000000011d1f7824 */ /* 0x040fe200078e0a11 */
[----:B------:R-:W-:Y:S01]  /*1730*/  IADD3 R36, PT, PT, -R40, RZ, RZ ;  /* 0x000000ff28247210 */ /* 0x000fe20007ffe1ff */
[----:B------:R-:W-:Y:S02]  /*1740*/  IMAD.MOV R30, RZ, RZ, -R32 ;  /* 0x000000ffff1e7224 */ /* 0x000fe400078e0a20 */
[----:B0-----:R-:W-:-:S02]  /*1750*/  IMAD R38, R29, R35, R35 ;  /* 0x000000231d267224 */ /* 0x001fc400078e0223 */
[-C--:B-1----:R-:W-:Y:S02]  /*1760*/  IMAD R39, R32, R35.reuse, -UR7 ;  /* 0x8000000720277e24 */ /* 0x082fe4000f8e0223 */
[-C--:B------:R-:W-:Y:S02]  /*1770*/  IMAD R33, R40, R35.reuse, -UR7 ;  /* 0x8000000728217e24 */ /* 0x080fe4000f8e0223 */
[-C--:B------:R-:W-:Y:S02]  /*1780*/  IMAD R32, R32, R35.reuse, UR6 ;  /* 0x0000000620207e24 */ /* 0x080fe4000f8e0223 */
[----:B------:R-:W-:Y:S02]  /*1790*/  IMAD R40, R40, R35, UR6 ;  /* 0x0000000628287e24 */ /* 0x000fe4000f8e0223 */
[----:B------:R-:W-:Y:S02]  /*17a0*/  IMAD R37, R35, R37, UR7 ;  /* 0x0000000723257e24 */ /* 0x000fe4000f8e0225 */
[----:B------:R-:W-:-:S02]  /*17b0*/  IMAD R34, R29, R35, -UR7 ;  /* 0x800000071d227e24 */ /* 0x000fc4000f8e0223 */
[C---:B------:R-:W-:Y:S02]  /*17c0*/  IMAD R30, R35.reuse, R30, UR7 ;  /* 0x00000007231e7e24 */ /* 0x040fe4000f8e021e */
[----:B------:R-:W-:Y:S02]  /*17d0*/  IMAD R36, R35, R36, UR7 ;  /* 0x0000000723247e24 */ /* 0x000fe4000f8e0224 */
[C---:B------:R-:W-:Y:S02]  /*17e0*/  VIADD R42, R38.reuse, -UR7 ;  /* 0x80000007262a7c36 */ /* 0x040fe40008000000 */
[C---:B------:R-:W-:Y:S01]  /*17f0*/  VIADD R41, R38.reuse, UR6 ;  /* 0x0000000626297c36 */ /* 0x040fe20008000000 */
[----:B------:R-:W-:Y:S01]  /*1800*/  IADD3 R38, PT, PT, -R38, UR7, RZ ;  /* 0x0000000726267c10 */ /* 0x000fe2000fffe1ff */
[----:B------:R-:W-:-:S07]  /*1810*/  IMAD R35, R29, R35, UR6 ;  /* 0x000000061d237e24 */ /* 0x000fce000f8e0223 */
.L_x_145:
[----:B------:R-:W0:Y:S01]  /*1820*/  LDCU UR7, c[0x0][0x3a0] ;  /* 0x00007400ff0777ac */ /* 0x000e220008000800 */
[----:B------:R-:W-:Y:S02]  /*1830*/  VIMNMX R44, PT, PT, R35, UR5, PT ;  /* 0x00000005232c7c48 */ /* 0x000fe4000bfe0100 */
[----:B------:R-:W-:Y:S01]  /*1840*/  VIMNMX R48, PT, PT, RZ, R34, !PT ;  /* 0x00000022ff307248 */ /* 0x000fe20007fe0100 */
[----:B------:R-:W1:Y:S01]  /*1850*/  LDCU.64 UR8, c[0x0][0x3b0] ;  /* 0x00007600ff0877ac */ /* 0x000e620008000a00 */
[----:B------:R-:W-:Y:S02]  /*1860*/  VIMNMX R43, PT, PT, R41, UR5, PT ;  /* 0x00000005292b7c48 */ /* 0x000fe4000bfe0100 */
[----:B------:R-:W-:Y:S01]  /*1870*/  VIMNMX R47, PT, PT, RZ, R42, !PT ;  /* 0x0000002aff2f7248 */ /* 0x000fe20007fe0100 */
[----:B------:R-:W2:Y:S01]  /*1880*/  LDCU.64 UR12, c[0x0][0x388] ;  /* 0x00007100ff0c77ac */ /* 0x000ea20008000a00 */
[----:B------:R-:W-:Y:S02]  /*1890*/  SHF.R.S32.HI R7, RZ, 0x1f, R29 ;  /* 0x0000001fff077819 */ /* 0x000fe4000001141d */
[----:B------:R-:W-:-:S02]  /*18a0*/  MOV R6, R29 ;  /* 0x0000001d00067202 */ /* 0x000fc40000000f00 */
[----:B------:R-:W-:Y:S02]  /*18b0*/  VIMNMX R50, PT, PT, RZ, R39, !PT ;  /* 0x00000027ff327248 */ /* 0x000fe40007fe0100 */
[----:B0-----:R-:W-:Y:S02]  /*18c0*/  VIMNMX R45, PT, PT, R44, UR7, PT ;  /* 0x000000072c2d7c48 */ /* 0x001fe4000bfe0100 */
[----:B------:R-:W-:Y:S02]  /*18d0*/  VIMNMX R46, PT, PT, R43, UR7, PT ;  /* 0x000000072b2e7c48 */ /* 0x000fe4000bfe0100 */
[----:B------:R-:W-:Y:S01]  /*18e0*/  ISETP.LE.OR P1, PT, R45, R48, !P0 ;  /* 0x000000302d00720c */ /* 0x000fe20004723670 */
[----:B-1----:R-:W-:Y:S01]  /*18f0*/  IMAD R9, R27, UR8, RZ ;  /* 0x000000081b097c24 */ /* 0x002fe2000f8e02ff */
[----:B------:R-:W-:Y:S01]  /*1900*/  ISETP.LE.OR P2, PT, R46, R47, !P0 ;  /* 0x0000002f2e00720c */ /* 0x000fe20004743670 */
[----:B------:R-:W-:-:S04]  /*1910*/  IMAD.WIDE.U32 R6, R2, UR8, R6 ;  /* 0x0000000802067c25 */ /* 0x000fc8000f8e0006 */
[----:B------:R-:W-:Y:S01]  /*1920*/  IMAD R9, R2, UR9, R9 ;  /* 0x0000000902097c24 */ /* 0x000fe2000f8e0209 */
[----:B--2---:R-:W-:-:S03]  /*1930*/  LEA R8, P3, R6, UR12, 0x1 ;  /* 0x0000000c06087c11 */ /* 0x004fc6000f8608ff */
[----:B------:R-:W-:Y:S02]  /*1940*/  IMAD.IADD R7, R9, 0x1, R7 ;  /* 0x0000000109077824 */ /* 0x000fe400078e0207 */
[----:B------:R-:W0:Y:S01]  /*1950*/  @!P1 LDC.U8 R49, c[0x0][0x3dc] ;  /* 0x0000f700ff319b82 */ /* 0x000e220000000000 */
[----:B------:R-:W-:Y:S01]  /*1960*/  @!P1 IMAD.IADD R45, R45, 0x1, -R48 ;  /* 0x000000012d2d9824 */ /* 0x000fe200078e0a30 */
[----:B------:R-:W-:Y:S02]  /*1970*/  @!P1 IADD3 R44, PT, PT, R44, R37, RZ ;  /* 0x000000252c2c9210 */ /* 0x000fe40007ffe0ff */
[----:B------:R-:W-:Y:S01]  /*1980*/  LEA.HI.X R9, R6, UR13, R7, 0x1, P3 ;  /* 0x0000000d06097c11 */ /* 0x000fe200098f0c07 */
[----:B------:R-:W-:Y:S01]  /*1990*/  @!P1 IMAD R48, R28, R45, RZ ;  /* 0x0000002d1c309224 */ /* 0x000fe200078e02ff */
[----:B------:R-:W-:Y:S02]  /*19a0*/  VIMNMX R7, PT, PT, R32, UR5, PT ;  /* 0x0000000520077c48 */ /* 0x000fe4000bfe0100 */
[----:B------:R-:W1:Y:S01]  /*19b0*/  @!P2 LDC.U8 R51, c[0x0][0x3dc] ;  /* 0x0000f700ff33ab82 */ /* 0x000e620000000000 */
[----:B0-----:R-:W-:-:S02]  /*19c0*/  @!P1 PRMT R6, R49, 0x8880, RZ ;  /* 0x0000888031069816 */ /* 0x001fc400000000ff */
[----:B------:R-:W-:Y:S02]  /*19d0*/  VIMNMX R49, PT, PT, R7, UR7, PT ;  /* 0x0000000707317c48 */ /* 0x000fe4000bfe0100 */
[----:B------:R-:W-:Y:S02]  /*19e0*/  ISETP.NE.AND P4, PT, R6, RZ, !P1 ;  /* 0x000000ff0600720c */ /* 0x000fe40004f85270 */
[----:B------:R-:W-:Y:S02]  /*19f0*/  ISETP.LE.OR P3, PT, R49, R50, !P0 ;  /* 0x000000323100720c */ /* 0x000fe40004763670 */
[----:B-1----:R-:W-:Y:S02]  /*1a00*/  @!P2 PRMT R6, R51, 0x8880, RZ ;  /* 0x000088803306a816 */ /* 0x002fe400000000ff */
[----:B------:R-:W-:Y:S01]  /*1a10*/  @!P2 IADD3 R51, PT, PT, -R47, R46, RZ ;  /* 0x0000002e2f33a210 */ /* 0x000fe20007ffe1ff */
[----:B------:R-:W-:Y:S01]  /*1a20*/  IMAD.IADD R46, R43, 0x1, R38 ;  /* 0x000000012b2e7824 */ /* 0x000fe200078e0226 */
[----:B------:R-:W-:Y:S01]  /*1a30*/  ISETP.NE.AND P5, PT, R6, RZ, !P2 ;  /* 0x000000ff0600720c */ /* 0x000fe200057a5270 */
[----:B------:R-:W2:Y:S02]  /*1a40*/  @!P2 LDG.E.U16 R43, desc[UR10][R8.64+0x2] ;  /* 0x0000020a082ba981 */ /* 0x000ea4000c1e1500 */
[----:B------:R-:W-:Y:S01]  /*1a50*/  @!P2 IMAD R45, R28, R51, RZ ;  /* 0x000000331c2da224 */ /* 0x000fe200078e02ff */
[----:B------:R-:W-:Y:S01]  /*1a60*/  VIMNMX R51, PT, PT, RZ, R33, !PT ;  /* 0x00000021ff337248 */ /* 0x000fe20007fe0100 */
[----:B------:R-:W-:-:S02]  /*1a70*/  @P4 IMAD R48, R25, R44, RZ ;  /* 0x0000002c19304224 */ /* 0x000fc400078e02ff */
[----:B------:R-:W0:Y:S01]  /*1a80*/  @!P3 LDC.U8 R6, c[0x0][0x3dc] ;  /* 0x0000f700ff06bb82 */ /* 0x000e220000000000 */
[----:B------:R-:W-:Y:S01]  /*1a90*/  @!P3 IMAD.IADD R47, R49, 0x1, -R50 ;  /* 0x00000001312fb824 */ /* 0x000fe200078e0a32 */
[----:B------:R-:W-:Y:S01]  /*1aa0*/  VIMNMX R49, PT, PT, R40, UR5, PT ;  /* 0x0000000528317c48 */ /* 0x000fe2000bfe0100 */
[----:B------:R-:W3:Y:S03]  /*1ab0*/  @!P1 LDG.E.U16 R44, desc[UR10][R8.64] ;  /* 0x0000000a082c9981 */ /* 0x000ee6000c1e1500 */
[----:B------:R-:W-:Y:S01]  /*1ac0*/  VIMNMX R50, PT, PT, R49, UR7, PT ;  /* 0x0000000731327c48 */ /* 0x000fe2000bfe0100 */
[----:B------:R-:W-:-:S03]  /*1ad0*/  @P5 IMAD R45, R25, R46, RZ ;  /* 0x0000002e192d5224 */ /* 0x000fc600078e02ff */
[----:B------:R-:W-:-:S13]  /*1ae0*/  ISETP.LE.OR P4, PT, R50, R51, !P0 ;  /* 0x000000333200720c */ /* 0x000fda0004783670 */
[----:B------:R-:W4:Y:S01]  /*1af0*/  @!P4 LDG.E.U16 R46, desc[UR10][R8.64+0x6] ;  /* 0x0000060a082ec981 */ /* 0x000f22000c1e1500 */
[----:B0-----:R-:W-:Y:S01]  /*1b00*/  @!P3 PRMT R6, R6, 0x8880, RZ ;  /* 0x000088800606b816 */ /* 0x001fe200000000ff */
[----:B------:R-:W0:Y:S03]  /*1b10*/  @!P4 LDC.U8 R52, c[0x0][0x3dc] ;  /* 0x0000f700ff34cb82 */ /* 0x000e260000000000 */
[----:B------:R-:W-:Y:S02]  /*1b20*/  ISETP.NE.AND P5, PT, R6, RZ, !P3 ;  /* 0x000000ff0600720c */ /* 0x000fe40005fa5270 */
[----:B------:R1:W5:Y:S01]  /*1b30*/  @!P3 LDG.E.U16 R6, desc[UR10][R8.64+0x4] ;  /* 0x0000040a0806b981 */ /* 0x000362000c1e1500 */
[----:B------:R-:W-:Y:S02]  /*1b40*/  @!P4 IMAD.IADD R51, R50, 0x1, -R51 ;  /* 0x000000013233c824 */ /* 0x000fe400078e0a33 */
[----:B------:R-:W-:Y:S01]  /*1b50*/  IMAD.IADD R50, R7, 0x1, R30 ;  /* 0x0000000107327824 */ /* 0x000fe200078e021e */
[----:B------:R-:W-:-:S02]  /*1b60*/  @!P1 I2FP.F32.S32 R7, R48 ;  /* 0x0000003000079245 */ /* 0x000fc40000201400 */
[----:B------:R-:W-:Y:S02]  /*1b70*/  IADD3 R48, PT, PT, R49, R36, RZ ;  /* 0x0000002431307210 */ /* 0x000fe40007ffe0ff */
[----:B0-----:R-:W-:-:S04]  /*1b80*/  @!P4 PRMT R52, R52, 0x8880, RZ ;  /* 0x000088803434c816 */ /* 0x001fc800000000ff */
[----:B------:R-:W-:Y:S01]  /*1b90*/  ISETP.NE.AND P6, PT, R52, RZ, !P4 ;  /* 0x000000ff3400720c */ /* 0x000fe200067c5270 */
[C---:B------:R-:W-:Y:S01]  /*1ba0*/  @!P3 IMAD R47, R28.reuse, R47, RZ ;  /* 0x0000002f1c2fb224 */ /* 0x040fe200078e02ff */
[----:B-1----:R-:W-:Y:S01]  /*1bb0*/  @!P2 I2FP.F32.S32 R8, R45 ;  /* 0x0000002d0008a245 */ /* 0x002fe20000201400 */
[----:B------:R-:W-:Y:S01]  /*1bc0*/  @P5 IMAD R47, R25, R50, RZ ;  /* 0x00000032192f5224 */ /* 0x000fe200078e02ff */
[----:B------:R-:W0:Y:S01]  /*1bd0*/  @!P1 F2F.BF16.F32 R7, R7 ;  /* 0x0000000700079304 */ /* 0x000e220000202000 */
[----:B------:R-:W-:-:S03]  /*1be0*/  @!P4 IMAD R51, R28, R51, RZ ;  /* 0x000000331c33c224 */ /* 0x000fc600078e02ff */
[----:B------:R-:W-:-:S05]  /*1bf0*/  @!P3 I2FP.F32.S32 R47, R47 ;  /* 0x0000002f002fb245 */ /* 0x000fca0000201400 */
[----:B------:R-:W-:Y:S01]  /*1c00*/  @P6 IMAD R51, R25, R48, RZ ;  /* 0x0000003019336224 */ /* 0x000fe200078e02ff */
[----:B------:R-:W1:Y:S04]  /*1c10*/  @!P2 F2F.BF16.F32 R8, R8 ;  /* 0x000000080008a304 */ /* 0x000e680000202000 */
[----:B------:R-:W-:-:S04]  /*1c20*/  @!P4 I2FP.F32.S32 R51, R51 ;  /* 0x000000330033c245 */ /* 0x000fc80000201400 */
[----:B------:R-:W1:Y:S01]  /*1c30*/  @!P3 F2F.BF16.F32 R47, R47 ;  /* 0x0000002f002fb304 */ /* 0x000e620000202000 */
[----:B0-----:R-:W-:-:S07]  /*1c40*/  @!P1 IMAD.U32 R45, R7, 0x10000, RZ ;  /* 0x00010000072d9824 */ /* 0x001fce00078e00ff */
[----:B------:R-:W0:Y:S01]  /*1c50*/  @!P4 F2F.BF16.F32 R51, R51 ;  /* 0x000000330033c304 */ /* 0x000e220000202000 */
[----:B-1----:R-:W-:-:S07]  /*1c60*/  @!P2 IMAD.U32 R9, R8, 0x10000, RZ ;  /* 0x000100000809a824 */ /* 0x002fce00078e00ff */
[----:B------:R-:W-:Y:S01]  /*1c70*/  @!P1 MUFU.RCP R45, R45 ;  /* 0x0000002d002d9308 */ /* 0x000fe20000001000 */
[----:B------:R-:W-:-:S07]  /*1c80*/  @!P3 SHF.L.U32 R49, R47, 0x10, RZ ;  /* 0x000000102f31b819 */ /* 0x000fce00000006ff */
[----:B------:R-:W1:Y:S01]  /*1c90*/  @!P2 MUFU.RCP R9, R9 ;  /* 0x000000090009a308 */ /* 0x000e620000001000 */
[----:B0-----:R-:W-:-:S07]  /*1ca0*/  @!P4 IMAD.U32 R7, R51, 0x10000, RZ ;  /* 0x000100003307c824 */ /* 0x001fce00078e00ff */
[----:B------:R-:W-:Y:S08]  /*1cb0*/  @!P3 MUFU.RCP R8, R49 ;  /* 0x000000310008b308 */ /* 0x000ff00000001000 */
[----:B------:R-:W0:Y:S01]  /*1cc0*/  @!P4 MUFU.RCP R7, R7 ;  /* 0x000000070007c308 */ /* 0x000e220000001000 */
[----:B------:R-:W-:Y:S02]  /*1cd0*/  IADD3 R31, PT, PT, R31, 0x4, RZ ;  /* 0x000000041f1f7810 */ /* 0x000fe40007ffe0ff */
[----:B------:R-:W-:-:S02]  /*1ce0*/  IADD3 R29, PT, PT, R29, 0x4, RZ ;  /* 0x000000041d1d7810 */ /* 0x000fc40007ffe0ff */
[----:B--2---:R-:W-:Y:S01]  /*1cf0*/  @!P2 SHF.L.U32 R48, R43, 0x10, RZ ;  /* 0x000000102b30a819 */ /* 0x004fe200000006ff */
[----:B---3--:R-:W-:-:S04]  /*1d00*/  @!P1 IMAD.U32 R44, R44, 0x10000, RZ ;  /* 0x000100002c2c9824 */ /* 0x008fc800078e00ff */
[----:B-1----:R-:W-:Y:S01]  /*1d10*/  @!P2 FMUL.FTZ R48, R48, R9 ;  /* 0x000000093030a220 */ /* 0x002fe20000410000 */
[----:B------:R-:W-:-:S04]  /*1d20*/  @!P1 FMUL.FTZ R44, R44, R45 ;  /* 0x0000002d2c2c9220 */ /* 0x000fc80000410000 */
[----:B------:R-:W1:Y:S08]  /*1d30*/  @!P1 F2F.BF16.F32 R43, R44 ;  /* 0x0000002c002b9304 */ /* 0x000e700000202000 */
[----:B------:R-:W2:Y:S01]  /*1d40*/  @!P2 F2F.BF16.F32 R48, R48 ;  /* 0x000000300030a304 */ /* 0x000ea20000202000 */
[----:B----4-:R-:W-:Y:S02]  /*1d50*/  @!P4 IMAD.U32 R46, R46, 0x10000, RZ ;  /* 0x000100002e2ec824 */ /* 0x010fe400078e00ff */
[----:B-----5:R-:W-:-:S02]  /*1d60*/  @!P3 IMAD.U32 R45, R6, 0x10000, RZ ;  /* 0x00010000062db824 */ /* 0x020fc400078e00ff */
[----:B0-----:R-:W-:Y:S01]  /*1d70*/  @!P4 FMUL.FTZ R46, R46, R7 ;  /* 0x000000072e2ec220 */ /* 0x001fe20000410000 */
[----:B------:R-:W0:Y:S01]  /*1d80*/  LDC R6, c[0x0][0x3c4] ;  /* 0x0000f100ff067b82 */ /* 0x000e220000000800 */
[----:B------:R-:W-:-:S06]  /*1d90*/  @!P3 FMUL.FTZ R8, R45, R8 ;  /* 0x000000082d08b220 */ /* 0x000fcc0000410000 */
[----:B------:R-:W3:Y:S01]  /*1da0*/  @!P3 F2F.BF16.F32 R8, R8 ;  /* 0x000000080008b304 */ /* 0x000ee20000202000 */
[----:B-1----:R-:W-:-:S07]  /*1db0*/  @!P1 SHF.L.U32 R43, R43, 0x10, RZ ;  /* 0x000000102b2b9819 */ /* 0x002fce00000006ff */
[----:B------:R-:W1:Y:S01]  /*1dc0*/  @!P4 F2F.BF16.F32 R46, R46 ;  /* 0x0000002e002ec304 */ /* 0x000e620000202000 */
[----:B--2---:R-:W-:Y:S02]  /*1dd0*/  @!P2 IMAD.U32 R7, R48, 0x10000, RZ ;  /* 0x000100003007a824 */ /* 0x004fe400078e00ff */
[----:B------:R-:W-:Y:S01]  /*1de0*/  @!P1 FADD.FTZ R14, R14, R43 ;  /* 0x0000002b0e0e9221 */ /* 0x000fe20000010000 */
[----:B------:R-:W-:-:S03]  /*1df0*/  ISETP.NE.AND P1, PT, R31, RZ, PT ;  /* 0x000000ff1f00720c */ /* 0x000fc60003f25270 */
[----:B------:R-:W-:Y:S01]  /*1e00*/  @!P2 FADD.FTZ R14, R14, R7 ;  /* 0x000000070e0ea221 */ /* 0x000fe20000010000 */
[----:B---3--:R-:W-:-:S04]  /*1e10*/  @!P3 IMAD.U32 R9, R8, 0x10000, RZ ;  /* 0x000100000809b824 */ /* 0x008fc800078e00ff */
[----:B------:R-:W-:Y:S01]  /*1e20*/  @!P3 FADD.FTZ R14, R14, R9 ;  /* 0x000000090e0eb221 */ /* 0x000fe20000010000 */
[----:B-1----:R-:W-:-:S04]  /*1e30*/  @!P4 IMAD.U32 R7, R46, 0x10000, RZ ;  /* 0x000100002e07c824 */ /* 0x002fc800078e00ff */
[----:B------:R-:W-:Y:S01]  /*1e40*/  @!P4 FADD.FTZ R14, R14, R7 ;  /* 0x000000070e0ec221 */ /* 0x000fe20000010000 */
[----:B0-----:R-:W-:Y:S01]  /*1e50*/  IMAD.MOV R7, RZ, RZ, -R6 ;  /* 0x000000ffff077224 */ /* 0x001fe200078e0a06 */
[C---:B------:R-:W-:Y:S01]  /*1e60*/  LEA R41, R6.reuse, R41, 0x2 ;  /* 0x0000002906297211 */ /* 0x040fe200078e10ff */
[C---:B------:R-:W-:Y:S01]  /*1e70*/  IMAD R42, R6.reuse, 0x4, R42 ;  /* 0x00000004062a7824 */ /* 0x040fe200078e022a */
[C---:B------:R-:W-:Y:S01]  /*1e80*/  LEA R33, R6.reuse, R33, 0x2 ;  /* 0x0000002106217211 */ /* 0x040fe200078e10ff */
[C---:B------:R-:W-:Y:S01]  /*1e90*/  IMAD R39, R6.reuse, 0x4, R39 ;  /* 0x0000000406277824 */ /* 0x040fe200078e0227 */
[C---:B------:R-:W-:Y:S01]  /*1ea0*/  LEA R34, R6.reuse, R34, 0x2 ;  /* 0x0000002206227211 */ /* 0x040fe200078e10ff */
[C---:B------:R-:W-:Y:S01]  /*1eb0*/  IMAD R32, R6.reuse, 0x4, R32 ;  /* 0x0000000406207824 */ /* 0x040fe200078e0220 */
[----:B------:R-:W-:Y:S01]  /*1ec0*/  LEA R30, R7, R30, 0x2 ;  /* 0x0000001e071e7211 */ /* 0x000fe200078e10ff */
[C---:B------:R-:W-:Y:S02]  /*1ed0*/  IMAD R40, R6.reuse, 0x4, R40 ;  /* 0x0000000406287824 */ /* 0x040fe400078e0228 */
[----:B------:R-:W-:-:S02]  /*1ee0*/  IMAD R35, R6, 0x4, R35 ;  /* 0x0000000406237824 */ /* 0x000fc400078e0223 */
[C---:B------:R-:W-:Y:S02]  /*1ef0*/  IMAD R38, R7.reuse, 0x4, R38 ;  /* 0x0000000407267824 */ /* 0x040fe400078e0226 */
[C---:B------:R-:W-:Y:S02]  /*1f00*/  IMAD R36, R7.reuse, 0x4, R36 ;  /* 0x0000000407247824 */ /* 0x040fe400078e0224 */
[----:B------:R-:W-:Y:S01]  /*1f10*/  IMAD R37, R7, 0x4, R37 ;  /* 0x0000000407257824 */ /* 0x000fe200078e0225 */
[----:B------:R-:W-:Y:S06]  /*1f20*/  @P1 BRA `(.L_x_145) ;  /* 0xfffffff8003c1947 */ /* 0x000fec000383ffff */
.L_x_138:
[----:B------:R-:W-:Y:S05]  /*1f30*/  BSYNC.RECONVERGENT B1 ;  /* 0x0000000000017941 */ /* 0x000fea0003800200 */
.L_x_137:
[----:B------:R-:W-:-:S05]  /*1f40*/  VIADD R10, R10, 0x1 ;  /* 0x000000010a0a7836 */ /* 0x000fca0000000000 */
[----:B------:R-:W-:-:S13]  /*1f50*/  ISETP.NE.AND P0, PT, R10, R15, PT ;  /* 0x0000000f0a00720c */ /* 0x000fda0003f05270 */
[----:B------:R-:W-:Y:S05]  /*1f60*/  @P0 BRA `(.L_x_146) ;  /* 0xfffffff0002c0947 */ /* 0x000fea000383ffff */
.L_x_136:
[----:B------:R-:W-:Y:S05]  /*1f70*/  BSYNC.RECONVERGENT B2 ;  /* 0x0000000000027941 */ /* 0x000fea0003800200 */
.L_x_135:
[----:B------:R-:W0:Y:S01]  /*1f80*/  LDCU.64 UR8, c[0x0][0x3d0] ;  /* 0x00007a00ff0877ac */ /* 0x000e220008000a00 */
[----:B------:R-:W-:Y:S01]  /*1f90*/  F2FP.BF16.F32.PACK_AB R14, RZ, R14 ;  /* 0x0000000eff0e723e */ /* 0x000fe200000010ff */
[----:B------:R-:W1:Y:S01]  /*1fa0*/  LDCU UR7, c[0x0][0x380] ;  /* 0x00007000ff0777ac */ /* 0x000e620008000800 */
[----:B------:R-:W2:Y:S01]  /*1fb0*/  LDCU UR12, c[0x0][0x380] ;  /* 0x00007000ff0c77ac */ /* 0x000ea20008000800 */
[----:B0-----:R-:W-:-:S04]  /*1fc0*/  LEA R2, P0, R0, UR8, 0x1 ;  /* 0x0000000800027c11 */ /* 0x001fc8000f8008ff */
[----:B------:R-:W-:Y:S01]  /*1fd0*/  LEA.HI.X R3, R0, UR9, R11, 0x1, P0 ;  /* 0x0000000900037c11 */ /* 0x000fe200080f0c0b */
[----:B-1----:R-:W-:Y:S01]  /*1fe0*/  USHF.R.S32.HI UR7, URZ, 0x1f, UR7 ;  /* 0x0000001fff077899 */ /* 0x002fe20008011407 */
[----:B------:R-:W-:-:S03]  /*1ff0*/  IADD3 R0, P0, PT, R13, R0, RZ ;  /* 0x000000000d007210 */ /* 0x000fc60007f1e0ff */
[----:B------:R0:W-:Y:S02]  /*2000*/  STG.E.U16 desc[UR10][R2.64], R14 ;  /* 0x0000000e02007986 */ /* 0x0001e4000c10150a */
[----:B------:R-:W-:Y:S01]  /*2010*/  IMAD.X R11, RZ, RZ, R11, P0 ;  /* 0x000000ffff0b7224 */ /* 0x000fe200000e060b */
[----:B--2---:R-:W-:-:S04]  /*2020*/  ISETP.GE.U32.AND P0, PT, R0, UR12, PT ;  /* 0x0000000c00007c0c */ /* 0x004fc8000bf06070 */
[----:B------:R-:W-:-:S13]  /*2030*/  ISETP.GE.AND.EX P0, PT, R11, UR7, PT, P0 ;  /* 0x000000070b007c0c */ /* 0x000fda000bf06300 */
[----:B0-----:R-:W-:Y:S05]  /*2040*/  @!P0 BRA `(.L_x_147) ;  /* 0xffffffe000548947 */ /* 0x001fea000383ffff */
[----:B------:R-:W-:Y:S05]  /*2050*/  EXIT ;  /* 0x000000000000794d */ /* 0x000fea0003800000 */
.L_x_124:
[----:B------:R-:W0:Y:S02]  /*2060*/  LDCU UR6, c[0x0][0x3d8] ;  /* 0x00007b00ff0677ac */ /* 0x000e240008000800 */
[----:B0-----:R-:W-:-:S07]  /*2070*/  I2FP.F32.S32 R10, UR6 ;  /* 0x00000006000a7c45 */ /* 0x001fce0008201400 */
.L_x_170:
        /* <DEDUP_REMOVED lines=11> */
[----:B------:R-:W0:Y:S02]  /*2130*/  F2I.FTZ.U32.TRUNC.NTZ R3, R5 ;  /* 0x0000000500037305 */ /* 0x000e24000021f000 */
[----:B0-----:R-:W-:-:S04]  /*2140*/  IMAD.MOV R7, RZ, RZ, -R3 ;  /* 0x000000ffff077224 */ /* 0x001fc800078e0a03 */
        /* <DEDUP_REMOVED lines=12> */
[----:B------:R-:W-:Y:S02]  /*2210*/  IMAD R4, R3, UR6, R0 ;  /* 0x0000000603047c24 */ /* 0x000fe4000f8e0200 */
[----:B------:R-:W-:Y:S01]  /*2220*/  IMAD.MOV.U32 R3, RZ, RZ, RZ ;  /* 0x000000ffff037224 */ /* 0x000fe200078e00ff */
[----:B------:R-:W-:Y:S06]  /*2230*/  BRA `(.L_x_150) ;  /* 0x0000000000307947 */ /* 0x000fec0003800000 */
.L_x_149:
[----:B------:R-:W0:Y:S01]  /*2240*/  LDCU.64 UR6, c[0x0][0x3a0] ;  /* 0x00007400ff0677ac */ /* 0x000e220008000a00 */
[----:B------:R-:W-:Y:S02]  /*2250*/  MOV R20, R0 ;  /* 0x0000000000147202 */ /* 0x000fe40000000f00 */
[----:B------:R-:W-:Y:S02]  /*2260*/  MOV R14, R11 ;  /* 0x0000000b000e7202 */ /* 0x000fe40000000f00 */
[----:B------:R-:W-:Y:S01]  /*2270*/  MOV R8, 0x22b0 ;  /* 0x000022b000087802 */ /* 0x000fe20000000f00 */
[----:B0-----:R-:W-:Y:S02]  /*2280*/  IMAD.U32 R12, RZ, RZ, UR6 ;  /* 0x00000006ff0c7e24 */ /* 0x001fe4000f8e00ff */
[----:B------:R-:W-:-:S07]  /*2290*/  IMAD.U32 R9, RZ, RZ, UR7 ;  /* 0x00000007ff097e24 */ /* 0x000fce000f8e00ff */
[----:B------:R-:W-:Y:S05]  /*22a0*/  CALL.REL.NOINC `($__internal_2_$__cuda_sm20_div_s64) ;  /* 0x0000001400d47944 */ /* 0x000fea0003c00000 */
[----:B------:R-:W0:Y:S01]  /*22b0*/  LDCU UR6, c[0x0][0x3a0] ;  /* 0x00007400ff0677ac */ /* 0x000e220008000800 */
[--C-:B------:R-:W-:Y:S02]  /*22c0*/  IMAD.MOV R3, RZ, RZ, -R6.reuse ;  /* 0x000000ffff037224 */ /* 0x100fe400078e0a06 */
[----:B------:R-:W-:Y:S02]  /*22d0*/  IMAD.MOV.U32 R2, RZ, RZ, R6 ;  /* 0x000000ffff027224 */ /* 0x000fe400078e0006 */
[----:B0-----:R-:W-:Y:S01]  /*22e0*/  IMAD R4, R3, UR6, R0 ;  /* 0x0000000603047c24 */ /* 0x001fe2000f8e0200 */
[----:B------:R-:W-:-:S07]  /*22f0*/  MOV R3, R7 ;  /* 0x0000000700037202 */ /* 0x000fce0000000f00 */
.L_x_150:
[----:B------:R-:W-:Y:S05]  /*2300*/  BSYNC.RECONVERGENT B0 ;  /* 0x0000000000007941 */ /* 0x000fea0003800200 */
.L_x_148:
        /* <DEDUP_REMOVED lines=27> */
[----:B------:R-:W-:Y:S02]  /*24c0*/  IMAD R8, R3, UR6, R2 ;  /* 0x0000000603087c24 */ /* 0x000fe4000f8e0202 */
[----:B------:R-:W-:Y:S02]  /*24d0*/  IMAD.MOV.U32 R2, RZ, RZ, R5 ;  /* 0x000000ffff027224 */ /* 0x000fe400078e0005 */
[----:B------:R-:W-:Y:S01]  /*24e0*/  IMAD.MOV.U32 R3, RZ, RZ, RZ ;  /* 0x000000ffff037224 */ /* 0x000fe200078e00ff */
[----:B------:R-:W-:Y:S06]  /*24f0*/  BRA `(.L_x_153) ;  /* 0x0000000000307947 */ /* 0x000fec0003800000 */
.L_x_152:
        /* <DEDUP_REMOVED lines=8> */
[----:B------:R-:W-:-:S04]  /*2580*/  IMAD.MOV R3, RZ, RZ, -R6 ;  /* 0x000000ffff037224 */ /* 0x000fc800078e0a06 */
[----:B0-----:R-:W-:Y:S01]  /*2590*/  IMAD R8, R3, UR6, R2 ;  /* 0x0000000603087c24 */ /* 0x001fe2000f8e0202 */
[----:B------:R-:W-:Y:S01]  /*25a0*/  MOV R3, R7 ;  /* 0x0000000700037202 */ /* 0x000fe20000000f00 */
[----:B------:R-:W-:-:S07]  /*25b0*/  IMAD.MOV.U32 R2, RZ, RZ, R6 ;  /* 0x000000ffff027224 */ /* 0x000fce00078e0006 */
.L_x_153:
[----:B------:R-:W-:Y:S05]  /*25c0*/  BSYNC.RECONVERGENT B0 ;  /* 0x0000000000007941 */ /* 0x000fea0003800200 */
.L_x_151:
[----:B------:R-:W0:Y:S01]  /*25d0*/  LDC R21, c[0x0][0x3c0] ;  /* 0x0000f000ff157b82 */ /* 0x000e220000000800 */
[----:B------:R-:W1:Y:S01]  /*25e0*/  LDCU UR6, c[0x0][0x3c8] ;  /* 0x00007900ff0677ac */ /* 0x000e620008000800 */
[----:B------:R-:W-:Y:S06]  /*25f0*/  BSSY.RECONVERGENT B0, `(.L_x_154) ;  /* 0x0000055000007945 */ /* 0x000fec0003800200 */
[----:B------:R-:W2:Y:S08]  /*2600*/  LDC R5, c[0x0][0x3c4] ;  /* 0x0000f100ff057b82 */ /* 0x000eb00000000800 */
[----:B------:R-:W3:Y:S01]  /*2610*/  LDC R19, c[0x0][0x3b8] ;  /* 0x0000ee00ff137b82 */ /* 0x000ee20000000800 */
[----:B-1----:R-:W-:Y:S01]  /*2620*/  VIADD R14, R8, UR6 ;  /* 0x00000006080e7c36 */ /* 0x002fe20008000000 */
[----:B0-----:R-:W-:-:S06]  /*2630*/  IABS R15, R21 ;  /* 0x00000015000f7213 */ /* 0x001fcc0000000000 */
[----:B------:R-:W0:Y:S01]  /*2640*/  LDC R22, c[0x0][0x3a8] ;  /* 0x0000ea00ff167b82 */ /* 0x000e220000000800 */
[----:B------:R-:W-:Y:S01]  /*2650*/  IABS R8, R14 ;  /* 0x0000000e00087213 */ /* 0x000fe20000000000 */
[----:B------:R-:W1:Y:S01]  /*2660*/  I2F.RP R12, R15 ;  /* 0x0000000f000c7306 */ /* 0x000e620000209400 */
[----:B------:R-:W-:Y:S02]  /*2670*/  ISETP.NE.AND P3, PT, R21, RZ, PT ;  /* 0x000000ff1500720c */ /* 0x000fe40003f65270 */
[----:B--2---:R-:W-:-:S05]  /*2680*/  IABS R23, R5 ;  /* 0x0000000500177213 */ /* 0x004fca0000000000 */
[----:B------:R-:W2:Y:S01]  /*2690*/  I2F.RP R16, R23 ;  /* 0x0000001700107306 */ /* 0x000ea20000209400 */
[----:B---3--:R-:W-:-:S07]  /*26a0*/  ISETP.GE.AND P4, PT, R14, R19, PT ;  /* 0x000000130e00720c */ /* 0x008fce0003f86270 */
[----:B-1----:R-:W1:Y:S08]  /*26b0*/  MUFU.RCP R12, R12 ;  /* 0x0000000c000c7308 */ /* 0x002e700000001000 */
[----:B--2---:R-:W2:Y:S01]  /*26c0*/  MUFU.RCP R16, R16 ;  /* 0x0000001000107308 */ /* 0x004ea20000001000 */
[----:B-1----:R-:W-:-:S07]  /*26d0*/  VIADD R6, R12, 0xffffffe ;  /* 0x0ffffffe0c067836 */ /* 0x002fce0000000000 */
[----:B------:R1:W3:Y:S01]  /*26e0*/  F2I.FTZ.U32.TRUNC.NTZ R7, R6 ;  /* 0x0000000600077305 */ /* 0x0002e2000021f000 */
[----:B--2---:R-:W-:Y:S02]  /*26f0*/  VIADD R9, R16, 0xffffffe ;  /* 0x0ffffffe10097836 */ /* 0x004fe40000000000 */
[----:B-1----:R-:W-:-:S05]  /*2700*/  HFMA2 R6, -RZ, RZ, 0, 0 ;  /* 0x00000000ff067431 */ /* 0x002fca00000001ff */
[----:B------:R-:W1:Y:S01]  /*2710*/  F2I.FTZ.U32.TRUNC.NTZ R9, R9 ;  /* 0x0000000900097305 */ /* 0x000e62000021f000 */
[----:B---3--:R-:W-:-:S05]  /*2720*/  IADD3 R18, PT, PT, RZ, -R7, RZ ;  /* 0x80000007ff127210 */ /* 0x008fca0007ffe0ff */
[----:B------:R-:W-:-:S04]  /*2730*/  IMAD R17, R18, R15, RZ ;  /* 0x0000000f12117224 */ /* 0x000fc800078e02ff */
[----:B------:R-:W-:-:S04]  /*2740*/  IMAD.HI.U32 R6, R7, R17, R6 ;  /* 0x0000001107067227 */ /* 0x000fc800078e0006 */
[----:B-1----:R-:W-:Y:S02]  /*2750*/  IMAD.MOV R12, RZ, RZ, -R9 ;  /* 0x000000ffff0c7224 */ /* 0x002fe400078e0a09 */
[----:B------:R-:W-:Y:S02]  /*2760*/  IMAD.MOV.U32 R7, RZ, RZ, R8 ;  /* 0x000000ffff077224 */ /* 0x000fe400078e0008 */
[----:B------:R-:W-:Y:S01]  /*2770*/  IMAD R17, R12, R23, RZ ;  /* 0x000000170c117224 */ /* 0x000fe200078e02ff */
[----:B------:R-:W-:Y:S01]  /*2780*/  IABS R12, R4 ;  /* 0x00000004000c7213 */ /* 0x000fe20000000000 */
[----:B------:R-:W-:Y:S02]  /*2790*/  IMAD.MOV.U32 R8, RZ, RZ, RZ ;  /* 0x000000ffff087224 */ /* 0x000fe400078e00ff */
[----:B------:R-:W-:-:S04]  /*27a0*/  IMAD.HI.U32 R6, R6, R7, RZ ;  /* 0x0000000706067227 */ /* 0x000fc800078e00ff */
[----:B------:R-:W-:Y:S01]  /*27b0*/  IMAD.HI.U32 R9, R9, R17, R8 ;  /* 0x0000001109097227 */ /* 0x000fe200078e0008 */
[----:B------:R-:W-:Y:S01]  /*27c0*/  IADD3 R8, PT, PT, -R6, RZ, RZ ;  /* 0x000000ff06087210 */ /* 0x000fe20007ffe1ff */
[----:B------:R-:W1:Y:S04]  /*27d0*/  LDC R17, c[0x0][0x3b0] ;  /* 0x0000ec00ff117b82 */ /* 0x000e680000000800 */
[----:B------:R-:W-:-:S04]  /*27e0*/  IMAD.HI.U32 R9, R9, R12, RZ ;  /* 0x0000000c09097227 */ /* 0x000fc800078e00ff */
[----:B------:R-:W-:Y:S02]  /*27f0*/  IMAD R8, R15, R8, R7 ;  /* 0x000000080f087224 */ /* 0x000fe400078e0207 */
[----:B------:R-:W-:-:S03]  /*2800*/  IMAD.MOV R7, RZ, RZ, -R9 ;  /* 0x000000ffff077224 */ /* 0x000fc600078e0a09 */
[----:B------:R-:W-:Y:S01]  /*2810*/  ISETP.GT.U32.AND P1, PT, R15, R8, PT ;  /* 0x000000080f00720c */ /* 0x000fe20003f24070 */
[C---:B------:R-:W-:Y:S02]  /*2820*/  IMAD R12, R23.reuse, R7, R12 ;  /* 0x00000007170c7224 */ /* 0x040fe400078e020c */
[----:B------:R-:W2:Y:S03]  /*2830*/  LDC R7, c[0x0][0x3bc] ;  /* 0x0000ef00ff077b82 */ /* 0x000ea60000000800 */
[----:B------:R-:W-:-:S07]  /*2840*/  ISETP.GT.U32.AND P5, PT, R23, R12, PT ;  /* 0x0000000c1700720c */ /* 0x000fce0003fa4070 */
[----:B------:R-:W-:Y:S02]  /*2850*/  @!P1 IMAD.IADD R8, R8, 0x1, -R15 ;  /* 0x0000000108089824 */ /* 0x000fe400078e0a0f */
[----:B------:R-:W-:-:S03]  /*2860*/  @!P1 VIADD R6, R6, 0x1 ;  /* 0x0000000106069836 */ /* 0x000fc60000000000 */
[----:B------:R-:W-:Y:S01]  /*2870*/  ISETP.GE.U32.AND P0, PT, R8, R15, PT ;  /* 0x0000000f0800720c */ /* 0x000fe20003f06070 */
[----:B------:R-:W-:Y:S01]  /*2880*/  @!P5 VIADD R9, R9, 0x1 ;  /* 0x000000010909d836 */ /* 0x000fe20000000000 */
[----:B------:R-:W-:Y:S02]  /*2890*/  @!P5 IADD3 R12, PT, PT, R12, -R23, RZ ;  /* 0x800000170c0cd210 */ /* 0x000fe40007ffe0ff */
[----:B------:R-:W-:Y:S02]  /*28a0*/  LOP3.LUT R8, R14, R21, RZ, 0x3c, !PT ;  /* 0x000000150e087212 */ /* 0x000fe400078e3cff */
[----:B------:R-:W-:Y:S01]  /*28b0*/  ISETP.GE.U32.AND P2, PT, R12, R23, PT ;  /* 0x000000170c00720c */ /* 0x000fe20003f46070 */
[----:B------:R-:W-:Y:S01]  /*28c0*/  IMAD.MOV.U32 R12, RZ, RZ, RZ ;  /* 0x000000ffff0c7224 */ /* 0x000fe200078e00ff */
[----:B------:R-:W-:Y:S02]  /*28d0*/  ISETP.GE.AND P6, PT, R8, RZ, PT ;  /* 0x000000ff0800720c */ /* 0x000fe40003fc6270 */
[----:B------:R-:W-:-:S02]  /*28e0*/  LOP3.LUT R8, R4, R5, RZ, 0x3c, !PT ;  /* 0x0000000504087212 */ /* 0x000fc400078e3cff */
[----:B------:R-:W-:Y:S01]  /*28f0*/  ISETP.NE.AND P5, PT, R5, RZ, PT ;  /* 0x000000ff0500720c */ /* 0x000fe20003fa5270 */
[----:B------:R-:W-:Y:S01]  /*2900*/  @P0 VIADD R6, R6, 0x1 ;  /* 0x0000000106060836 */ /* 0x000fe20000000000 */
[----:B------:R-:W-:Y:S02]  /*2910*/  ISETP.GE.AND P1, PT, R8, RZ, PT ;  /* 0x000000ff0800720c */ /* 0x000fe40003f26270 */
[----:B--2---:R-:W-:Y:S02]  /*2920*/  ISETP.GE.AND P0, PT, R4, R7, PT ;  /* 0x000000070400720c */ /* 0x004fe40003f06270 */
[----:B------:R-:W-:Y:S02]  /*2930*/  MOV R15, R6 ;  /* 0x00000006000f7202 */ /* 0x000fe40000000f00 */
[----:B------:R-:W-:-:S03]  /*2940*/  @P2 IADD3 R9, PT, PT, R9, 0x1, RZ ;  /* 0x0000000109092810 */ /* 0x000fc60007ffe0ff */
[----:B------:R-:W-:Y:S01]  /*2950*/  @!P6 IMAD.MOV R15, RZ, RZ, -R15 ;  /* 0x000000ffff0fe224 */ /* 0x000fe200078e0a0f */
[----:B------:R-:W-:Y:S01]  /*2960*/  @!P3 LOP3.LUT R15, RZ, R21, RZ, 0x33, !PT ;  /* 0x00000015ff0fb212 */ /* 0x000fe200078e33ff */
[----:B------:R-:W-:Y:S01]  /*2970*/  IMAD.MOV.U32 R6, RZ, RZ, R9 ;  /* 0x000000ffff067224 */ /* 0x000fe200078e0009 */
[----:B01----:R-:W-:Y:S06]  /*2980*/  @!P4 BRA `(.L_x_155) ;  /* 0x00000000006cc947 */ /* 0x003fec0003800000 */
[----:B------:R-:W0:Y:S01]  /*2990*/  LDC R21, c[0x0][0x3c0] ;  /* 0x0000f000ff157b82 */ /* 0x000e220000000800 */
[----:B------:R-:W-:Y:S01]  /*29a0*/  IMAD.IADD R12, R14, 0x1, -R19 ;  /* 0x000000010e0c7824 */ /* 0x000fe200078e0a13 */
[----:B------:R-:W-:-:S04]  /*29b0*/  MOV R8, RZ ;  /* 0x000000ff00087202 */ /* 0x000fc80000000f00 */
[----:B------:R-:W-:Y:S02]  /*29c0*/  IABS R14, R12 ;  /* 0x0000000c000e7213 */ /* 0x000fe40000000000 */
[-C--:B0-----:R-:W-:Y:S02]  /*29d0*/  IABS R16, R21.reuse ;  /* 0x0000001500107213 */ /* 0x081fe40000000000 */
[----:B------:R-:W-:Y:S02]  /*29e0*/  LOP3.LUT R12, R12, R21, RZ, 0x3c, !PT ;  /* 0x000000150c0c7212 */ /* 0x000fe400078e3cff */
[----:B------:R-:W0:Y:S02]  /*29f0*/  I2F.RP R18, R16 ;  /* 0x0000001000127306 */ /* 0x000e240000209400 */
[----:B------:R-:W-:-:S06]  /*2a00*/  ISETP.GE.AND P4, PT, R12, RZ, PT ;  /* 0x000000ff0c00720c */ /* 0x000fcc0003f86270 */
[----:B0-----:R-:W0:Y:S02]  /*2a10*/  MUFU.RCP R18, R18 ;  /* 0x0000001200127308 */ /* 0x001e240000001000 */
[----:B0-----:R-:W-:-:S06]  /*2a20*/  IADD3 R20, PT, PT, R18, 0xffffffe, RZ ;  /* 0x0ffffffe12147810 */ /* 0x001fcc0007ffe0ff */
[----:B------:R-:W0:Y:S02]  /*2a30*/  F2I.FTZ.U32.TRUNC.NTZ R9, R20 ;  /* 0x0000001400097305 */ /* 0x000e24000021f000 */
[----:B0-----:R-:W-:-:S04]  /*2a40*/  IMAD.MOV R23, RZ, RZ, -R9 ;  /* 0x000000ffff177224 */ /* 0x001fc800078e0a09 */
        /* <DEDUP_REMOVED lines=15> */
.L_x_155:
[----:B------:R-:W-:Y:S05]  /*2b40*/  BSYNC.RECONVERGENT B0 ;  /* 0x0000000000007941 */ /* 0x000fea0003800200 */
.L_x_154:
[----:B------:R-:W-:Y:S01]  /*2b50*/  BSSY.RECONVERGENT B0, `(.L_x_156) ;  /* 0x0000020000007945 */ /* 0x000fe20003800200 */
[----:B------:R-:W-:Y:S01]  /*2b60*/  HFMA2 R14, -RZ, RZ, 0, 0 ;  /* 0x00000000ff0e7431 */ /* 0x000fe200000001ff */
[----:B------:R-:W-:Y:S01]  /*2b70*/  VIADDMNMX R15, R15, 0x1, R22, PT ;  /* 0x000000010f0f7846 */ /* 0x000fe20003800116 */
[----:B------:R-:W-:Y:S01]  /*2b80*/  @!P1 IMAD.MOV R6, RZ, RZ, -R6 ;  /* 0x000000ffff069224 */ /* 0x000fe200078e0a06 */
        /* <DEDUP_REMOVED lines=28> */
.L_x_157:
[----:B------:R-:W-:Y:S05]  /*2d50*/  BSYNC.RECONVERGENT B0 ;  /* 0x0000000000007941 */ /* 0x000fea0003800200 */
.L_x_156:
[----:B------:R-:W-:Y:S01]  /*2d60*/  ISETP.GE.AND P0, PT, R12, R15, PT ;  /* 0x0000000f0c00720c */ /* 0x000fe20003f06270 */
[----:B------:R-:W-:Y:S01]  /*2d70*/  BSSY.RECONVERGENT B2, `(.L_x_158) ;  /* 0x00000ba000027945 */ /* 0x000fe20003800200 */
[----:B------:R-:W-:Y:S02]  /*2d80*/  @!P5 LOP3.LUT R6, RZ, R5, RZ, 0x33, !PT ;  /* 0x00000005ff06d212 */ /* 0x000fe400078e33ff */
[----:B------:R-:W-:Y:S02]  /*2d90*/  MOV R16, RZ ;  /* 0x000000ff00107202 */ /* 0x000fe40000000f00 */
[----:B------:R-:W-:-:S07]  /*2da0*/  VIADDMNMX R17, R6, 0x1, R17, PT ;  /* 0x0000000106117846 */ /* 0x000fce0003800111 */
[----:B------:R-:W-:Y:S05]  /*2db0*/  @P0 BRA `(.L_x_159) ;  /* 0x0000000800d40947 */ /* 0x000fea0003800000 */
[----:B------:R-:W0:Y:S01]  /*2dc0*/  LDCU UR6, c[0x0][0x3cc] ;  /* 0x00007980ff0677ac */ /* 0x000e220008000800 */
[----:B------:R-:W1:Y:S01]  /*2dd0*/  LDC R9, c[0x0][0x3a0] ;  /* 0x0000e800ff097b82 */ /* 0x000e620000000800 */
[CC--:B------:R-:W-:Y:S01]  /*2de0*/  IMAD R26, R14.reuse, R5.reuse, R5 ;  /* 0x000000050e1a7224 */ /* 0x0c0fe200078e0205 */
[--C-:B------:R-:W-:Y:S01]  /*2df0*/  SHF.R.S32.HI R21, RZ, 0x1f, R14.reuse ;  /* 0x0000001fff157819 */ /* 0x100fe2000001140e */
[----:B------:R-:W-:Y:S01]  /*2e00*/  IMAD.IADD R25, R17, 0x1, -R14 ;  /* 0x0000000111197824 */ /* 0x000fe200078e0a0e */
[C---:B------:R-:W-:Y:S01]  /*2e10*/  IADD3 R23, PT, PT, R14.reuse, 0x2, RZ ;  /* 0x000000020e177810 */ /* 0x040fe20007ffe0ff */
[----:B------:R-:W-:Y:S01]  /*2e20*/  VIADD R22, R14, 0x1 ;  /* 0x000000010e167836 */ /* 0x000fe20000000000 */
[----:B------:R-:W-:Y:S01]  /*2e30*/  IADD3 R29, PT, PT, R26, R5, RZ ;  /* 0x000000051a1d7210 */ /* 0x000fe20007ffe0ff */
[----:B------:R-:W-:Y:S01]  /*2e40*/  VIADD R24, R14, 0x3 ;  /* 0x000000030e187836 */ /* 0x000fe20000000000 */
[----:B------:R-:W-:Y:S01]  /*2e50*/  LOP3.LUT R25, R25, 0x3, RZ, 0xc0, !PT ;  /* 0x0000000319197812 */ /* 0x000fe200078ec0ff */
[----:B------:R-:W-:-:S02]  /*2e60*/  IMAD.MOV.U32 R16, RZ, RZ, RZ ;  /* 0x000000ffff107224 */ /* 0x000fc400078e00ff */
[----:B0-----:R-:W-:Y:S01]  /*2e70*/  IMAD R4, R14, R5, -UR6 ;  /* 0x800000060e047e24 */ /* 0x001fe2000f8e0205 */
[----:B------:R-:W-:Y:S02]  /*2e80*/  VIADDMNMX R26, R26, -UR6, RZ, !PT ;  /* 0x800000061a1a7c46 */ /* 0x000fe4000f8001ff */
[----:B------:R-:W-:Y:S01]  /*2e90*/  VIADDMNMX R29, R29, -UR6, RZ, !PT ;  /* 0x800000061d1d7c46 */ /* 0x000fe2000f8001ff */
[----:B------:R-:W-:Y:S01]  /*2ea0*/  IMAD.IADD R18, R4, 0x1, R7 ;  /* 0x0000000104127824 */ /* 0x000fe200078e0207 */
[----:B------:R-:W-:Y:S02]  /*2eb0*/  IADD3 R7, PT, PT, -R17, R14, RZ ;  /* 0x0000000e11077210 */ /* 0x000fe40007ffe1ff */
[----:B------:R-:W-:Y:S01]  /*2ec0*/  VIMNMX R27, PT, PT, RZ, R4, !PT ;  /* 0x00000004ff1b7248 */ /* 0x000fe20007fe0100 */
[C---:B------:R-:W-:Y:S01]  /*2ed0*/  IMAD.IADD R6, R18.reuse, 0x1, R5 ;  /* 0x0000000112067824 */ /* 0x040fe200078e0205 */
[----:B------:R-:W-:Y:S02]  /*2ee0*/  ISETP.GT.U32.AND P1, PT, R7, -0x4, PT ;  /* 0xfffffffc0700780c */ /* 0x000fe40003f24070 */
[----:B-1----:R-:W-:-:S02]  /*2ef0*/  VIMNMX3 R18, R18, UR5, R9, PT ;  /* 0x0000000512127c0f */ /* 0x002fc4000b800109 */
[C---:B------:R-:W-:Y:S02]  /*2f00*/  VIADDMNMX R20, R6.reuse, R5, UR5, PT ;  /* 0x0000000506147e46 */ /* 0x040fe4000b800105 */
[----:B------:R-:W-:Y:S02]  /*2f10*/  VIMNMX3 R19, R6, UR5, R9, PT ;  /* 0x0000000506137c0f */ /* 0x000fe4000b800109 */
[----:B------:R-:W-:-:S07]  /*2f20*/  VIMNMX R20, PT, PT, R20, R9, PT ;  /* 0x0000000914147248 */ /* 0x000fce0003fe0100 */
.L_x_169:
[----:B------:R-:W-:Y:S01]  /*2f30*/  ISETP.GE.AND P0, PT, R14, R17, PT ;  /* 0x000000110e00720c */ /* 0x000fe20003f06270 */
[----:B------:R-:W-:-:S12]  /*2f40*/  BSSY.RECONVERGENT B1, `(.L_x_160) ;  /* 0x0000099000017945 */ /* 0x000fd80003800200 */
[----:B------:R-:W-:Y:S05]  /*2f50*/  @P0 BRA `(.L_x_161) ;  /* 0x00000008005c0947 */ /* 0x000fea0003800000 */
[----:B------:R-:W0:Y:S01]  /*2f60*/  LDC R31, c[0x0][0x3c8] ;  /* 0x0000f200ff1f7b82 */ /* 0x000e220000000800 */
[----:B------:R-:W0:Y:S01]  /*2f70*/  LDCU UR6, c[0x0][0x3c0] ;  /* 0x00007800ff0677ac */ /* 0x000e220008000800 */
[----:B------:R-:W-:Y:S01]  /*2f80*/  ISETP.NE.AND P0, PT, R25, RZ, PT ;  /* 0x000000ff1900720c */ /* 0x000fe20003f05270 */
[--C-:B------:R-:W-:Y:S01]  /*2f90*/  IMAD.MOV.U32 R4, RZ, RZ, R12.reuse ;  /* 0x000000ffff047224 */ /* 0x100fe200078e000c */
[----:B------:R-:W-:Y:S01]  /*2fa0*/  SHF.R.S32.HI R5, RZ, 0x1f, R12 ;  /* 0x0000001fff057819 */ /* 0x000fe2000001140c */
[----:B------:R-:W1:Y:S01]  /*2fb0*/  LDCU.64 UR8, c[0x0][0x3a8] ;  /* 0x00007500ff0877ac */ /* 0x000e620008000a00 */
[----:B------:R-:W-:Y:S01]  /*2fc0*/  BSSY.RECONVERGENT B0, `(.L_x_162) ;  /* 0x0000045000007945 */ /* 0x000fe20003800200 */
        /* <DEDUP_REMOVED lines=8> */
[----:B------:R-:W-:Y:S02]  /*3050*/  VIMNMX R31, PT, PT, RZ, R31, !PT ;  /* 0x0000001fff1f7248 */ /* 0x000fe40007fe0100 */
[----:B---3--:R-:W-:Y:S02]  /*3060*/  VIMNMX R32, PT, PT, R32, UR7, PT ;  /* 0x0000000720207c48 */ /* 0x008fe4000bfe0100 */
[----:B------:R-:W-:Y:S01]  /*3070*/  IADD3 R28, PT, PT, R5, R7, RZ ;  /* 0x00000007051c7210 */ /* 0x000fe20007ffe0ff */
[----:B------:R-:W-:Y:S06]  /*3080*/  @!P0 BRA `(.L_x_163) ;  /* 0x0000000000e08947 */ /* 0x000fec0003800000 */
[----:B------:R-:W0:Y:S01]  /*3090*/  LDCU.64 UR6, c[0x0][0x3b0] ;  /* 0x00007600ff0677ac */ /* 0x000e220008000a00 */
[----:B------:R-:W-:Y:S01]  /*30a0*/  ISETP.GE.AND P0, PT, R31, R32, PT ;  /* 0x000000201f00720c */ /* 0x000fe20003f06270 */
[----:B------:R-:W-:Y:S01]  /*30b0*/  IMAD.MOV.U32 R6, RZ, RZ, R14 ;  /* 0x000000ffff067224 */ /* 0x000fe200078e000e */
[----:B------:R-:W-:Y:S01]  /*30c0*/  BSSY.RECONVERGENT B3, `(.L_x_164) ;  /* 0x0000015000037945 */ /* 0x000fe20003800200 */
[----:B------:R-:W1:Y:S01]  /*30d0*/  LDCU.64 UR8, c[0x0][0x388] ;  /* 0x00007100ff0877ac */ /* 0x000e620008000a00 */
[----:B------:R-:W-:Y:S01]  /*30e0*/  IMAD.MOV.U32 R7, RZ, RZ, R21 ;  /* 0x000000ffff077224 */ /* 0x000fe200078e0015 */
[----:B------:R-:W-:Y:S02]  /*30f0*/  ISETP.GE.OR P2, PT, R27, R18, P0 ;  /* 0x000000121b00720c */ /* 0x000fe40000746670 */
        /* <DEDUP_REMOVED lines=17> */
.L_x_165:
[----:B------:R-:W-:Y:S05]  /*3210*/  BSYNC.RECONVERGENT B3 ;  /* 0x0000000000037941 */ /* 0x000fea0003800200 */
.L_x_164:
[----:B------:R-:W-:Y:S01]  /*3220*/  IMAD.MOV.U32 R30, RZ, RZ, R22 ;  /* 0x000000ffff1e7224 */ /* 0x000fe200078e0016 */
        /* <DEDUP_REMOVED lines=14> */
.L_x_167:
[----:B------:R-:W-:Y:S05]  /*3310*/  BSYNC.RECONVERGENT B3 ;  /* 0x0000000000037941 */ /* 0x000fea0003800200 */
.L_x_166:
[----:B------:R-:W-:Y:S01]  /*3320*/  IMAD.MOV.U32 R30, RZ, RZ, R23 ;  /* 0x000000ffff1e7224 */ /* 0x000fe200078e0017 */
[----:B------:R-:W-:Y:S06]  /*3330*/  @!P3 BRA `(.L_x_163) ;  /* 0x000000000034b947 */ /* 0x000fec0003800000 */
[----:B------:R-:W-:Y:S02]  /*3340*/  ISETP.GE.OR P0, PT, R29, R20, P0 ;  /* 0x000000141d00720c */ /* 0x000fe40000706670 */
[----:B------:R-:W-:-:S11]  /*3350*/  MOV R30, R24 ;  /* 0x00000018001e7202 */ /* 0x000fd60000000f00 */
[----:B------:R-:W-:Y:S05]  /*3360*/  @P0 BRA `(.L_x_163) ;  /* 0x0000000000280947 */ /* 0x000fea0003800000 */
[----:B------:R-:W2:Y:S01]  /*3370*/  LDG.E.U16 R6, desc[UR10][R6.64+0x4] ;  /* 0x0000040a06067981 */ /* 0x000ea2000c1e1500 */
[----:B------:R-:W0:Y:S01]  /*3380*/  F2F.BF16.F32 R8, R10 ;  /* 0x0000000a00087304 */ /* 0x000e220000202000 */
[----:B------:R-:W-:Y:S02]  /*3390*/  IMAD.MOV.U32 R30, RZ, RZ, R24 ;  /* 0x000000ffff1e7224 */ /* 0x000fe400078e0018 */
[----:B0-----:R-:W-:-:S06]  /*33a0*/  IMAD.U32 R33, R8, 0x10000, RZ ;  /* 0x0001000008217824 */ /* 0x001fcc00078e00ff */
[----:B------:R-:W0:Y:S01]  /*33b0*/  MUFU.RCP R33, R33 ;  /* 0x0000002100217308 */ /* 0x000e220000001000 */
[----:B--2---:R-:W-:-:S04]  /*33c0*/  IMAD.U32 R8, R6, 0x10000, RZ ;  /* 0x0001000006087824 */ /* 0x004fc800078e00ff */
[----:B0-----:R-:W-:-:S06]  /*33d0*/  FMUL.FTZ R8, R8, R33 ;  /* 0x0000002108087220 */ /* 0x001fcc0000410000 */
[----:B------:R-:W0:Y:S02]  /*33e0*/  F2F.BF16.F32 R8, R8 ;  /* 0x0000000800087304 */ /* 0x000e240000202000 */
[----:B0-----:R-:W-:-:S05]  /*33f0*/  SHF.L.U32 R9, R8, 0x10, RZ ;  /* 0x0000001008097819 */ /* 0x001fca00000006ff */
[----:B------:R-:W-:-:S07]  /*3400*/  FADD.FTZ R16, R16, R9 ;  /* 0x0000000910107221 */ /* 0x000fce0000010000 */
.L_x_163:
[----:B------:R-:W-:Y:S05]  /*3410*/  BSYNC.RECONVERGENT B0 ;  /* 0x0000000000007941 */ /* 0x000fea0003800200 */
.L_x_162:
[----:B------:R-:W-:Y:S05]  /*3420*/  @P1 BRA `(.L_x_161) ;  /* 0x0000000400281947 */ /* 0x000fea0003800000 */
[----:B------:R-:W-:-:S13]  /*3430*/  ISETP.GE.AND P0, PT, R31, R32, PT ;  /* 0x000000201f00720c */ /* 0x000fda0003f06270 */
.L_x_168:
        /* <DEDUP_REMOVED lines=10> */
[----:B---3--:R-:W-:Y:S01]  /*34e0*/  IMAD R37, R28, UR8, RZ ;  /* 0x000000081c257c24 */ /* 0x008fe2000f8e02ff */
[----:B-1----:R-:W-:Y:S01]  /*34f0*/  IADD3 R31, PT, PT, R8, UR7, RZ ;  /* 0x00000007081f7c10 */ /* 0x002fe2000fffe0ff */
[C---:B------:R-:W-:Y:S01]  /*3500*/  IMAD.WIDE.U32 R6, R4.reuse, UR8, R6 ;  /* 0x0000000804067c25 */ /* 0x040fe2000f8e0006 */
[----:B------:R-:W-:Y:S02]  /*3510*/  VIMNMX R8, PT, PT, RZ, R8, !PT ;  /* 0x00000008ff087248 */ /* 0x000fe40007fe0100 */
[----:B--2---:R-:W-:Y:S01]  /*3520*/  VIMNMX3 R9, R31, UR5, R35, PT ;  /* 0x000000051f097c0f */ /* 0x004fe2000b800123 */
[----:B------:R-:W-:-:S03]  /*3530*/  IMAD R37, R4, UR9, R37 ;  /* 0x0000000904257c24 */ /* 0x000fc6000f8e0225 */
[----:B------:R-:W-:Y:S01]  /*3540*/  ISETP.GE.OR P2, PT, R8, R9, P0 ;  /* 0x000000090800720c */ /* 0x000fe20000746670 */
[--C-:B------:R-:W-:Y:S01]  /*3550*/  IMAD.IADD R9, R31, 0x1, R36.reuse ;  /* 0x000000011f097824 */ /* 0x100fe200078e0224 */
[----:B------:R-:W-:Y:S01]  /*3560*/  VIADDMNMX R31, R33, -UR6, RZ, !PT ;  /* 0x80000006211f7c46 */ /* 0x000fe2000f8001ff */
[----:B------:R-:W-:Y:S01]  /*3570*/  IMAD.IADD R7, R37, 0x1, R7 ;  /* 0x0000000125077824 */ /* 0x000fe200078e0207 */
[C---:B----4-:R-:W-:Y:S01]  /*3580*/  LEA R8, P3, R6.reuse, UR12, 0x1 ;  /* 0x0000000c06087c11 */ /* 0x050fe2000f8608ff */
[C---:B------:R-:W-:Y:S01]  /*3590*/  IMAD.IADD R34, R9.reuse, 0x1, R36 ;  /* 0x0000000109227824 */ /* 0x040fe200078e0224 */
[----:B------:R-:W-:Y:S02]  /*35a0*/  VIMNMX3 R32, R9, UR5, R35, PT ;  /* 0x0000000509207c0f */ /* 0x000fe4000b800123 */
[----:B------:R-:W-:Y:S02]  /*35b0*/  IADD3 R33, PT, PT, R33, R36, RZ ;  /* 0x0000002421217210 */ /* 0x000fe40007ffe0ff */
[----:B------:R-:W-:-:S02]  /*35c0*/  LEA.HI.X R9, R6, UR13, R7, 0x1, P3 ;  /* 0x0000000d06097c11 */ /* 0x000fc400098f0c07 */
[----:B------:R-:W-:Y:S01]  /*35d0*/  ISETP.GE.OR P3, PT, R31, R32, P0 ;  /* 0x000000201f00720c */ /* 0x000fe20000766670 */
[C---:B------:R-:W-:Y:S01]  /*35e0*/  IMAD.IADD R31, R33.reuse, 0x1, R36 ;  /* 0x00000001211f7824 */ /* 0x040fe200078e0224 */
[----:B------:R-:W-:Y:S02]  /*35f0*/  VIADDMNMX R6, R33, -UR6, RZ, !PT ;  /* 0x8000000621067c46 */ /* 0x000fe4000f8001ff */
[C---:B------:R-:W-:Y:S02]  /*3600*/  VIMNMX3 R7, R34.reuse, UR5, R35, PT ;  /* 0x0000000522077c0f */ /* 0x040fe4000b800123 */
[----:B------:R-:W-:Y:S02]  /*3610*/  VIADDMNMX R32, R34, R36, UR5, PT ;  /* 0x0000000522207e46 */ /* 0x000fe4000b800124 */
        /* <DEDUP_REMOVED lines=9> */
[----:B------:R-:W0:Y:S01]  /*36b0*/  @!P3 F2F.BF16.F32 R34, R10 ;  /* 0x0000000a0022b304 */ /* 0x000e220000202000 */
[----:B-1----:R-:W-:-:S07]  /*36c0*/  @!P2 SHF.L.U32 R33, R33, 0x10, RZ ;  /* 0x000000102121a819 */ /* 0x002fce00000006ff */
[----:B------:R-:W1:Y:S08]  /*36d0*/  @!P4 F2F.BF16.F32 R35, R10 ;  /* 0x0000000a0023c304 */ /* 0x000e700000202000 */
[----:B------:R-:W1:Y:S01]  /*36e0*/  @!P5 F2F.BF16.F32 R37, R10 ;  /* 0x0000000a0025d304 */ /* 0x000e620000202000 */
[----:B0-----:R-:W-:-:S07]  /*36f0*/  @!P3 IMAD.U32 R34, R34, 0x10000, RZ ;  /* 0x000100002222b824 */ /* 0x001fce00078e00ff */
[----:B------:R-:W0:Y:S01]  /*3700*/  @!P2 MUFU.RCP R33, R33 ;  /* 0x000000210021a308 */ /* 0x000e220000001000 */
[----:B-1----:R-:W-:-:S07]  /*3710*/  @!P4 IMAD.U32 R35, R35, 0x10000, RZ ;  /* 0x000100002323c824 */ /* 0x002fce00078e00ff */
[----:B------:R-:W1:Y:S01]  /*3720*/  @!P3 MUFU.RCP R34, R34 ;  /* 0x000000220022b308 */ /* 0x000e620000001000 */
[----:B------:R-:W-:-:S07]  /*3730*/  @!P5 IMAD.U32 R37, R37, 0x10000, RZ ;  /* 0x000100002525d824 */ /* 0x000fce00078e00ff */
[----:B------:R-:W4:Y:S08]  /*3740*/  @!P4 MUFU.RCP R36, R35 ;  /* 0x000000230024c308 */ /* 0x000f300000001000 */
[----:B------:R-:W5:Y:S01]  /*3750*/  @!P5 MUFU.RCP R37, R37 ;  /* 0x000000250025d308 */ /* 0x000f620000001000 */
[----:B------:R-:W-:Y:S01]  /*3760*/  VIADD R30, R30, 0x4 ;  /* 0x000000041e1e7836 */ /* 0x000fe20000000000 */
[----:B--2---:R-:W-:-:S05]  /*3770*/  @!P2 SHF.L.U32 R6, R6, 0x10, RZ ;  /* 0x000000100606a819 */ /* 0x004fca00000006ff */
[----:B0-----:R-:W-:Y:S01]  /*3780*/  @!P2 FMUL.FTZ R6, R6, R33 ;  /* 0x000000210606a220 */ /* 0x001fe20000410000 */
[----:B---3--:R-:W-:-:S04]  /*3790*/  @!P3 IMAD.U32 R7, R7, 0x10000, RZ ;  /* 0x000100000707b824 */ /* 0x008fc800078e00ff */
[----:B-1----:R-:W-:Y:S01]  /*37a0*/  @!P3 FMUL.FTZ R8, R7, R34 ;  /* 0x000000220708b220 */ /* 0x002fe20000410000 */
[----:B------:R-:W0:Y:S01]  /*37b0*/  @!P2 F2F.BF16.F32 R6, R6 ;  /* 0x000000060006a304 */ /* 0x000e220000202000 */
[----:B----4-:R-:W-:-:S05]  /*37c0*/  @!P4 SHF.L.U32 R31, R31, 0x10, RZ ;  /* 0x000000101f1fc819 */ /* 0x010fca00000006ff */
[----:B------:R-:W-:Y:S01]  /*37d0*/  @!P4 FMUL.FTZ R31, R31, R36 ;  /* 0x000000241f1fc220 */ /* 0x000fe20000410000 */
[----:B-----5:R-:W-:Y:S01]  /*37e0*/  @!P5 IMAD.U32 R32, R32, 0x10000, RZ ;  /* 0x000100002020d824 */ /* 0x020fe200078e00ff */
[----:B------:R-:W1:Y:S03]  /*37f0*/  @!P3 F2F.BF16.F32 R8, R8 ;  /* 0x000000080008b304 */ /* 0x000e660000202000 */
[----:B------:R-:W-:-:S05]  /*3800*/  @!P5 FMUL.FTZ R32, R32, R37 ;  /* 0x000000252020d220 */ /* 0x000fca0000410000 */
[----:B------:R-:W2:Y:S01]  /*3810*/  @!P4 F2F.BF16.F32 R31, R31 ;  /* 0x0000001f001fc304 */ /* 0x000ea20000202000 */
[----:B0-----:R-:W-:-:S07]  /*3820*/  @!P2 IMAD.U32 R7, R6, 0x10000, RZ ;  /* 0x000100000607a824 */ /* 0x001fce00078e00ff */
[----:B------:R-:W0:Y:S01]  /*3830*/  @!P5 F2F.BF16.F32 R32, R32 ;  /* 0x000000200020d304 */ /* 0x000e220000202000 */
[----:B------:R-:W-:Y:S01]  /*3840*/  @!P2 FADD.FTZ R16, R16, R7 ;  /* 0x000000071010a221 */ /* 0x000fe20000010000 */
[----:B------:R-:W-:Y:S02]  /*3850*/  ISETP.NE.AND P2, PT, R30, R17, PT ;  /* 0x000000111e00720c */ /* 0x000fe40003f45270 */
[----:B-1----:R-:W-:Y:S01]  /*3860*/  @!P3 SHF.L.U32 R9, R8, 0x10, RZ ;  /* 0x000000100809b819 */ /* 0x002fe200000006ff */
[----:B--2---:R-:W-:-:S04]  /*3870*/  @!P4 IMAD.U32 R7, R31, 0x10000, RZ ;  /* 0x000100001f07c824 */ /* 0x004fc800078e00ff */
[----:B------:R-:W-:-:S04]  /*3880*/  @!P3 FADD.FTZ R16, R16, R9 ;  /* 0x000000091010b221 */ /* 0x000fc80000010000 */
[----:B------:R-:W-:Y:S01]  /*3890*/  @!P4 FADD.FTZ R16, R16, R7 ;  /* 0x000000071010c221 */ /* 0x000fe20000010000 */
[----:B0-----:R-:W-:-:S05]  /*38a0*/  @!P5 SHF.L.U32 R9, R32, 0x10, RZ ;  /* 0x000000102009d819 */ /* 0x001fca00000006ff */
[----:B------:R-:W-:Y:S01]  /*38b0*/  @!P5 FADD.FTZ R16, R16, R9 ;  /* 0x000000091010d221 */ /* 0x000fe20000010000 */
[----:B------:R-:W-:Y:S06]  /*38c0*/  @P2 BRA `(.L_x_168) ;  /* 0xfffffff800dc2947 */ /* 0x000fec000383ffff */
.L_x_161:
[----:B------:R-:W-:Y:S05]  /*38d0*/  BSYNC.RECONVERGENT B1 ;  /* 0x0000000000017941 */ /* 0x000fea0003800200 */
.L_x_160:
[----:B------:R-:W-:-:S05]  /*38e0*/  VIADD R12, R12, 0x1 ;  /* 0x000000010c0c7836 */ /* 0x000fca0000000000 */
[----:B------:R-:W-:-:S13]  /*38f0*/  ISETP.NE.AND P0, PT, R12, R15, PT ;  /* 0x0000000f0c00720c */ /* 0x000fda0003f05270 */
[----:B------:R-:W-:Y:S05]  /*3900*/  @P0 BRA `(.L_x_169) ;  /* 0xfffffff400880947 */ /* 0x000fea000383ffff */
.L_x_159:
[----:B------:R-:W-:Y:S05]  /*3910*/  BSYNC.RECONVERGENT B2 ;  /* 0x0000000000027941 */ /* 0x000fea0003800200 */
.L_x_158:
        /* <DEDUP_REMOVED lines=14> */
        .weak           $__internal_2_$__cuda_sm20_div_s64
        .type           $__internal_2_$__cuda_sm20_div_s64,@function
        .size           $__internal_2_$__cuda_sm20_div_s64,(.L_x_1474 - $__internal_2_$__cuda_sm20_div_s64)
$__internal_2_$__cuda_sm20_div_s64:
        /* <DEDUP_REMOVED lines=14> */
[----:B------:R-:W-:-:S04]  /*3ae0*/  IMAD.HI.U32 R18, R16, R21, RZ ;  /* 0x0000001510127227 */ /* 0x000fc800078e00ff */
[----:B------:R-:W-:Y:S01]  /*3af0*/  IMAD.X R23, RZ, RZ, ~R19, P0 ;  /* 0x000000ffff177224 */ /* 0x000fe200000e0e13 */
[----:B------:R-:W-:-:S03]  /*3b00*/  MOV R19, R16 ;  /* 0x0000001000137202 */ /* 0x000fc60000000f00 */
[-C--:B------:R-:W-:Y:S02]  /*3b10*/  IMAD R25, R17, R23.reuse, RZ ;  /* 0x0000001711197224 */ /* 0x080fe400078e02ff */
[----:B------:R-:W-:-:S04]  /*3b20*/  IMAD.WIDE.U32 R18, P0, R16, R23, R18 ;  /* 0x0000001710127225 */ /* 0x000fc80007800012 */
[----:B------:R-:W-:Y:S01]  /*3b30*/  IMAD.HI.U32 R15, R17, R23, RZ ;  /* 0x00000017110f7227 */ /* 0x000fe200078e00ff */
[----:B------:R-:W-:-:S03]  /*3b40*/  IADD3 R23, P4, PT, RZ, -R20, RZ ;  /* 0x80000014ff177210 */ /* 0x000fc60007f9e0ff */
[----:B------:R-:W-:Y:S01]  /*3b50*/  IMAD.HI.U32 R18, P1, R17, R21, R18 ;  /* 0x0000001511127227 */ /* 0x000fe20007820012 */
[----:B------:R-:W-:-:S03]  /*3b60*/  SEL R23, R23, R20, !P3 ;  /* 0x0000001417177207 */ /* 0x000fc60005800000 */
[----:B------:R-:W-:Y:S01]  /*3b70*/  IMAD.X R15, R15, 0x1, R17, P0 ;  /* 0x000000010f0f7824 */ /* 0x000fe200000e0611 */
[----:B------:R-:W-:-:S04]  /*3b80*/  IADD3 R19, P2, PT, R25, R18, RZ ;  /* 0x0000001219137210 */ /* 0x000fc80007f5e0ff */
[----:B------:R-:W-:Y:S01]  /*3b90*/  IADD3.X R15, PT, PT, RZ, RZ, R15, P2, P1 ;  /* 0x000000ffff0f7210 */ /* 0x000fe200017e240f */
[----:B------:R-:W-:-:S04]  /*3ba0*/  IMAD.WIDE.U32 R16, R19, R6, RZ ;  /* 0x0000000613107225 */ /* 0x000fc800078e00ff */
[----:B------:R-:W-:Y:S01]  /*3bb0*/  IMAD R17, R19, R7, R17 ;  /* 0x0000000713117224 */ /* 0x000fe200078e0211 */
[----:B------:R-:W-:-:S03]  /*3bc0*/  IADD3 R21, P0, PT, RZ, -R16, RZ ;  /* 0x80000010ff157210 */ /* 0x000fc60007f1e0ff */
[----:B------:R-:W-:Y:S02]  /*3bd0*/  IMAD R17, R15, R6, R17 ;  /* 0x000000060f117224 */ /* 0x000fe400078e0211 */
[----:B------:R-:W-:-:S04]  /*3be0*/  IMAD.HI.U32 R18, R19, R21, RZ ;  /* 0x0000001513127227 */ /* 0x000fc800078e00ff */
[----:B------:R-:W-:Y:S01]  /*3bf0*/  IMAD.X R16, RZ, RZ, ~R17, P0 ;  /* 0x000000ffff107224 */ /* 0x000fe200000e0e11 */
[----:B------:R-:W-:-:S03]  /*3c00*/  IADD3.X R17, PT, PT, RZ, ~R14, RZ, P4, !PT ;  /* 0x8000000eff117210 */ /* 0x000fc600027fe4ff */
[----:B------:R-:W-:-:S04]  /*3c10*/  IMAD.WIDE.U32 R18, P0, R19, R16, R18 ;  /* 0x0000001013127225 */ /* 0x000fc80007800012 */
[----:B------:R-:W-:-:S04]  /*3c20*/  IMAD.HI.U32 R19, P1, R15, R21, R18 ;  /* 0x000000150f137227 */ /* 0x000fc80007820012 */
[CC--:B------:R-:W-:Y:S02]  /*3c30*/  IMAD R18, R15.reuse, R16.reuse, RZ ;  /* 0x000000100f127224 */ /* 0x0c0fe400078e02ff */
[----:B------:R-:W-:-:S03]  /*3c40*/  IMAD.HI.U32 R16, R15, R16, RZ ;  /* 0x000000100f107227 */ /* 0x000fc600078e00ff */
[----:B------:R-:W-:Y:S01]  /*3c50*/  IADD3 R19, P2, PT, R18, R19, RZ ;  /* 0x0000001312137210 */ /* 0x000fe20007f5e0ff */
[----:B------:R-:W-:Y:S01]  /*3c60*/  IMAD.X R15, R16, 0x1, R15, P0 ;  /* 0x00000001100f7824 */ /* 0x000fe200000e060f */
[-C--:B------:R-:W-:Y:S01]  /*3c70*/  SEL R18, R17, R14.reuse, !P3 ;  /* 0x0000000e11127207 */ /* 0x080fe20005800000 */
[----:B------:R-:W-:Y:S01]  /*3c80*/  IMAD.MOV.U32 R17, RZ, RZ, RZ ;  /* 0x000000ffff117224 */ /* 0x000fe200078e00ff */
[----:B------:R-:W-:Y:S01]  /*3c90*/  LOP3.LUT R14, R9, R14, RZ, 0x3c, !PT ;  /* 0x0000000e090e7212 */ /* 0x000fe200078e3cff */
[----:B------:R-:W-:Y:S01]  /*3ca0*/  IMAD.HI.U32 R16, R19, R23, RZ ;  /* 0x0000001713107227 */ /* 0x000fe200078e00ff */
[----:B------:R-:W-:-:S03]  /*3cb0*/  IADD3.X R15, PT, PT, RZ, RZ, R15, P2, P1 ;  /* 0x000000ffff0f7210 */ /* 0x000fc600017e240f */
[----:B------:R-:W-:-:S04]  /*3cc0*/  IMAD.WIDE.U32 R16, R19, R18, R16 ;  /* 0x0000001213107225 */ /* 0x000fc800078e0010 */
[C---:B------:R-:W-:Y:S02]  /*3cd0*/  IMAD R19, R15.reuse, R18, RZ ;  /* 0x000000120f137224 */ /* 0x040fe400078e02ff */
[----:B------:R-:W-:-:S04]  /*3ce0*/  IMAD.HI.U32 R16, P0, R15, R23, R16 ;  /* 0x000000170f107227 */ /* 0x000fc80007800010 */
[----:B------:R-:W-:Y:S01]  /*3cf0*/  IMAD.HI.U32 R15, R15, R18, RZ ;  /* 0x000000120f0f7227 */ /* 0x000fe200078e00ff */
[----:B------:R-:W-:-:S04]  /*3d00*/  IADD3 R19, P1, PT, R19, R16, RZ ;  /* 0x0000001013137210 */ /* 0x000fc80007f3e0ff */
[----:B------:R-:W-:Y:S01]  /*3d10*/  IADD3.X R15, PT, PT, R15, RZ, RZ, P0, !PT ;  /* 0x000000ff0f0f7210 */ /* 0x000fe200007fe4ff */
[----:B------:R-:W-:-:S04]  /*3d20*/  IMAD.WIDE.U32 R16, R19, R6, RZ ;  /* 0x0000000613107225 */ /* 0x000fc800078e00ff */
[----:B------:R-:W-:Y:S01]  /*3d30*/  IMAD.X R15, RZ, RZ, R15, P1 ;  /* 0x000000ffff0f7224 */ /* 0x000fe200008e060f */
[----:B------:R-:W-:Y:S01]  /*3d40*/  IADD3 R23, P1, PT, -R16, R23, RZ ;  /* 0x0000001710177210 */ /* 0x000fe20007f3e1ff */
[C---:B------:R-:W-:Y:S01]  /*3d50*/  IMAD R17, R19.reuse, R7, R17 ;  /* 0x0000000713117224 */ /* 0x040fe200078e0211 */
[----:B------:R-:W-:Y:S02]  /*3d60*/  IADD3 R16, P2, PT, R19, 0x1, RZ ;  /* 0x0000000113107810 */ /* 0x000fe40007f5e0ff */
[-C--:B------:R-:W-:Y:S01]  /*3d70*/  ISETP.GE.U32.AND P0, PT, R23, R6.reuse, PT ;  /* 0x000000061700720c */ /* 0x080fe20003f06070 */
[----:B------:R-:W-:-:S04]  /*3d80*/  IMAD R17, R15, R6, R17 ;  /* 0x000000060f117224 */ /* 0x000fc800078e0211 */
        /* <DEDUP_REMOVED lines=12> */
[----:B------:R-:W-:Y:S01]  /*3e50*/  ISETP.GE.AND P1, PT, R14, RZ, PT ;  /* 0x000000ff0e00720c */ /* 0x000fe20003f26270 */
[----:B------:R-:W-:Y:S01]  /*3e60*/  IMAD.X R7, RZ, RZ, R16, P2 ;  /* 0x000000ffff077224 */ /* 0x000fe200010e0610 */
[----:B------:R-:W-:-:S04]  /*3e70*/  SEL R6, R6, R19, P0 ;  /* 0x0000001306067207 */ /* 0x000fc80000000000 */
[----:B------:R-:W-:Y:S02]  /*3e80*/  SEL R7, R7, R16, P0 ;  /* 0x0000001007077207 */ /* 0x000fe40000000000 */
[-C--:B------:R-:W-:Y:S02]  /*3e90*/  IADD3 R15, P2, PT, RZ, -R6.reuse, RZ ;  /* 0x80000006ff0f7210 */ /* 0x080fe40007f5e0ff */
[----:B------:R-:W-:Y:S02]  /*3ea0*/  ISETP.NE.U32.AND P0, PT, R12, RZ, PT ;  /* 0x000000ff0c00720c */ /* 0x000fe40003f05070 */
[----:B------:R-:W-:Y:S02]  /*3eb0*/  IADD3.X R12, PT, PT, RZ, ~R7, RZ, P2, !PT ;  /* 0x80000007ff0c7210 */ /* 0x000fe400017fe4ff */
[----:B------:R-:W-:Y:S01]  /*3ec0*/  ISETP.NE.AND.EX P0, PT, R9, RZ, PT, P0 ;  /* 0x000000ff0900720c */ /* 0x000fe20003f05300 */
[----:B------:R-:W-:Y:S01]  /*3ed0*/  IMAD.MOV.U32 R9, RZ, RZ, 0x0 ;  /* 0x00000000ff097424 */ /* 0x000fe200078e00ff */
[----:B------:R-:W-:-:S02]  /*3ee0*/  SEL R6, R15, R6, !P1 ;  /* 0x000000060f067207 */ /* 0x000fc40004800000 */
[----:B------:R-:W-:Y:S02]  /*3ef0*/  SEL R7, R12, R7, !P1 ;  /* 0x000000070c077207 */ /* 0x000fe40004800000 */
[----:B------:R-:W-:Y:S02]  /*3f00*/  SEL R6, R6, 0xffffffff, P0 ;  /* 0xffffffff06067807 */ /* 0x000fe40000000000 */
[----:B------:R-:W-:Y:S01]  /*3f10*/  SEL R7, R7, 0xffffffff, P0 ;  /* 0xffffffff07077807 */ /* 0x000fe20000000000 */
[----:B------:R-:W-:Y:S06]  /*3f20*/  RET.REL.NODEC R8 `(_ZN2at6native49_GLOBAL__N__3489678a_16_AveragePool2d_cu_fb80407634avg_pool2d_backward_out_cuda_frameIN3c108BFloat16EfiEEvT1_PKT_llllliiiiiiPS6_ibb) ;  /* 0xffffffc008347950 */ /* 0x000fec0003c3ffff */
.L_x_171:
        /* <DEDUP_REMOVED lines=13> */
.L_x_1474:


//--------------------- .text._ZN2at6native49_GLOBAL__N__3489678a_16_AveragePool2d_cu_fb80407639avg_pool2d_backward_out_cuda_frame_nhwcIN3c108BFloat16EfiEEvT1_PKT_llliiiiiiiiPS6_ibb --------------------------
	.section	.text._ZN2at6native49_GLOBAL__N__3489678a_16_AveragePool2d_cu_fb80407639avg_pool2d_backward_out_cuda_frame_nhwcIN3c108BFloat16EfiEEvT1_PKT_llliiiiiiiiPS6_ibb,"ax",@progbits
	.align	128
.text._ZN2at6native49_GLOBAL__N__3489678a_16_AveragePool2d_cu_fb80407639avg_pool2d_backward_out_cuda_frame_nhwcIN3c108BFloat16EfiEEvT1_PKT_llliiiiiiiiPS6_ibb:
        .type           _ZN2at6native49_GLOBAL__N__3489678a_16_AveragePool2d_cu_fb80407639avg_pool2d_backward_out_cuda_frame_nhwcIN3c108BFloat16EfiEEvT1_PKT_llliiiiiiiiPS6_ibb,@function
        .size           _ZN2at6native49_GLOBAL__N__3489678a_16_AveragePool2d_cu_fb80407639avg_pool2d_backward_out_cuda_frame_nhwcIN3c108BFloat16EfiEEvT1_PKT_llliiiiiiiiPS6_ibb,(.L_x_1476 - _ZN2at6native49_GLOBAL__N__3489678a_16_AveragePool2d_cu_fb80407639avg_pool2d_backward_out_cuda_frame_nhwcIN3c108BFloat16EfiEEvT1_PKT_llliiiiiiiiPS6_ibb)
        .other          _ZN2at6native49_GLOBAL__N__3489678a_16_AveragePool2d_cu_fb80407639avg_pool2d_backward_out_cuda_frame_nhwcIN3c108BFloat16EfiEEvT1_PKT_llliiiiiiiiPS6_ibb,@"STO_CUDA_ENTRY STV_DEFAULT"
_ZN2at6native49_GLOBAL__N__3489678a_16_AveragePool2d_cu_fb80407639avg_pool2d_backward_out_cuda_frame_nhwcIN3c108BFloat16EfiEEvT1_PKT_llliiiiiiiiPS6_ibb:
        /* <DEDUP_REMOVED lines=26> */
.L_x_206:
        /* <DEDUP_REMOVED lines=18> */
[----:B------:R-:W-:Y:S02]  /*02c0*/  IMAD R4, R7, UR7, R0 ;  /* 0x0000000707047c24 */ /* 0x000fe4000f8e0200 */
[----:B------:R-:W-:-:S03]  /*02d0*/  IMAD.MOV.U32 R7, RZ, RZ, RZ ;  /* 0x000000ffff077224 */ /* 0x000fc600078e00ff */
        /* <DEDUP_REMOVED lines=9> */
.L_x_174:
[----:B------:R-:W0:Y:S01]  /*0370*/  LDCU.64 UR8, c[0x0][0x390] ;  /* 0x00007200ff0877ac */ /* 0x000e220008000a00 */
[----:B------:R-:W-:Y:S01]  /*0380*/  IMAD.MOV.U32 R20, RZ, RZ, R0 ;  /* 0x000000ffff147224 */ /* 0x000fe200078e0000 */
[----:B------:R-:W-:Y:S01]  /*0390*/  MOV R16, 0x3e0 ;  /* 0x000003e000107802 */ /* 0x000fe20000000f00 */
[----:B------:R-:W-:Y:S02]  /*03a0*/  IMAD.MOV.U32 R21, RZ, RZ, R3 ;  /* 0x000000ffff157224 */ /* 0x000fe400078e0003 */
[----:B0-----:R-:W-:Y:S01]  /*03b0*/  IMAD.U32 R19, RZ, RZ, UR8 ;  /* 0x00000008ff137e24 */ /* 0x001fe2000f8e00ff */
[----:B------:R-:W-:-:S07]  /*03c0*/  MOV R18, UR9 ;  /* 0x0000000900127c02 */ /* 0x000fce0008000f00 */
[----:B------:R-:W-:Y:S05]  /*03d0*/  CALL.REL.NOINC `($__internal_3_$__cuda_sm20_div_s64) ;  /* 0x0000004400307944 */ /* 0x000fea0003c00000 */
[----:B------:R-:W0:Y:S01]  /*03e0*/  LDCU.64 UR8, c[0x0][0x390] ;  /* 0x00007200ff0877ac */ /* 0x000e220008000a00 */
[----:B------:R-:W-:Y:S01]  /*03f0*/  IADD3 R9, P0, PT, RZ, -R20, RZ ;  /* 0x80000014ff097210 */ /* 0x000fe20007f1e0ff */
[----:B------:R-:W-:Y:S01]  /*0400*/  IMAD.MOV.U32 R14, RZ, RZ, R20 ;  /* 0x000000ffff0e7224 */ /* 0x000fe200078e0014 */
[----:B------:R-:W-:Y:S02]  /*0410*/  MOV R2, R0 ;  /* 0x0000000000027202 */ /* 0x000fe40000000f00 */
[----:B------:R-:W-:Y:S01]  /*0420*/  MOV R15, R21 ;  /* 0x00000015000f7202 */ /* 0x000fe20000000f00 */
[----:B------:R-:W-:-:S04]  /*0430*/  IMAD.X R4, RZ, RZ, ~R21, P0 ;  /* 0x000000ffff047224 */ /* 0x000fc800000e0e15 */
[----:B0-----:R-:W-:Y:S02]  /*0440*/  IMAD R4, R4, UR8, RZ ;  /* 0x0000000804047c24 */ /* 0x001fe4000f8e02ff */
[----:B------:R-:W-:-:S04]  /*0450*/  IMAD.WIDE.U32 R6, R9, UR8, R2 ;  /* 0x0000000809067c25 */ /* 0x000fc8000f8e0002 */
[----:B------:R-:W-:-:S04]  /*0460*/  IMAD R9, R9, UR9, R4 ;  /* 0x0000000909097c24 */ /* 0x000fc8000f8e0204 */
[----:B------:R-:W-:-:S07]  /*0470*/  IMAD.IADD R7, R7, 0x1, R9 ;  /* 0x0000000107077824 */ /* 0x000fce00078e0209 */
.L_x_175:
[----:B------:R-:W-:Y:S05]  /*0480*/  BSYNC.RECONVERGENT B0 ;  /* 0x0000000000007941 */ /* 0x000fea0003800200 */
.L_x_173:
        /* <DEDUP_REMOVED lines=29> */
.L_x_177:
[----:B------:R-:W0:Y:S01]  /*0660*/  LDCU.64 UR8, c[0x0][0x3a0] ;  /* 0x00007400ff0877ac */ /* 0x000e220008000a00 */
[----:B------:R-:W-:Y:S01]  /*0670*/  IMAD.MOV.U32 R20, RZ, RZ, R14 ;  /* 0x000000ffff147224 */ /* 0x000fe200078e000e */
[----:B------:R-:W-:Y:S01]  /*0680*/  MOV R16, 0x6d0 ;  /* 0x000006d000107802 */ /* 0x000fe20000000f00 */
[----:B------:R-:W-:Y:S01]  /*0690*/  IMAD.MOV.U32 R21, RZ, RZ, R15 ;  /* 0x000000ffff157224 */ /* 0x000fe200078e000f */
[----:B0-----:R-:W-:Y:S01]  /*06a0*/  MOV R19, UR8 ;  /* 0x0000000800137c02 */ /* 0x001fe20008000f00 */
[----:B------:R-:W-:-:S07]  /*06b0*/  IMAD.U32 R18, RZ, RZ, UR9 ;  /* 0x00000009ff127e24 */ /* 0x000fce000f8e00ff */
[----:B------:R-:W-:Y:S05]  /*06c0*/  CALL.REL.NOINC `($__internal_3_$__cuda_sm20_div_s64) ;  /* 0x0000004000747944 */ /* 0x000fea0003c00000 */
[----:B------:R-:W0:Y:S01]  /*06d0*/  LDCU UR7, c[0x0][0x3a0] ;  /* 0x00007400ff0777ac */ /* 0x000e220008000800 */
[----:B------:R-:W-:Y:S01]  /*06e0*/  IADD3 R9, PT, PT, -R20, RZ, RZ ;  /* 0x000000ff14097210 */ /* 0x000fe20007ffe1ff */
[----:B------:R-:W-:-:S04]  /*06f0*/  IMAD.MOV.U32 R15, RZ, RZ, R21 ;  /* 0x000000ffff0f7224 */ /* 0x000fc800078e0015 */
[----:B0-----:R-:W-:Y:S02]  /*0700*/  IMAD R4, R9, UR7, R14 ;  /* 0x0000000709047c24 */ /* 0x001fe4000f8e020e */
[----:B------:R-:W-:-:S07]  /*0710*/  IMAD.MOV.U32 R14, RZ, RZ, R20 ;  /* 0x000000ffff0e7224 */ /* 0x000fce00078e0014 */
.L_x_178:
[----:B------:R-:W-:Y:S05]  /*0720*/  BSYNC.RECONVERGENT B0 ;  /* 0x0000000000007941 */ /* 0x000fea0003800200 */
.L_x_176:
        /* <DEDUP_REMOVED lines=28> */
.L_x_180:
[----:B------:R-:W0:Y:S01]  /*08f0*/  LDCU.64 UR8, c[0x0][0x398] ;  /* 0x00007300ff0877ac */ /* 0x000e220008000a00 */
[----:B------:R-:W-:Y:S02]  /*0900*/  MOV R20, R14 ;  /* 0x0000000e00147202 */ /* 0x000fe40000000f00 */
[----:B------:R-:W-:Y:S02]  /*0910*/  MOV R21, R15 ;  /* 0x0000000f00157202 */ /* 0x000fe40000000f00 */
[----:B------:R-:W-:Y:S01]  /*0920*/  MOV R16, 0x960 ;  /* 0x0000096000107802 */ /* 0x000fe20000000f00 */
[----:B0-----:R-:W-:Y:S02]  /*0930*/  IMAD.U32 R19, RZ, RZ, UR8 ;  /* 0x00000008ff137e24 */ /* 0x001fe4000f8e00ff */
[----:B------:R-:W-:-:S07]  /*0940*/  IMAD.U32 R18, RZ, RZ, UR9 ;  /* 0x00000009ff127e24 */ /* 0x000fce000f8e00ff */
[----:B------:R-:W-:Y:S05]  /*0950*/  CALL.REL.NOINC `($__internal_3_$__cuda_sm20_div_s64) ;  /* 0x0000003c00d07944 */ /* 0x000fea0003c00000 */
[----:B------:R-:W0:Y:S01]  /*0960*/  LDCU UR7, c[0x0][0x398] ;  /* 0x00007300ff0777ac */ /* 0x000e220008000800 */
[----:B------:R-:W-:-:S04]  /*0970*/  IMAD.MOV R9, RZ, RZ, -R20 ;  /* 0x000000ffff097224 */ /* 0x000fc800078e0a14 */
[----:B0-----:R-:W-:-:S07]  /*0980*/  IMAD R14, R9, UR7, R14 ;  /* 0x00000007090e7c24 */ /* 0x001fce000f8e020e */
.L_x_181:
[----:B------:R-:W-:Y:S05]  /*0990*/  BSYNC.RECONVERGENT B0 ;  /* 0x0000000000007941 */ /* 0x000fea0003800200 */
.L_x_179:
[----:B------:R-:W0:Y:S01]  /*09a0*/  LDC R9, c[0x0][0x3b8] ;  /* 0x0000ee00ff097b82 */ /* 0x000e220000000800 */
[----:B------:R-:W-:Y:S07]  /*09b0*/  BSSY.RECONVERGENT B0, `(.L_x_182) ;  /* 0x0000054000007945 */ /* 0x000fee0003800200 */
        /* <DEDUP_REMOVED lines=9> */
[----:B0-----:R-:W-:-:S07]  /*0a50*/  VIADD R12, R2, 0xffffffe ;  /* 0x0ffffffe020c7836 */ /* 0x001fce0000000000 */
[----:B------:R0:W3:Y:S01]  /*0a60*/  F2I.FTZ.U32.TRUNC.NTZ R13, R12 ;  /* 0x0000000c000d7305 */ /* 0x0000e2000021f000 */
[----:B-1----:R-:W-:Y:S02]  /*0a70*/  IADD3 R10, PT, PT, R17, 0xffffffe, RZ ;  /* 0x0ffffffe110a7810 */ /* 0x002fe40007ffe0ff */
[----:B------:R-:W-:-:S05]  /*0a80*/  IABS R17, R4 ;  /* 0x0000000400117213 */ /* 0x000fca0000000000 */
[----:B------:R1:W4:Y:S01]  /*0a90*/  F2I.FTZ.U32.TRUNC.NTZ R11, R10 ;  /* 0x0000000a000b7305 */ /* 0x000322000021f000 */
[----:B0-----:R-:W-:Y:S02]  /*0aa0*/  HFMA2 R12, -RZ, RZ, 0, 0 ;  /* 0x00000000ff0c7431 */ /* 0x001fe400000001ff */
[----:B---3--:R-:W-:Y:S02]  /*0ab0*/  IMAD.MOV R18, RZ, RZ, -R13 ;  /* 0x000000ffff127224 */ /* 0x008fe400078e0a0d */
[----:B-1----:R-:W-:Y:S02]  /*0ac0*/  IMAD.MOV.U32 R10, RZ, RZ, RZ ;  /* 0x000000ffff0a7224 */ /* 0x002fe400078e00ff */
[----:B------:R-:W-:Y:S01]  /*0ad0*/  IMAD R15, R18, R19, RZ ;  /* 0x00000013120f7224 */ /* 0x000fe200078e02ff */
[----:B------:R-:W-:Y:S01]  /*0ae0*/  IABS R18, R14 ;  /* 0x0000000e00127213 */ /* 0x000fe20000000000 */
[----:B----4-:R-:W-:Y:S02]  /*0af0*/  IMAD.MOV R23, RZ, RZ, -R11 ;  /* 0x000000ffff177224 */ /* 0x010fe400078e0a0b */
[----:B------:R-:W-:-:S04]  /*0b00*/  IMAD.HI.U32 R15, R13, R15, R12 ;  /* 0x0000000f0d0f7227 */ /* 0x000fc800078e000c */
[----:B------:R-:W-:Y:S02]  /*0b10*/  IMAD.MOV.U32 R12, RZ, RZ, R18 ;  /* 0x000000ffff0c7224 */ /* 0x000fe400078e0012 */
[----:B------:R-:W-:Y:S02]  /*0b20*/  IMAD R13, R23, R16, RZ ;  /* 0x00000010170d7224 */ /* 0x000fe400078e02ff */
[----:B------:R-:W-:Y:S01]  /*0b30*/  IMAD.HI.U32 R2, R15, R12, RZ ;  /* 0x0000000c0f027227 */ /* 0x000fe200078e00ff */
[----:B------:R-:W0:Y:S03]  /*0b40*/  LDC R23, c[0x0][0x3b0] ;  /* 0x0000ec00ff177b82 */ /* 0x000e260000000800 */
[----:B------:R-:W-:Y:S01]  /*0b50*/  IMAD.HI.U32 R10, R11, R13, R10 ;  /* 0x0000000d0b0a7227 */ /* 0x000fe200078e000a */
[----:B------:R-:W-:-:S03]  /*0b60*/  MOV R13, R17 ;  /* 0x00000011000d7202 */ /* 0x000fc60000000f00 */
[----:B------:R-:W-:Y:S01]  /*0b70*/  IMAD.MOV R11, RZ, RZ, -R2 ;  /* 0x000000ffff0b7224 */ /* 0x000fe200078e0a02 */
[----:B------:R-:W1:Y:S01]  /*0b80*/  LDC R15, c[0x0][0x3b4] ;  /* 0x0000ed00ff0f7b82 */ /* 0x000e620000000800 */
[----:B------:R-:W-:-:S04]  /*0b90*/  IMAD.HI.U32 R17, R10, R13, RZ ;  /* 0x0000000d0a117227 */ /* 0x000fc800078e00ff */
[----:B------:R-:W-:Y:S02]  /*0ba0*/  IMAD R10, R19, R11, R12 ;  /* 0x0000000b130a7224 */ /* 0x000fe400078e020c */
[----:B------:R-:W-:-:S03]  /*0bb0*/  IMAD.MOV R12, RZ, RZ, -R17 ;  /* 0x000000ffff0c7224 */ /* 0x000fc600078e0a11 */
[----:B------:R-:W-:Y:S01]  /*0bc0*/  ISETP.GT.U32.AND P1, PT, R19, R10, PT ;  /* 0x0000000a1300720c */ /* 0x000fe20003f24070 */
[C---:B------:R-:W-:Y:S02]  /*0bd0*/  IMAD R11, R16.reuse, R12, R13 ;  /* 0x0000000c100b7224 */ /* 0x040fe400078e020d */
[----:B------:R-:W3:Y:S03]  /*0be0*/  LDC.64 R12, c[0x0][0x3a8] ;  /* 0x0000ea00ff0c7b82 */ /* 0x000ee60000000a00 */
[----:B------:R-:W-:Y:S02]  /*0bf0*/  ISETP.GT.U32.AND P5, PT, R16, R11, PT ;  /* 0x0000000b1000720c */ /* 0x000fe40003fa4070 */
[----:B0-----:R-:W-:-:S05]  /*0c00*/  ISETP.GE.AND P4, PT, R14, R23, PT ;  /* 0x000000170e00720c */ /* 0x001fca0003f86270 */
[----:B------:R-:W-:Y:S01]  /*0c10*/  @!P1 IADD3 R10, PT, PT, R10, -R19, RZ ;  /* 0x800000130a0a9210 */ /* 0x000fe20007ffe0ff */
[----:B------:R-:W-:-:S03]  /*0c20*/  @!P1 VIADD R2, R2, 0x1 ;  /* 0x0000000102029836 */ /* 0x000fc60000000000 */
[----:B------:R-:W-:Y:S02]  /*0c30*/  ISETP.GE.U32.AND P0, PT, R10, R19, PT ;  /* 0x000000130a00720c */ /* 0x000fe40003f06070 */
[----:B------:R-:W-:Y:S01]  /*0c40*/  LOP3.LUT R10, R14, R9, RZ, 0x3c, !PT ;  /* 0x000000090e0a7212 */ /* 0x000fe200078e3cff */
[----:B------:R-:W-:Y:S02]  /*0c50*/  @!P5 IMAD.IADD R11, R11, 0x1, -R16 ;  /* 0x000000010b0bd824 */ /* 0x000fe400078e0a10 */
[----:B------:R-:W-:Y:S01]  /*0c60*/  @!P5 VIADD R17, R17, 0x1 ;  /* 0x000000011111d836 */ /* 0x000fe20000000000 */
[----:B------:R-:W-:Y:S02]  /*0c70*/  ISETP.GE.AND P6, PT, R10, RZ, PT ;  /* 0x000000ff0a00720c */ /* 0x000fe40003fc6270 */
[----:B------:R-:W0:Y:S01]  /*0c80*/  LDC R10, c[0x0][0x3ac] ;  /* 0x0000eb00ff0a7b82 */ /* 0x000e220000000800 */
[----:B------:R-:W-:Y:S02]  /*0c90*/  ISETP.GE.U32.AND P2, PT, R11, R16, PT ;  /* 0x000000100b00720c */ /* 0x000fe40003f46070 */
[----:B------:R-:W-:-:S02]  /*0ca0*/  LOP3.LUT R11, R4, R8, RZ, 0x3c, !PT ;  /* 0x00000008040b7212 */ /* 0x000fc400078e3cff */
[----:B------:R-:W-:Y:S02]  /*0cb0*/  @P0 IADD3 R2, PT, PT, R2, 0x1, RZ ;  /* 0x0000000102020810 */ /* 0x000fe40007ffe0ff */
[----:B------:R-:W-:Y:S02]  /*0cc0*/  ISETP.GE.AND P1, PT, R11, RZ, PT ;  /* 0x000000ff0b00720c */ /* 0x000fe40003f26270 */
[----:B-1----:R-:W-:Y:S01]  /*0cd0*/  ISETP.GE.AND P0, PT, R4, R15, PT ;  /* 0x0000000f0400720c */ /* 0x002fe20003f06270 */
[----:B------:R-:W-:Y:S01]  /*0ce0*/  IMAD.MOV.U32 R11, RZ, RZ, R2 ;  /* 0x000000ffff0b7224 */ /* 0x000fe200078e0002 */
[----:B------:R-:W-:Y:S01]  /*0cf0*/  ISETP.NE.AND P5, PT, R8, RZ, PT ;  /* 0x000000ff0800720c */ /* 0x000fe20003fa5270 */
[----:B------:R-:W-:Y:S02]  /*0d00*/  IMAD.MOV.U32 R2, RZ, RZ, RZ ;  /* 0x000000ffff027224 */ /* 0x000fe400078e00ff */
[----:B------:R-:W-:Y:S01]  /*0d10*/  @P2 VIADD R17, R17, 0x1 ;  /* 0x0000000111112836 */ /* 0x000fe20000000000 */
[----:B------:R-:W-:-:S02]  /*0d20*/  @!P6 IADD3 R11, PT, PT, -R11, RZ, RZ ;  /* 0x000000ff0b0be210 */ /* 0x000fc40007ffe1ff */
[----:B------:R-:W-:Y:S01]  /*0d30*/  @!P3 LOP3.LUT R11, RZ, R9, RZ, 0x33, !PT ;  /* 0x00000009ff0bb212 */ /* 0x000fe200078e33ff */
[----:B--23--:R-:W-:Y:S06]  /*0d40*/  @!P4 BRA `(.L_x_183) ;  /* 0x000000000068c947 */ /* 0x00cfec0003800000 */
[----:B------:R-:W1:Y:S01]  /*0d50*/  LDC R25, c[0x0][0x3b8] ;  /* 0x0000ee00ff197b82 */ /* 0x000e620000000800 */
[----:B------:R-:W-:Y:S01]  /*0d60*/  IMAD.IADD R14, R14, 0x1, -R23 ;  /* 0x000000010e0e7824 */ /* 0x000fe200078e0a17 */
[----:B-1----:R-:W-:-:S04]  /*0d70*/  IABS R9, R25 ;  /* 0x0000001900097213 */ /* 0x002fc80000000000 */
[----:B------:R-:W1:Y:S08]  /*0d80*/  I2F.RP R2, R9 ;  /* 0x0000000900027306 */ /* 0x000e700000209400 */
[----:B-1----:R-:W1:Y:S02]  /*0d90*/  MUFU.RCP R2, R2 ;  /* 0x0000000200027308 */ /* 0x002e640000001000 */
[----:B-1----:R-:W-:-:S06]  /*0da0*/  IADD3 R18, PT, PT, R2, 0xffffffe, RZ ;  /* 0x0ffffffe02127810 */ /* 0x002fcc0007ffe0ff */
[----:B------:R1:W2:Y:S02]  /*0db0*/  F2I.FTZ.U32.TRUNC.NTZ R19, R18 ;  /* 0x0000001200137305 */ /* 0x0002a4000021f000 */
[----:B-1----:R-:W-:Y:S01]  /*0dc0*/  MOV R18, RZ ;  /* 0x000000ff00127202 */ /* 0x002fe20000000f00 */
[----:B--2---:R-:W-:-:S04]  /*0dd0*/  IMAD.MOV R16, RZ, RZ, -R19 ;  /* 0x000000ffff107224 */ /* 0x004fc800078e0a13 */
        /* <DEDUP_REMOVED lines=17> */
.L_x_183:
[----:B------:R-:W-:Y:S05]  /*0ef0*/  BSYNC.RECONVERGENT B0 ;  /* 0x0000000000007941 */ /* 0x000fea0003800200 */
.L_x_182:
[----:B------:R-:W-:Y:S01]  /*0f00*/  BSSY.RECONVERGENT B0, `(.L_x_184) ;  /* 0x000001f000007945 */ /* 0x000fe20003800200 */
[----:B------:R-:W-:Y:S01]  /*0f10*/  VIADDMNMX R9, R11, 0x1, R22, PT ;  /* 0x000000010b097846 */ /* 0x000fe20003800116 */
[----:B------:R-:W-:Y:S02]  /*0f20*/  @!P1 IMAD.MOV R17, RZ, RZ, -R17 ;  /* 0x000000ffff119224 */ /* 0x000fe400078e0a11 */
[----:B------:R-:W-:Y:S01]  /*0f30*/  IMAD.MOV.U32 R11, RZ, RZ, RZ ;  /* 0x000000ffff0b7224 */ /* 0x000fe200078e00ff */
[----:B------:R-:W-:Y:S06]  /*0f40*/  @!P0 BRA `(.L_x_185) ;  /* 0x0000000000688947 */ /* 0x000fec0003800000 */
        /* <DEDUP_REMOVED lines=10> */
[----:B-1----:R-:W-:Y:S02]  /*0ff0*/  HFMA2 R18, -RZ, RZ, 0, 0 ;  /* 0x00000000ff127431 */ /* 0x002fe400000001ff */
        /* <DEDUP_REMOVED lines=15> */
.L_x_185:
[----:B------:R-:W-:Y:S05]  /*10f0*/  BSYNC.RECONVERGENT B0 ;  /* 0x0000000000007941 */ /* 0x000fea0003800200 */
.L_x_184:
[----:B------:R-:W-:Y:S01]  /*1100*/  ISETP.GE.AND P0, PT, R2, R9, PT ;  /* 0x000000090200720c */ /* 0x000fe20003f06270 */
[----:B------:R-:W-:Y:S01]  /*1110*/  IMAD.WIDE R12, R13, R12, RZ ;  /* 0x0000000c0d0c7225 */ /* 0x000fe200078e02ff */
[----:B------:R-:W-:Y:S01]  /*1120*/  @!P5 LOP3.LUT R17, RZ, R8, RZ, 0x33, !PT ;  /* 0x00000008ff11d212 */ /* 0x000fe200078e33ff */
[----:B------:R-:W-:Y:S02]  /*1130*/  BSSY.RECONVERGENT B1, `(.L_x_186) ;  /* 0x0000159000017945 */ /* 0x000fe40003800200 */
[----:B------:R-:W-:Y:S01]  /*1140*/  IMAD R19, R13, R20, RZ ;  /* 0x000000140d137224 */ /* 0x000fe200078e02ff */
[----:B0-----:R-:W-:Y:S01]  /*1150*/  VIADDMNMX R4, R17, 0x1, R10, PT ;  /* 0x0000000111047846 */ /* 0x001fe2000380010a */
[----:B------:R-:W-:Y:S02]  /*1160*/  IMAD.MOV.U32 R43, RZ, RZ, RZ ;  /* 0x000000ffff2b7224 */ /* 0x000fe400078e00ff */
[----:B------:R-:W-:-:S04]  /*1170*/  IMAD R19, R12, R21, R19 ;  /* 0x000000150c137224 */ /* 0x000fc800078e0213 */
[----:B------:R-:W-:Y:S05]  /*1180*/  @P0 BRA `(.L_x_187) ;  /* 0x00000014004c0947 */ /* 0x000fea0003800000 */
[----:B------:R-:W0:Y:S01]  /*1190*/  LDCU UR7, c[0x0][0x3c4] ;  /* 0x00007880ff0777ac */ /* 0x000e220008000800 */
[----:B------:R-:W-:Y:S01]  /*11a0*/  IMAD.WIDE.U32 R20, R12, R20, RZ ;  /* 0x000000140c147225 */ /* 0x000fe200078e00ff */
[----:B------:R-:W1:Y:S03]  /*11b0*/  LDCU UR8, c[0x0][0x3a0] ;  /* 0x00007400ff0877ac */ /* 0x000e660008000800 */
[----:B------:R-:W-:Y:S02]  /*11c0*/  IMAD.IADD R10, R21, 0x1, R19 ;  /* 0x00000001150a7824 */ /* 0x000fe400078e0213 */
[CCC-:B------:R-:W-:Y:S02]  /*11d0*/  IMAD R13, R11.reuse, R8.reuse, R8.reuse ;  /* 0x000000080b0d7224 */ /* 0x1c0fe400078e0208 */
[----:B------:R-:W-:Y:S02]  /*11e0*/  IMAD.MOV.U32 R43, RZ, RZ, RZ ;  /* 0x000000ffff2b7224 */ /* 0x000fe400078e00ff */
[----:B0-----:R-:W-:Y:S01]  /*11f0*/  IMAD R16, R11, R8, -UR7 ;  /* 0x800000070b107e24 */ /* 0x001fe2000f8e0208 */
[C---:B------:R-:W-:Y:S01]  /*1200*/  IADD3 R22, PT, PT, R13.reuse, -UR7, R8 ;  /* 0x800000070d167c10 */ /* 0x040fe2000fffe008 */
[----:B------:R-:W-:-:S03]  /*1210*/  VIADD R18, R13, -UR7 ;  /* 0x800000070d127c36 */ /* 0x000fc60008000000 */
[----:B------:R-:W-:Y:S02]  /*1220*/  IADD3 R15, PT, PT, R16, R15, RZ ;  /* 0x0000000f100f7210 */ /* 0x000fe40007ffe0ff */
[----:B------:R-:W-:Y:S02]  /*1230*/  VIMNMX R12, PT, PT, RZ, R16, !PT ;  /* 0x00000010ff0c7248 */ /* 0x000fe40007fe0100 */
[CC--:B------:R-:W-:Y:S02]  /*1240*/  IADD3 R19, PT, PT, R15.reuse, R8.reuse, RZ ;  /* 0x000000080f137210 */ /* 0x0c0fe40007ffe0ff */
[----:B------:R-:W-:Y:S02]  /*1250*/  VIMNMX R17, PT, PT, R15, UR5, PT ;  /* 0x000000050f117c48 */ /* 0x000fe4000bfe0100 */
[C---:B------:R-:W-:Y:S02]  /*1260*/  VIADDMNMX R27, R19.reuse, R8, UR5, PT ;  /* 0x00000005131b7e46 */ /* 0x040fe4000b800108 */
[----:B------:R-:W-:Y:S01]  /*1270*/  VIMNMX R19, PT, PT, R19, UR5, PT ;  /* 0x0000000513137c48 */ /* 0x000fe2000bfe0100 */
[----:B------:R-:W-:Y:S01]  /*1280*/  IMAD.IADD R15, R17, 0x1, -R16 ;  /* 0x00000001110f7824 */ /* 0x000fe200078e0a10 */
[----:B------:R-:W-:-:S02]  /*1290*/  VIMNMX R13, PT, PT, RZ, R18, !PT ;  /* 0x00000012ff0d7248 */ /* 0x000fc40007fe0100 */
[----:B------:R-:W-:Y:S01]  /*12a0*/  VIMNMX R14, PT, PT, RZ, R22, !PT ;  /* 0x00000016ff0e7248 */ /* 0x000fe20007fe0100 */
[C---:B------:R-:W-:Y:S01]  /*12b0*/  IMAD.IADD R16, R19.reuse, 0x1, -R18 ;  /* 0x0000000113107824 */ /* 0x040fe200078e0a12 */
[----:B-1----:R-:W-:Y:S02]  /*12c0*/  VIMNMX R18, PT, PT, R19, UR8, PT ;  /* 0x0000000813127c48 */ /* 0x002fe4000bfe0100 */
[----:B------:R-:W-:Y:S02]  /*12d0*/  IADD3 R19, PT, PT, -R22, R27, RZ ;  /* 0x0000001b16137210 */ /* 0x000fe40007ffe1ff */
[----:B------:R-:W-:Y:S02]  /*12e0*/  VIMNMX R17, PT, PT, R17, UR8, PT ;  /* 0x0000000811117c48 */ /* 0x000fe4000bfe0100 */
[----:B------:R-:W-:-:S07]  /*12f0*/  VIMNMX R27, PT, PT, R27, UR8, PT ;  /* 0x000000081b1b7c48 */ /* 0x000fce000bfe0100 */
.L_x_205:
        /* <DEDUP_REMOVED lines=14> */
[C---:B-1----:R-:W-:Y:S01]  /*13e0*/  VIMNMX R8, PT, PT, R23.reuse, UR8, PT ;  /* 0x0000000817087c48 */ /* 0x042fe2000bfe0100 */
[----:B------:R-:W-:Y:S01]  /*13f0*/  IMAD.IADD R26, R23, 0x1, -R26 ;  /* 0x00000001171a7824 */ /* 0x000fe200078e0a1a */
[----:B------:R-:W-:-:S03]  /*1400*/  MOV R23, R11 ;  /* 0x0000000b00177202 */ /* 0x000fc60000000f00 */
[----:B------:R-:W-:Y:S01]  /*1410*/  IMAD.IADD R28, R8, 0x1, -R29 ;  /* 0x00000001081c7824 */ /* 0x000fe200078e0a1d */
[----:B------:R-:W-:Y:S06]  /*1420*/  @!P0 BRA `(.L_x_191) ;  /* 0x0000000400a88947 */ /* 0x000fec0003800000 */
[----:B------:R-:W-:Y:S01]  /*1430*/  ISETP.GT.AND P0, PT, R8, R29, PT ;  /* 0x0000001d0800720c */ /* 0x000fe20003f04270 */
[----:B------:R-:W-:Y:S01]  /*1440*/  BSSY.RECONVERGENT B3, `(.L_x_192) ;  /* 0x0000021000037945 */ /* 0x000fe20003800200 */
[----:B------:R-:W-:Y:S01]  /*1450*/  ISETP.NE.AND P2, PT, R30, 0x1, PT ;  /* 0x000000011e00780c */ /* 0x000fe20003f45270 */
[----:B------:R-:W-:Y:S01]  /*1460*/  VIADD R31, R11, 0x1 ;  /* 0x000000010b1f7836 */ /* 0x000fe20000000000 */
[----:B------:R-:W-:-:S13]  /*1470*/  ISETP.LE.OR P1, PT, R17, R12, !P0 ;  /* 0x0000000c1100720c */ /* 0x000fda0004723670 */
[----:B------:R-:W-:Y:S05]  /*1480*/  @P1 BRA `(.L_x_193) ;  /* 0x0000000000701947 */ /* 0x000fea0003800000 */
[----:B------:R-:W0:Y:S01]  /*1490*/  LDCU UR7, c[0x0][0x3ac] ;  /* 0x00007580ff0777ac */ /* 0x000e220008000800 */
[----:B------:R-:W1:Y:S01]  /*14a0*/  LDCU.64 UR12, c[0x0][0x390] ;  /* 0x00007200ff0c77ac */ /* 0x000e620008000a00 */
[----:B------:R-:W2:Y:S01]  /*14b0*/  LDCU.64 UR8, c[0x0][0x388] ;  /* 0x00007100ff0877ac */ /* 0x000ea20008000a00 */
[----:B0-----:R-:W-:Y:S01]  /*14c0*/  IMAD R23, R2, UR7, R11 ;  /* 0x0000000702177c24 */ /* 0x001fe2000f8e020b */
[----:B------:R-:W0:Y:S04]  /*14d0*/  LDCU.U8 UR7, c[0x0][0x3d4] ;  /* 0x00007a80ff0777ac */ /* 0x000e280008000000 */
[----:B------:R-:W-:-:S04]  /*14e0*/  IADD3 R33, P1, PT, R23, R20, RZ ;  /* 0x0000001417217210 */ /* 0x000fc80007f3e0ff */
[----:B------:R-:W-:Y:S01]  /*14f0*/  LEA.HI.X.SX32 R23, R23, R10, 0x1, P1 ;  /* 0x0000000a17177211 */ /* 0x000fe200008f0eff */
[----:B-1----:R-:W-:-:S04]  /*1500*/  IMAD.WIDE.U32 R24, R33, UR12, R6 ;  /* 0x0000000c21187c25 */ /* 0x002fc8000f8e0006 */
[----:B------:R-:W-:-:S04]  /*1510*/  IMAD R22, R23, UR12, RZ ;  /* 0x0000000c17167c24 */ /* 0x000fc8000f8e02ff */
        /* <DEDUP_REMOVED lines=19> */
.L_x_193:
[----:B------:R-:W-:Y:S05]  /*1650*/  BSYNC.RECONVERGENT B3 ;  /* 0x0000000000037941 */ /* 0x000fea0003800200 */
.L_x_192:
        /* <DEDUP_REMOVED lines=17> */
[----:B--2---:R-:W-:-:S03]  /*1770*/  LEA R22, P1, R24, UR12, 0x1 ;  /* 0x0000000c18167c11 */ /* 0x004fc6000f8208ff */
        /* <DEDUP_REMOVED lines=13> */
[----:B0-----:R-:W-:-:S06]  /*1850*/  FMUL.FTZ R22, R22, R23 ;  /* 0x0000001716167220 */ /* 0x001fcc0000410000 */
[----:B------:R-:W0:Y:S02]  /*1860*/  F2F.BF16.F32 R22, R22 ;  /* 0x0000001600167304 */ /* 0x000e240000202000 */
[----:B0-----:R-:W-:-:S04]  /*1870*/  IMAD.U32 R30, R22, 0x10000, RZ ;  /* 0x00010000161e7824 */ /* 0x001fc800078e00ff */
[----:B------:R-:W-:-:S07]  /*1880*/  FADD.FTZ R43, R43, R30 ;  /* 0x0000001e2b2b7221 */ /* 0x000fce0000010000 */
.L_x_195:
[----:B------:R-:W-:Y:S05]  /*1890*/  BSYNC.RECONVERGENT B3 ;  /* 0x0000000000037941 */ /* 0x000fea0003800200 */
.L_x_194:
[----:B------:R-:W-:Y:S01]  /*18a0*/  MOV R23, R33 ;  /* 0x0000002100177202 */ /* 0x000fe20000000f00 */
[----:B------:R-:W-:Y:S06]  /*18b0*/  @!P2 BRA `(.L_x_191) ;  /* 0x000000000084a947 */ /* 0x000fec0003800000 */
[----:B------:R-:W-:Y:S01]  /*18c0*/  ISETP.LE.OR P0, PT, R27, R14, !P0 ;  /* 0x0000000e1b00720c */ /* 0x000fe20004703670 */
[----:B------:R-:W-:-:S04]  /*18d0*/  VIADD R30, R11, 0x3 ;  /* 0x000000030b1e7836 */ /* 0x000fc80000000000 */
[----:B------:R-:W-:-:S08]  /*18e0*/  IMAD.MOV.U32 R23, RZ, RZ, R30 ;  /* 0x000000ffff177224 */ /* 0x000fd000078e001e */
        /* <DEDUP_REMOVED lines=25> */
[----:B0-----:R-:W-:Y:S01]  /*1a80*/  FMUL.FTZ R22, R22, R23 ;  /* 0x0000001716167220 */ /* 0x001fe20000410000 */
[----:B------:R-:W-:-:S05]  /*1a90*/  IMAD.MOV.U32 R23, RZ, RZ, R30 ;  /* 0x000000ffff177224 */ /* 0x000fca00078e001e */
[----:B------:R-:W0:Y:S02]  /*1aa0*/  F2F.BF16.F32 R22, R22 ;  /* 0x0000001600167304 */ /* 0x000e240000202000 */
[----:B0-----:R-:W-:-:S04]  /*1ab0*/  IMAD.U32 R32, R22, 0x10000, RZ ;  /* 0x0001000016207824 */ /* 0x001fc800078e00ff */
[----:B------:R-:W-:-:S07]  /*1ac0*/  FADD.FTZ R43, R43, R32 ;  /* 0x000000202b2b7221 */ /* 0x000fce0000010000 */
.L_x_191:
[----:B------:R-:W-:Y:S05]  /*1ad0*/  BSYNC.RECONVERGENT B2 ;  /* 0x0000000000027941 */ /* 0x000fea0003800200 */
.L_x_190:
[----:B------:R-:W-:-:S04]  /*1ae0*/  IADD3 R22, PT, PT, -R4, R11, RZ ;  /* 0x0000000b04167210 */ /* 0x000fc80007ffe1ff */
[----:B------:R-:W-:-:S13]  /*1af0*/  ISETP.GT.U32.AND P0, PT, R22, -0x4, PT ;  /* 0xfffffffc1600780c */ /* 0x000fda0003f04070 */
[----:B------:R-:W-:Y:S05]  /*1b00*/  @P0 BRA `(.L_x_189) ;  /* 0x0000000800dc0947 */ /* 0x000fea0003800000 */
[----:B------:R-:W0:Y:S01]  /*1b10*/  LDC R37, c[0x0][0x3bc] ;  /* 0x0000ef00ff257b82 */ /* 0x000e220000000800 */
[----:B------:R-:W1:Y:S01]  /*1b20*/  LDCU UR7, c[0x0][0x3ac] ;  /* 0x00007580ff0777ac */ /* 0x000e620008000800 */
[C---:B------:R-:W-:Y:S01]  /*1b30*/  VIADD R30, R23.reuse, 0x2 ;  /* 0x00000002171e7836 */ /* 0x040fe20000000000 */
[C---:B------:R-:W-:Y:S01]  /*1b40*/  IADD3 R33, PT, PT, -R23.reuse, RZ, RZ ;  /* 0x000000ff17217210 */ /* 0x040fe20007ffe1ff */
[----:B------:R-:W-:Y:S01]  /*1b50*/  VIADD R32, R23, 0x3 ;  /* 0x0000000317207836 */ /* 0x000fe20000000000 */
[----:B------:R-:W2:Y:S01]  /*1b60*/  LDCU UR8, c[0x0][0x3c4] ;  /* 0x00007880ff0877ac */ /* 0x000ea20008000800 */
[----:B------:R-:W-:Y:S01]  /*1b70*/  IMAD.MOV R35, RZ, RZ, -R30 ;  /* 0x000000ffff237224 */ /* 0x000fe200078e0a1e */
[----:B------:R-:W-:Y:S01]  /*1b80*/  ISETP.GT.AND P0, PT, R8, R29, PT ;  /* 0x0000001d0800720c */ /* 0x000fe20003f04270 */
[----:B------:R-:W-:Y:S01]  /*1b90*/  IMAD.MOV R36, RZ, RZ, -R32 ;  /* 0x000000ffff247224 */ /* 0x000fe200078e0a20 */
[----:B------:R-:W-:Y:S01]  /*1ba0*/  IADD3 R38, PT, PT, -R4, R23, RZ ;  /* 0x0000001704267210 */ /* 0x000fe20007ffe1ff */
[----:B-1----:R-:W-:-:S04]  /*1bb0*/  IMAD R39, R2, UR7, R23 ;  /* 0x0000000702277c24 */ /* 0x002fc8000f8e0217 */
[----:B------:R-:W-:Y:S02]  /*1bc0*/  VIADD R39, R39, 0x1 ;  /* 0x0000000127277836 */ /* 0x000fe40000000000 */
[-C--:B0-----:R-:W-:Y:S02]  /*1bd0*/  IMAD R42, R23, R37.reuse, R37 ;  /* 0x00000025172a7224 */ /* 0x081fe400078e0225 */
[-C--:B--2---:R-:W-:Y:S02]  /*1be0*/  IMAD R29, R30, R37.reuse, -UR8 ;  /* 0x800000081e1d7e24 */ /* 0x084fe4000f8e0225 */
[-C--:B------:R-:W-:Y:S01]  /*1bf0*/  IMAD R31, R32, R37.reuse, -UR8 ;  /* 0x80000008201f7e24 */ /* 0x080fe2000f8e0225 */
[----:B------:R-:W-:Y:S01]  /*1c00*/  IADD3 R41, PT, PT, R42, UR6, RZ ;  /* 0x000000062a297c10 */ /* 0x000fe2000fffe0ff */
[-C--:B------:R-:W-:Y:S02]  /*1c10*/  IMAD R30, R30, R37.reuse, UR6 ;  /* 0x000000061e1e7e24 */ /* 0x080fe4000f8e0225 */
[----:B------:R-:W-:-:S02]  /*1c20*/  IMAD R32, R32, R37, UR6 ;  /* 0x0000000620207e24 */ /* 0x000fc4000f8e0225 */
[----:B------:R-:W-:Y:S02]  /*1c30*/  IMAD R33, R37, R33, UR8 ;  /* 0x0000000825217e24 */ /* 0x000fe4000f8e0221 */
[----:B------:R-:W-:Y:S02]  /*1c40*/  IMAD R34, R23, R37, -UR8 ;  /* 0x8000000817227e24 */ /* 0x000fe4000f8e0225 */
[C---:B------:R-:W-:Y:S02]  /*1c50*/  IMAD R35, R37.reuse, R35, UR8 ;  /* 0x0000000825237e24 */ /* 0x040fe4000f8e0223 */
[----:B------:R-:W-:Y:S02]  /*1c60*/  IMAD R36, R37, R36, UR8 ;  /* 0x0000000825247e24 */ /* 0x000fe4000f8e0224 */
[C---:B------:R-:W-:Y:S01]  /*1c70*/  VIADD R40, R42.reuse, -UR8 ;  /* 0x800000082a287c36 */ /* 0x040fe20008000000 */
[----:B------:R-:W-:Y:S01]  /*1c80*/  IADD3 R42, PT, PT, -R42, UR8, RZ ;  /* 0x000000082a2a7c10 */ /* 0x000fe2000fffe1ff */
[----:B------:R-:W-:-:S07]  /*1c90*/  IMAD R37, R23, R37, UR6 ;  /* 0x0000000617257e24 */ /* 0x000fce000f8e0225 */
.L_x_204:
        /* <DEDUP_REMOVED lines=8> */
[----:B------:R-:W-:Y:S02]  /*1d20*/  IMAD.IADD R23, R22, 0x1, -R23 ;  /* 0x0000000116177824 */ /* 0x000fe400078e0a17 */
[----:B------:R-:W-:Y:S01]  /*1d30*/  IMAD.IADD R25, R25, 0x1, R33 ;  /* 0x0000000119197824 */ /* 0x000fe200078e0221 */
[----:B------:R-:W1:Y:S01]  /*1d40*/  LDCU.64 UR8, c[0x0][0x390] ;  /* 0x00007200ff0877ac */ /* 0x000e620008000a00 */
[----:B------:R-:W-:Y:S01]  /*1d50*/  IMAD R44, R28, R23, RZ ;  /* 0x000000171c2c7224 */ /* 0x000fe200078e02ff */
[----:B------:R-:W-:Y:S01]  /*1d60*/  IADD3 R23, PT, PT, R39, -0x1, RZ ;  /* 0xffffffff27177810 */ /* 0x000fe20007ffe0ff */
[----:B------:R-:W2:Y:S01]  /*1d70*/  LDCU.64 UR12, c[0x0][0x388] ;  /* 0x00007100ff0c77ac */ /* 0x000ea20008000a00 */
[----:B0-----:R-:W-:-:S06]  /*1d80*/  UPRMT UR7, UR7, 0x8880, URZ ;  /* 0x0000888007077896 */ /* 0x001fcc00080000ff */
[----:B------:R-:W-:-:S13]  /*1d90*/  ISETP.NE.AND P1, PT, RZ, UR7, PT ;  /* 0x00000007ff007c0c */ /* 0x000fda000bf25270 */
[----:B------:R-:W-:Y:S01]  /*1da0*/  @P1 IMAD R44, R26, R25, RZ ;  /* 0x000000191a2c1224 */ /* 0x000fe200078e02ff */
[----:B------:R-:W-:-:S04]  /*1db0*/  IADD3 R25, P1, PT, R23, R20, RZ ;  /* 0x0000001417197210 */ /* 0x000fc80007f3e0ff */
[----:B------:R-:W-:-:S05]  /*1dc0*/  LEA.HI.X.SX32 R23, R23, R10, 0x1, P1 ;  /* 0x0000000a17177211 */ /* 0x000fca00008f0eff */
[----:B-1----:R-:W-:-:S04]  /*1dd0*/  IMAD R22, R23, UR8, RZ ;  /* 0x0000000817167c24 */ /* 0x002fc8000f8e02ff */
[C---:B------:R-:W-:Y:S02]  /*1de0*/  IMAD R23, R25.reuse, UR9, R22 ;  /* 0x0000000919177c24 */ /* 0x040fe4000f8e0216 */
        /* <DEDUP_REMOVED lines=14> */
.L_x_197:
[----:B------:R-:W-:Y:S05]  /*1ed0*/  BSYNC.RECONVERGENT B2 ;  /* 0x0000000000027941 */ /* 0x000fea0003800200 */
.L_x_196:
        /* <DEDUP_REMOVED lines=33> */
.L_x_199:
[----:B------:R-:W-:Y:S05]  /*20f0*/  BSYNC.RECONVERGENT B2 ;  /* 0x0000000000027941 */ /* 0x000fea0003800200 */
.L_x_198:
        /* <DEDUP_REMOVED lines=14> */
[----:B------:R-:W-:Y:S02]  /*21e0*/  @P1 IMAD R44, R26, R25, RZ ;  /* 0x000000191a2c1224 */ /* 0x000fe400078e02ff */
[----:B------:R-:W-:-:S05]  /*21f0*/  VIADD R25, R39, 0x1 ;  /* 0x0000000127197836 */ /* 0x000fca0000000000 */
        /* <DEDUP_REMOVED lines=18> */
.L_x_201:
[----:B------:R-:W-:Y:S05]  /*2320*/  BSYNC.RECONVERGENT B2 ;  /* 0x0000000000027941 */ /* 0x000fea0003800200 */
.L_x_200:
[----:B------:R-:W-:Y:S01]  /*2330*/  VIMNMX R23, PT, PT, R32, UR5, PT ;  /* 0x0000000520177c48 */ /* 0x000fe2000bfe0100 */
[----:B------:R-:W-:Y:S01]  /*2340*/  BSSY.RECONVERGENT B2, `(.L_x_202) ;  /* 0x0000021000027945 */ /* 0x000fe20003800200 */
[----:B------:R-:W-:Y:S02]  /*2350*/  VIMNMX R45, PT, PT, RZ, R31, !PT ;  /* 0x0000001fff2d7248 */ /* 0x000fe40007fe0100 */
[----:B------:R-:W-:-:S04]  /*2360*/  VIMNMX R8, PT, PT, R23, R8, PT ;  /* 0x0000000817087248 */ /* 0x000fc80003fe0100 */
[----:B------:R-:W-:-:S13]  /*2370*/  ISETP.LE.OR P1, PT, R8, R45, !P0 ;  /* 0x0000002d0800720c */ /* 0x000fda0004723670 */
[----:B------:R-:W-:Y:S05]  /*2380*/  @P1 BRA `(.L_x_203) ;  /* 0x0000000000701947 */ /* 0x000fea0003800000 */
[----:B------:R-:W0:Y:S01]  /*2390*/  LDCU.U8 UR7, c[0x0][0x3d4] ;  /* 0x00007a80ff0777ac */ /* 0x000e220008000000 */
[----:B------:R-:W-:Y:S01]  /*23a0*/  IADD3 R45, PT, PT, -R45, R8, RZ ;  /* 0x000000082d2d7210 */ /* 0x000fe20007ffe1ff */
[----:B------:R-:W-:Y:S01]  /*23b0*/  VIADD R8, R39, 0x2 ;  /* 0x0000000227087836 */ /* 0x000fe20000000000 */
[----:B------:R-:W1:Y:S01]  /*23c0*/  LDCU.64 UR8, c[0x0][0x390] ;  /* 0x00007200ff0877ac */ /* 0x000e620008000a00 */
[----:B------:R-:W-:-:S03]  /*23d0*/  IMAD.IADD R23, R23, 0x1, R36 ;  /* 0x0000000117177824 */ /* 0x000fc600078e0224 */
[C---:B------:R-:W-:Y:S01]  /*23e0*/  IADD3 R25, P1, PT, R8.reuse, R20, RZ ;  /* 0x0000001408197210 */ /* 0x040fe20007f3e0ff */
[----:B------:R-:W2:Y:S03]  /*23f0*/  LDCU.64 UR12, c[0x0][0x388] ;  /* 0x00007100ff0c77ac */ /* 0x000ea60008000a00 */
[----:B------:R-:W-:Y:S01]  /*2400*/  LEA.HI.X.SX32 R22, R8, R10, 0x1, P1 ;  /* 0x0000000a08167211 */ /* 0x000fe200008f0eff */
[----:B------:R-:W-:Y:S01]  /*2410*/  IMAD R8, R28, R45, RZ ;  /* 0x0000002d1c087224 */ /* 0x000fe200078e02ff */
[----:B0-----:R-:W-:-:S03]  /*2420*/  UPRMT UR7, UR7, 0x8880, URZ ;  /* 0x0000888007077896 */ /* 0x001fc600080000ff */
[----:B-1----:R-:W-:-:S03]  /*2430*/  IMAD R22, R22, UR8, RZ ;  /* 0x0000000816167c24 */ /* 0x002fc6000f8e02ff */
[----:B------:R-:W-:-:S13]  /*2440*/  ISETP.NE.AND P2, PT, RZ, UR7, PT ;  /* 0x00000007ff007c0c */ /* 0x000fda000bf45270 */
[----:B------:R-:W-:Y:S02]  /*2450*/  @P2 IMAD R8, R26, R23, RZ ;  /* 0x000000171a082224 */ /* 0x000fe400078e02ff */
[C---:B------:R-:W-:Y:S02]  /*2460*/  IMAD R23, R25.reuse, UR9, R22 ;  /* 0x0000000919177c24 */ /* 0x040fe4000f8e0216 */
        /* <DEDUP_REMOVED lines=14> */
.L_x_203:
[----:B------:R-:W-:Y:S05]  /*2550*/  BSYNC.RECONVERGENT B2 ;  /* 0x0000000000027941 */ /* 0x000fea0003800200 */
.L_x_202:
        /* <DEDUP_REMOVED lines=18> */
.L_x_189:
[----:B------:R-:W-:Y:S05]  /*2680*/  BSYNC.RECONVERGENT B0 ;  /* 0x0000000000007941 */ /* 0x000fea0003800200 */
.L_x_188:
[----:B------:R-:W-:-:S05]  /*2690*/  VIADD R2, R2, 0x1 ;  /* 0x0000000102027836 */ /* 0x000fca0000000000 */
[----:B------:R-:W-:-:S13]  /*26a0*/  ISETP.NE.AND P0, PT, R2, R9, PT ;  /* 0x000000090200720c */ /* 0x000fda0003f05270 */
[----:B------:R-:W-:Y:S05]  /*26b0*/  @P0 BRA `(.L_x_205) ;  /* 0xffffffec00100947 */ /* 0x000fea000383ffff */
.L_x_187:
[----:B------:R-:W-:Y:S05]  /*26c0*/  BSYNC.RECONVERGENT B1 ;  /* 0x0000000000017941 */ /* 0x000fea0003800200 */
.L_x_186:
        /* <DEDUP_REMOVED lines=14> */
.L_x_172:
[----:B------:R-:W0:Y:S02]  /*27b0*/  LDCU UR6, c[0x0][0x3d0] ;  /* 0x00007a00ff0677ac */ /* 0x000e240008000800 */
[----:B0-----:R-:W-:-:S07]  /*27c0*/  I2FP.F32.S32 R2, UR6 ;  /* 0x0000000600027c45 */ /* 0x001fce0008201400 */
.L_x_240:
        /* <DEDUP_REMOVED lines=29> */
.L_x_208:
        /* <DEDUP_REMOVED lines=10> */
[----:B------:R-:W-:Y:S01]  /*2a40*/  MOV R6, R0 ;  /* 0x0000000000067202 */ /* 0x000fe20000000f00 */
[--C-:B------:R-:W-:Y:S01]  /*2a50*/  IMAD.MOV.U32 R15, RZ, RZ, R21.reuse ;  /* 0x000000ffff0f7224 */ /* 0x100fe200078e0015 */
[----:B------:R-:W-:Y:S01]  /*2a60*/  MOV R14, R20 ;  /* 0x00000014000e7202 */ /* 0x000fe20000000f00 */
[----:B------:R-:W-:-:S04]  /*2a70*/  IMAD.X R4, RZ, RZ, ~R21, P0 ;  /* 0x000000ffff047224 */ /* 0x000fc800000e0e15 */
[----:B0-----:R-:W-:Y:S02]  /*2a80*/  IMAD R4, R4, UR6, RZ ;  /* 0x0000000604047c24 */ /* 0x001fe4000f8e02ff */
[----:B------:R-:W-:-:S04]  /*2a90*/  IMAD.WIDE.U32 R6, R9, UR6, R6 ;  /* 0x0000000609067c25 */ /* 0x000fc8000f8e0006 */
[----:B------:R-:W-:-:S04]  /*2aa0*/  IMAD R9, R9, UR7, R4 ;  /* 0x0000000709097c24 */ /* 0x000fc8000f8e0204 */
[----:B------:R-:W-:-:S07]  /*2ab0*/  IMAD.IADD R7, R9, 0x1, R7 ;  /* 0x0000000109077824 */ /* 0x000fce00078e0207 */
.L_x_209:
[----:B------:R-:W-:Y:S05]  /*2ac0*/  BSYNC.RECONVERGENT B0 ;  /* 0x0000000000007941 */ /* 0x000fea0003800200 */
.L_x_207:
[----:B------:R-:W0:Y:S01]  /*2ad0*/  LDCU UR6, c[0x0][0x3a4] ;  /* 0x00007480ff0677ac */ /* 0x000e220008000800 */
[----:B------:R-:W-:Y:S01]  /*2ae0*/  BSSY.RECONVERGENT B0, `(.L_x_210) ;  /* 0x0000028000007945 */ /* 0x000fe20003800200 */
[----:B0-----:R-:W-:-:S04]  /*2af0*/  LOP3.LUT R4, R15, UR6, RZ, 0xfc, !PT ;  /* 0x000000060f047c12 */ /* 0x001fc8000f8efcff */
[----:B------:R-:W-:-:S13]  /*2b00*/  ISETP.NE.U32.AND P0, PT, R4, RZ, PT ;  /* 0x000000ff0400720c */ /* 0x000fda0003f05070 */
[----:B------:R-:W-:Y:S05]  /*2b10*/  @P0 BRA `(.L_x_211) ;  /* 0x0000000000600947 */ /* 0x000fea0003800000 */
[----:B------:R-:W0:Y:S01]  /*2b20*/  LDCU UR6, c[0x0][0x3a0] ;  /* 0x00007400ff0677ac */ /* 0x000e220008000800 */
[----:B------:R-:W-:Y:S02]  /*2b30*/  IMAD.MOV.U32 R8, RZ, RZ, RZ ;  /* 0x000000ffff087224 */ /* 0x000fe400078e00ff */
        /* <DEDUP_REMOVED lines=20> */
[----:B------:R-:W-:Y:S01]  /*2c80*/  IMAD.MOV.U32 R14, RZ, RZ, R4 ;  /* 0x000000ffff0e7224 */ /* 0x000fe200078e0004 */
[----:B------:R-:W-:Y:S06]  /*2c90*/  BRA `(.L_x_212) ;  /* 0x0000000000307947 */ /* 0x000fec0003800000 */
.L_x_211:
        /* <DEDUP_REMOVED lines=8> */
[----:B------:R-:W-:Y:S01]  /*2d20*/  IMAD.MOV R17, RZ, RZ, -R20 ;  /* 0x000000ffff117224 */ /* 0x000fe200078e0a14 */
[----:B------:R-:W-:-:S03]  /*2d30*/  MOV R15, R21 ;  /* 0x00000015000f7202 */ /* 0x000fc60000000f00 */
[----:B0-----:R-:W-:Y:S02]  /*2d40*/  IMAD R17, R17, UR6, R14 ;  /* 0x0000000611117c24 */ /* 0x001fe4000f8e020e */
[----:B------:R-:W-:-:S07]  /*2d50*/  IMAD.MOV.U32 R14, RZ, RZ, R20 ;  /* 0x000000ffff0e7224 */ /* 0x000fce00078e0014 */
.L_x_212:
[----:B------:R-:W-:Y:S05]  /*2d60*/  BSYNC.RECONVERGENT B0 ;  /* 0x0000000000007941 */ /* 0x000fea0003800200 */
.L_x_210:
        /* <DEDUP_REMOVED lines=28> */
.L_x_214:
[----:B------:R-:W0:Y:S01]  /*2f30*/  LDCU.64 UR6, c[0x0][0x398] ;  /* 0x00007300ff0677ac */ /* 0x000e220008000a00 */
[----:B------:R-:W-:Y:S01]  /*2f40*/  IMAD.MOV.U32 R20, RZ, RZ, R14 ;  /* 0x000000ffff147224 */ /* 0x000fe200078e000e */
[----:B------:R-:W-:Y:S01]  /*2f50*/  MOV R16, 0x2fa0 ;  /* 0x00002fa000107802 */ /* 0x000fe20000000f00 */
[----:B------:R-:W-:Y:S02]  /*2f60*/  IMAD.MOV.U32 R21, RZ, RZ, R15 ;  /* 0x000000ffff157224 */ /* 0x000fe400078e000f */
[----:B0-----:R-:W-:Y:S01]  /*2f70*/  IMAD.U32 R19, RZ, RZ, UR6 ;  /* 0x00000006ff137e24 */ /* 0x001fe2000f8e00ff */
[----:B------:R-:W-:-:S07]  /*2f80*/  MOV R18, UR7 ;  /* 0x0000000700127c02 */ /* 0x000fce0008000f00 */
[----:B------:R-:W-:Y:S05]  /*2f90*/  CALL.REL.NOINC `($__internal_3_$__cuda_sm20_div_s64) ;  /* 0x0000001800407944 */ /* 0x000fea0003c00000 */
[----:B------:R-:W0:Y:S01]  /*2fa0*/  LDCU UR6, c[0x0][0x398] ;  /* 0x00007300ff0677ac */ /* 0x000e220008000800 */
[----:B------:R-:W-:-:S04]  /*2fb0*/  IMAD.MOV R9, RZ, RZ, -R20 ;  /* 0x000000ffff097224 */ /* 0x000fc800078e0a14 */
[----:B0-----:R-:W-:-:S07]  /*2fc0*/  IMAD R14, R9, UR6, R14 ;  /* 0x00000006090e7c24 */ /* 0x001fce000f8e020e */
.L_x_215:
[----:B------:R-:W-:Y:S05]  /*2fd0*/  BSYNC.RECONVERGENT B0 ;  /* 0x0000000000007941 */ /* 0x000fea0003800200 */
.L_x_213:
        /* <DEDUP_REMOVED lines=13> */
[----:B-1----:R-:W-:Y:S01]  /*30b0*/  VIADD R10, R8, 0xffffffe ;  /* 0x0ffffffe080a7836 */ /* 0x002fe20000000000 */
[----:B------:R-:W-:-:S06]  /*30c0*/  IABS R8, R14 ;  /* 0x0000000e00087213 */ /* 0x000fcc0000000000 */
[----:B------:R1:W4:Y:S01]  /*30d0*/  F2I.FTZ.U32.TRUNC.NTZ R11, R10 ;  /* 0x0000000a000b7305 */ /* 0x000322000021f000 */
[----:B0-----:R-:W-:Y:S02]  /*30e0*/  IMAD.MOV.U32 R12, RZ, RZ, RZ ;  /* 0x000000ffff0c7224 */ /* 0x001fe400078e00ff */
[----:B---3--:R-:W-:Y:S02]  /*30f0*/  IMAD.MOV R18, RZ, RZ, -R13 ;  /* 0x000000ffff127224 */ /* 0x008fe400078e0a0d */
[----:B-1----:R-:W-:Y:S02]  /*3100*/  IMAD.MOV.U32 R10, RZ, RZ, RZ ;  /* 0x000000ffff0a7224 */ /* 0x002fe400078e00ff */
[----:B------:R-:W-:Y:S01]  /*3110*/  IMAD R15, R18, R19, RZ ;  /* 0x00000013120f7224 */ /* 0x000fe200078e02ff */
[----:B----4-:R-:W-:-:S03]  /*3120*/  IADD3 R23, PT, PT, RZ, -R11, RZ ;  /* 0x8000000bff177210 */ /* 0x010fc60007ffe0ff */
[----:B------:R-:W-:Y:S01]  /*3130*/  IMAD.HI.U32 R15, R13, R15, R12 ;  /* 0x0000000f0d0f7227 */ /* 0x000fe200078e000c */
[----:B------:R-:W-:-:S03]  /*3140*/  IABS R12, R17 ;  /* 0x00000011000c7213 */ /* 0x000fc60000000000 */
[----:B------:R-:W-:Y:S02]  /*3150*/  IMAD R13, R23, R16, RZ ;  /* 0x00000010170d7224 */ /* 0x000fe400078e02ff */
[----:B------:R-:W-:Y:S01]  /*3160*/  IMAD.HI.U32 R4, R15, R8, RZ ;  /* 0x000000080f047227 */ /* 0x000fe200078e00ff */
[----:B------:R-:W0:Y:S03]  /*3170*/  LDC R23, c[0x0][0x3b0] ;  /* 0x0000ec00ff177b82 */ /* 0x000e260000000800 */
[----:B------:R-:W-:Y:S01]  /*3180*/  IMAD.HI.U32 R13, R11, R13, R10 ;  /* 0x0000000d0b0d7227 */ /* 0x000fe200078e000a */
[----:B------:R-:W-:-:S03]  /*3190*/  MOV R10, R12 ;  /* 0x0000000c000a7202 */ /* 0x000fc60000000f00 */
[----:B------:R-:W-:Y:S02]  /*31a0*/  IMAD.MOV R11, RZ, RZ, -R4 ;  /* 0x000000ffff0b7224 */ /* 0x000fe400078e0a04 */
[----:B------:R-:W-:Y:S02]  /*31b0*/  IMAD.HI.U32 R15, R13, R10, RZ ;  /* 0x0000000a0d0f7227 */ /* 0x000fe400078e00ff */
[----:B------:R-:W1:Y:S02]  /*31c0*/  LDC.64 R12, c[0x0][0x3a8] ;  /* 0x0000ea00ff0c7b82 */ /* 0x000e640000000a00 */
[----:B------:R-:W-:Y:S02]  /*31d0*/  IMAD R8, R19, R11, R8 ;  /* 0x0000000b13087224 */ /* 0x000fe400078e0208 */
[----:B------:R-:W-:-:S03]  /*31e0*/  IMAD.MOV R11, RZ, RZ, -R15 ;  /* 0x000000ffff0b7224 */ /* 0x000fc600078e0a0f */
[----:B------:R-:W-:Y:S01]  /*31f0*/  ISETP.GT.U32.AND P1, PT, R19, R8, PT ;  /* 0x000000081300720c */ /* 0x000fe20003f24070 */
[C---:B------:R-:W-:Y:S02]  /*3200*/  IMAD R11, R16.reuse, R11, R10 ;  /* 0x0000000b100b7224 */ /* 0x040fe400078e020a */
[----:B------:R-:W3:Y:S03]  /*3210*/  LDC R10, c[0x0][0x3b4] ;  /* 0x0000ed00ff0a7b82 */ /* 0x000ee60000000800 */
        /* <DEDUP_REMOVED lines=14> */
[----:B---3--:R-:W-:Y:S01]  /*3300*/  ISETP.GE.AND P0, PT, R17, R10, PT ;  /* 0x0000000a1100720c */ /* 0x008fe20003f06270 */
[----:B------:R-:W-:Y:S01]  /*3310*/  IMAD.MOV.U32 R11, RZ, RZ, R4 ;  /* 0x000000ffff0b7224 */ /* 0x000fe200078e0004 */
[----:B------:R-:W-:Y:S01]  /*3320*/  ISETP.NE.AND P5, PT, R22, RZ, PT ;  /* 0x000000ff1600720c */ /* 0x000fe20003fa5270 */
[----:B------:R-:W-:Y:S02]  /*3330*/  IMAD.MOV.U32 R4, RZ, RZ, RZ ;  /* 0x000000ffff047224 */ /* 0x000fe400078e00ff */
[----:B------:R-:W-:Y:S01]  /*3340*/  @P2 VIADD R15, R15, 0x1 ;  /* 0x000000010f0f2836 */ /* 0x000fe20000000000 */
[----:B------:R-:W-:-:S02]  /*3350*/  @!P6 IADD3 R11, PT, PT, -R11, RZ, RZ ;  /* 0x000000ff0b0be210 */ /* 0x000fc40007ffe1ff */
[----:B------:R-:W-:Y:S01]  /*3360*/  @!P3 LOP3.LUT R11, RZ, R9, RZ, 0x33, !PT ;  /* 0x00000009ff0bb212 */ /* 0x000fe200078e33ff */
[----:B-12---:R-:W-:Y:S06]  /*3370*/  @!P4 BRA `(.L_x_217) ;  /* 0x00000000006cc947 */ /* 0x006fec0003800000 */
        /* <DEDUP_REMOVED lines=27> */
.L_x_217:
[----:B------:R-:W-:Y:S05]  /*3530*/  BSYNC.RECONVERGENT B0 ;  /* 0x0000000000007941 */ /* 0x000fea0003800200 */
.L_x_216:
[----:B------:R-:W-:Y:S01]  /*3540*/  BSSY.RECONVERGENT B0, `(.L_x_218) ;  /* 0x000001f000007945 */ /* 0x000fe20003800200 */
[----:B------:R-:W-:Y:S01]  /*3550*/  VIADDMNMX R9, R11, 0x1, R26, PT ;  /* 0x000000010b097846 */ /* 0x000fe2000380011a */
[----:B------:R-:W-:Y:S01]  /*3560*/  @!P1 IMAD.MOV R15, RZ, RZ, -R15 ;  /* 0x000000ffff0f9224 */ /* 0x000fe200078e0a0f */
[----:B------:R-:W-:Y:S01]  /*3570*/  MOV R11, RZ ;  /* 0x000000ff000b7202 */ /* 0x000fe20000000f00 */
[----:B------:R-:W-:Y:S06]  /*3580*/  @!P0 BRA `(.L_x_219) ;  /* 0x0000000000688947 */ /* 0x000fec0003800000 */
[----:B------:R-:W1:Y:S01]  /*3590*/  LDC R16, c[0x0][0x3bc] ;  /* 0x0000ef00ff107b82 */ /* 0x000e620000000800 */
[----:B------:R-:W-:Y:S02]  /*35a0*/  IADD3 R17, PT, PT, R17, -R10, RZ ;  /* 0x8000000a11117210 */ /* 0x000fe40007ffe0ff */
[----:B-1----:R-:W-:-:S04]  /*35b0*/  IABS R23, R16 ;  /* 0x0000001000177213 */ /* 0x002fc80000000000 */
[----:B------:R-:W1:Y:S08]  /*35c0*/  I2F.RP R11, R23 ;  /* 0x00000017000b7306 */ /* 0x000e700000209400 */
[----:B-1----:R-:W1:Y:S02]  /*35d0*/  MUFU.RCP R11, R11 ;  /* 0x0000000b000b7308 */ /* 0x002e640000001000 */
[----:B-1----:R-:W-:-:S06]  /*35e0*/  VIADD R18, R11, 0xffffffe ;  /* 0x0ffffffe0b127836 */ /* 0x002fcc0000000000 */
[----:B------:R1:W2:Y:S02]  /*35f0*/  F2I.FTZ.U32.TRUNC.NTZ R19, R18 ;  /* 0x0000001200137305 */ /* 0x0002a4000021f000 */
[----:B-1----:R-:W-:Y:S02]  /*3600*/  IMAD.MOV.U32 R18, RZ, RZ, RZ ;  /* 0x000000ffff127224 */ /* 0x002fe400078e00ff */
        /* <DEDUP_REMOVED lines=18> */
.L_x_219:
[----:B------:R-:W-:Y:S05]  /*3730*/  BSYNC.RECONVERGENT B0 ;  /* 0x0000000000007941 */ /* 0x000fea0003800200 */
.L_x_218:
        /* <DEDUP_REMOVED lines=10> */
[----:B------:R-:W1:Y:S01]  /*37e0*/  LDC R16, c[0x0][0x3a0] ;  /* 0x0000e800ff107b82 */ /* 0x000e620000000800 */
[----:B------:R-:W-:Y:S01]  /*37f0*/  IMAD R19, R11, R22, R22 ;  /* 0x000000160b137224 */ /* 0x000fe200078e0216 */
[----:B------:R-:W-:Y:S01]  /*3800*/  IADD3 R26, PT, PT, R8, -R11, RZ ;  /* 0x8000000b081a7210 */ /* 0x000fe20007ffe0ff */
[----:B------:R-:W-:-:S03]  /*3810*/  IMAD.WIDE.U32 R20, R12, R20, RZ ;  /* 0x000000140c147225 */ /* 0x000fc600078e00ff */
[-C--:B------:R-:W-:Y:S01]  /*3820*/  IADD3 R29, PT, PT, R19, R22.reuse, RZ ;  /* 0x00000016131d7210 */ /* 0x080fe20007ffe0ff */
[----:B------:R-:W-:Y:S01]  /*3830*/  VIADD R17, R11, 0x2 ;  /* 0x000000020b117836 */ /* 0x000fe20000000000 */
[----:B------:R-:W-:Y:S01]  /*3840*/  LOP3.LUT R26, R26, 0x3, RZ, 0xc0, !PT ;  /* 0x000000031a1a7812 */ /* 0x000fe200078ec0ff */
[----:B------:R-:W-:Y:S02]  /*3850*/  IMAD.MOV.U32 R28, RZ, RZ, RZ ;  /* 0x000000ffff1c7224 */ /* 0x000fe400078e00ff */
[----:B------:R-:W-:Y:S02]  /*3860*/  IMAD.IADD R18, R21, 0x1, R23 ;  /* 0x0000000115127824 */ /* 0x000fe400078e0217 */
[----:B0-----:R-:W-:Y:S01]  /*3870*/  IMAD R27, R11, R22, -UR6 ;  /* 0x800000060b1b7e24 */ /* 0x001fe2000f8e0216 */
[----:B------:R-:W-:Y:S02]  /*3880*/  VIADDMNMX R19, R19, -UR6, RZ, !PT ;  /* 0x8000000613137c46 */ /* 0x000fe4000f8001ff */
[----:B------:R-:W-:-:S02]  /*3890*/  VIADDMNMX R29, R29, -UR6, RZ, !PT ;  /* 0x800000061d1d7c46 */ /* 0x000fc4000f8001ff */
[----:B------:R-:W-:Y:S01]  /*38a0*/  IADD3 R13, PT, PT, R27, R10, RZ ;  /* 0x0000000a1b0d7210 */ /* 0x000fe20007ffe0ff */
[----:B------:R-:W-:Y:S01]  /*38b0*/  IMAD.IADD R10, R11, 0x1, -R8 ;  /* 0x000000010b0a7824 */ /* 0x000fe200078e0a08 */
[----:B------:R-:W-:-:S03]  /*38c0*/  VIMNMX R27, PT, PT, RZ, R27, !PT ;  /* 0x0000001bff1b7248 */ /* 0x000fc60007fe0100 */
[C---:B------:R-:W-:Y:S01]  /*38d0*/  IMAD.IADD R15, R13.reuse, 0x1, R22 ;  /* 0x000000010d0f7824 */ /* 0x040fe200078e0216 */
[----:B------:R-:W-:Y:S02]  /*38e0*/  ISETP.GT.U32.AND P1, PT, R10, -0x4, PT ;  /* 0xfffffffc0a00780c */ /* 0x000fe40003f24070 */
[--C-:B-1----:R-:W-:Y:S02]  /*38f0*/  VIMNMX3 R10, R13, UR5, R16.reuse, PT ;  /* 0x000000050d0a7c0f */ /* 0x102fe4000b800110 */
[C---:B------:R-:W-:Y:S02]  /*3900*/  VIADDMNMX R14, R15.reuse, R22, UR5, PT ;  /* 0x000000050f0e7e46 */ /* 0x040fe4000b800116 */
[----:B------:R-:W-:Y:S01]  /*3910*/  VIMNMX3 R12, R15, UR5, R16, PT ;  /* 0x000000050f0c7c0f */ /* 0x000fe2000b800110 */
[C---:B------:R-:W-:Y:S01]  /*3920*/  VIADD R15, R11.reuse, 0x1 ;  /* 0x000000010b0f7836 */ /* 0x040fe20000000000 */
[----:B------:R-:W-:Y:S02]  /*3930*/  VIMNMX R14, PT, PT, R14, R16, PT ;  /* 0x000000100e0e7248 */ /* 0x000fe40003fe0100 */
[----:B------:R-:W-:-:S07]  /*3940*/  IADD3 R16, PT, PT, R11, 0x3, RZ ;  /* 0x000000030b107810 */ /* 0x000fce0007ffe0ff */
.L_x_239:
        /* <DEDUP_REMOVED lines=9> */
[----:B0-----:R-:W-:Y:S02]  /*39e0*/  IMAD R30, R4, UR6, -R13 ;  /* 0x00000006041e7c24 */ /* 0x001fe4000f8e0a0d */
[----:B------:R-:W-:-:S03]  /*39f0*/  IMAD.MOV.U32 R13, RZ, RZ, R11 ;  /* 0x000000ffff0d7224 */ /* 0x000fc600078e000b */
        /* <DEDUP_REMOVED lines=30> */
.L_x_227:
[----:B------:R-:W-:Y:S05]  /*3be0*/  BSYNC.RECONVERGENT B3 ;  /* 0x0000000000037941 */ /* 0x000fea0003800200 */
.L_x_226:
[----:B------:R-:W-:Y:S01]  /*3bf0*/  MOV R13, R15 ;  /* 0x0000000f000d7202 */ /* 0x000fe20000000f00 */
[----:B------:R-:W-:Y:S06]  /*3c00*/  @!P3 BRA `(.L_x_225) ;  /* 0x0000000000d4b947 */ /* 0x000fec0003800000 */
[----:B------:R-:W-:Y:S01]  /*3c10*/  ISETP.GE.OR P2, PT, R19, R12, P0 ;  /* 0x0000000c1300720c */ /* 0x000fe20000746670 */
[----:B------:R-:W-:Y:S01]  /*3c20*/  BSSY.RECONVERGENT B3, `(.L_x_228) ;  /* 0x0000018000037945 */ /* 0x000fe20003800200 */
[----:B------:R-:W-:-:S11]  /*3c30*/  ISETP.NE.AND P3, PT, R26, 0x2, PT ;  /* 0x000000021a00780c */ /* 0x000fd60003f65270 */
        /* <DEDUP_REMOVED lines=22> */
.L_x_229:
[----:B------:R-:W-:Y:S05]  /*3da0*/  BSYNC.RECONVERGENT B3 ;  /* 0x0000000000037941 */ /* 0x000fea0003800200 */
.L_x_228:
[----:B------:R-:W-:Y:S01]  /*3db0*/  IMAD.MOV.U32 R13, RZ, RZ, R17 ;  /* 0x000000ffff0d7224 */ /* 0x000fe200078e0011 */
[----:B------:R-:W-:Y:S06]  /*3dc0*/  @!P3 BRA `(.L_x_225) ;  /* 0x000000000064b947 */ /* 0x000fec0003800000 */
[----:B------:R-:W-:Y:S02]  /*3dd0*/  ISETP.GE.OR P0, PT, R29, R14, P0 ;  /* 0x0000000e1d00720c */ /* 0x000fe40000706670 */
[----:B------:R-:W-:-:S11]  /*3de0*/  MOV R13, R16 ;  /* 0x00000010000d7202 */ /* 0x000fd60000000f00 */
        /* <DEDUP_REMOVED lines=18> */
[----:B0-----:R-:W-:Y:S01]  /*3f10*/  FMUL.FTZ R24, R13, R24 ;  /* 0x000000180d187220 */ /* 0x001fe20000410000 */
[----:B------:R-:W-:-:S05]  /*3f20*/  IMAD.MOV.U32 R13, RZ, RZ, R16 ;  /* 0x000000ffff0d7224 */ /* 0x000fca00078e0010 */
[----:B------:R-:W0:Y:S02]  /*3f30*/  F2F.BF16.F32 R24, R24 ;  /* 0x0000001800187304 */ /* 0x000e240000202000 */
[----:B0-----:R-:W-:-:S05]  /*3f40*/  SHF.L.U32 R25, R24, 0x10, RZ ;  /* 0x0000001018197819 */ /* 0x001fca00000006ff */
[----:B------:R-:W-:-:S07]  /*3f50*/  FADD.FTZ R28, R28, R25 ;  /* 0x000000191c1c7221 */ /* 0x000fce0000010000 */
.L_x_225:
[----:B------:R-:W-:Y:S05]  /*3f60*/  BSYNC.RECONVERGENT B2 ;  /* 0x0000000000027941 */ /* 0x000fea0003800200 */
.L_x_224:
[----:B------:R-:W-:Y:S05]  /*3f70*/  @P1 BRA `(.L_x_223) ;  /* 0x0000000400fc1947 */ /* 0x000fea0003800000 */
[----:B------:R-:W-:-:S13]  /*3f80*/  ISETP.GE.AND P0, PT, R30, R31, PT ;  /* 0x0000001f1e00720c */ /* 0x000fda0003f06270 */
.L_x_238:
[----:B------:R-:W0:Y:S01]  /*3f90*/  LDC R32, c[0x0][0x3bc] ;  /* 0x0000ef00ff207b82 */ /* 0x000e220000000800 */
[----:B------:R-:W1:Y:S01]  /*3fa0*/  LDCU UR6, c[0x0][0x3b4] ;  /* 0x00007680ff0677ac */ /* 0x000e620008000800 */
[----:B------:R-:W-:Y:S06]  /*3fb0*/  BSSY.RECONVERGENT B2, `(.L_x_230) ;  /* 0x000002d000027945 */ /* 0x000fec0003800200 */
[----:B------:R-:W2:Y:S08]  /*3fc0*/  LDC R33, c[0x0][0x3c4] ;  /* 0x0000f100ff217b82 */ /* 0x000eb00000000800 */
[----:B------:R-:W3:Y:S01]  /*3fd0*/  LDC R35, c[0x0][0x3a0] ;  /* 0x0000e800ff237b82 */ /* 0x000ee20000000800 */
[----:B0-----:R-:W-:-:S04]  /*3fe0*/  IMAD R24, R13, R32, R32 ;  /* 0x000000200d187224 */ /* 0x001fc800078e0220 */
[C-C-:B------:R-:W-:Y:S02]  /*3ff0*/  IMAD.IADD R30, R24.reuse, 0x1, R32.reuse ;  /* 0x00000001181e7824 */ /* 0x140fe400078e0220 */
[----:B--2---:R-:W-:Y:S01]  /*4000*/  IMAD R22, R13, R32, -R33 ;  /* 0x000000200d167224 */ /* 0x004fe200078e0a21 */
[-C--:B------:R-:W-:Y:S01]  /*4010*/  VIADDMNMX R24, R24, -R33.reuse, RZ, !PT ;  /* 0x8000002118187246 */ /* 0x080fe200078001ff */
[C---:B------:R-:W-:Y:S01]  /*4020*/  IMAD.IADD R23, R30.reuse, 0x1, R32 ;  /* 0x000000011e177824 */ /* 0x040fe200078e0220 */
[-C--:B------:R-:W-:Y:S02]  /*4030*/  VIADDMNMX R30, R30, -R33.reuse, RZ, !PT ;  /* 0x800000211e1e7246 */ /* 0x080fe400078001ff */
[----:B-1----:R-:W-:Y:S02]  /*4040*/  IADD3 R25, PT, PT, R22, UR6, RZ ;  /* 0x0000000616197c10 */ /* 0x002fe4000fffe0ff */
[----:B------:R-:W-:Y:S02]  /*4050*/  VIADDMNMX R33, R23, -R33, RZ, !PT ;  /* 0x8000002117217246 */ /* 0x000fe400078001ff */
[----:B------:R-:W-:-:S02]  /*4060*/  VIMNMX R22, PT, PT, RZ, R22, !PT ;  /* 0x00000016ff167248 */ /* 0x000fc40007fe0100 */
[C-C-:B---3--:R-:W-:Y:S02]  /*4070*/  VIMNMX3 R23, R25.reuse, UR5, R35.reuse, PT ;  /* 0x0000000519177c0f */ /* 0x148fe4000b800123 */
[-C--:B------:R-:W-:Y:S02]  /*4080*/  IADD3 R31, PT, PT, R25, R32.reuse, RZ ;  /* 0x00000020191f7210 */ /* 0x080fe40007ffe0ff */
[----:B------:R-:W-:Y:S02]  /*4090*/  ISETP.GE.OR P5, PT, R22, R23, P0 ;  /* 0x000000171600720c */ /* 0x000fe400007a6670 */
[CC--:B------:R-:W-:Y:S02]  /*40a0*/  IADD3 R34, PT, PT, R31.reuse, R32.reuse, RZ ;  /* 0x000000201f227210 */ /* 0x0c0fe40007ffe0ff */
[----:B------:R-:W-:Y:S02]  /*40b0*/  VIMNMX3 R25, R31, UR5, R35, PT ;  /* 0x000000051f197c0f */ /* 0x000fe4000b800123 */
[----:B------:R-:W-:-:S02]  /*40c0*/  VIADDMNMX R32, R34, R32, UR5, PT ;  /* 0x0000000522207e46 */ /* 0x000fc4000b800120 */
[----:B------:R-:W-:Y:S02]  /*40d0*/  VIMNMX3 R31, R34, UR5, R35, PT ;  /* 0x00000005221f7c0f */ /* 0x000fe4000b800123 */
[----:B------:R-:W-:Y:S02]  /*40e0*/  VIMNMX R32, PT, PT, R32, R35, PT ;  /* 0x0000002320207248 */ /* 0x000fe40003fe0100 */
[----:B------:R-:W-:Y:S02]  /*40f0*/  ISETP.GE.OR P2, PT, R24, R25, P0 ;  /* 0x000000191800720c */ /* 0x000fe40000746670 */
[----:B------:R-:W-:Y:S02]  /*4100*/  ISETP.GE.OR P3, PT, R30, R31, P0 ;  /* 0x0000001f1e00720c */ /* 0x000fe40000766670 */
[----:B------:R-:W-:Y:S01]  /*4110*/  ISETP.GE.OR P4, PT, R33, R32, P0 ;  /* 0x000000202100720c */ /* 0x000fe20000786670 */
[----:B------:R-:W-:-:S12]  /*4120*/  @P5 BRA `(.L_x_231) ;  /* 0x0000000000545947 */ /* 0x000fd80003800000 */
[----:B------:R-:W0:Y:S01]  /*4130*/  LDCU UR6, c[0x0][0x3ac] ;  /* 0x00007580ff0677ac */ /* 0x000e220008000800 */
[----:B------:R-:W1:Y:S01]  /*4140*/  LDCU.64 UR8, c[0x0][0x390] ;  /* 0x00007200ff0877ac */ /* 0x000e620008000a00 */
[----:B0-----:R-:W-:Y:S01]  /*4150*/  IMAD R23, R4, UR6, R13 ;  /* 0x0000000604177c24 */ /* 0x001fe2000f8e020d */
[----:B------:R-:W0:Y:S04]  /*4160*/  LDCU.64 UR6, c[0x0][0x388] ;  /* 0x00007100ff0677ac */ /* 0x000e280008000a00 */
[----:B------:R-:W-:-:S04]  /*4170*/  IADD3 R25, P5, PT, R23, R20, RZ ;  /* 0x0000001417197210 */ /* 0x000fc80007fbe0ff */
[----:B------:R-:W-:-:S05]  /*4180*/  LEA.HI.X.SX32 R23, R23, R18, 0x1, P5 ;  /* 0x0000001217177211 */ /* 0x000fca00028f0eff */
[----:B-1----:R-:W-:Y:S02]  /*4190*/  IMAD R24, R23, UR8, RZ ;  /* 0x0000000817187c24 */ /* 0x002fe4000f8e02ff */
        /* <DEDUP_REMOVED lines=14> */
.L_x_231:
[----:B------:R-:W-:Y:S05]  /*4280*/  BSYNC.RECONVERGENT B2 ;  /* 0x0000000000027941 */ /* 0x000fea0003800200 */
.L_x_230:
[----:B------:R-:W-:Y:S04]  /*4290*/  BSSY.RECONVERGENT B2, `(.L_x_232) ;  /* 0x0000018000027945 */ /* 0x000fe80003800200 */
[----:B------:R-:W-:Y:S05]  /*42a0*/  @P2 BRA `(.L_x_233) ;  /* 0x0000000000582947 */ /* 0x000fea0003800000 */
[----:B------:R-:W0:Y:S01]  /*42b0*/  LDCU UR6, c[0x0][0x3ac] ;  /* 0x00007580ff0677ac */ /* 0x000e220008000800 */
[----:B------:R-:W1:Y:S01]  /*42c0*/  LDCU.64 UR8, c[0x0][0x390] ;  /* 0x00007200ff0877ac */ /* 0x000e620008000a00 */
[----:B0-----:R-:W-:Y:S01]  /*42d0*/  IMAD R23, R4, UR6, R13 ;  /* 0x0000000604177c24 */ /* 0x001fe2000f8e020d */
[----:B------:R-:W0:Y:S03]  /*42e0*/  LDCU.64 UR6, c[0x0][0x388] ;  /* 0x00007100ff0677ac */ /* 0x000e260008000a00 */
[----:B------:R-:W-:-:S05]  /*42f0*/  VIADD R23, R23, 0x1 ;  /* 0x0000000117177836 */ /* 0x000fca0000000000 */
[----:B------:R-:W-:-:S04]  /*4300*/  IADD3 R25, P2, PT, R23, R20, RZ ;  /* 0x0000001417197210 */ /* 0x000fc80007f5e0ff */
[----:B------:R-:W-:-:S05]  /*4310*/  LEA.HI.X.SX32 R23, R23, R18, 0x1, P2 ;  /* 0x0000001217177211 */ /* 0x000fca00010f0eff */
[----:B-1----:R-:W-:Y:S02]  /*4320*/  IMAD R24, R23, UR8, RZ ;  /* 0x0000000817187c24 */ /* 0x002fe4000f8e02ff */
        /* <DEDUP_REMOVED lines=14> */
.L_x_233:
[----:B------:R-:W-:Y:S05]  /*4410*/  BSYNC.RECONVERGENT B2 ;  /* 0x0000000000027941 */ /* 0x000fea0003800200 */
.L_x_232:
[----:B------:R-:W-:Y:S04]  /*4420*/  BSSY.RECONVERGENT B2, `(.L_x_234) ;  /* 0x0000018000027945 */ /* 0x000fe80003800200 */
[----:B------:R-:W-:Y:S05]  /*4430*/  @P3 BRA `(.L_x_235) ;  /* 0x0000000000583947 */ /* 0x000fea0003800000 */
[----:B------:R-:W0:Y:S01]  /*4440*/  LDCU UR6, c[0x0][0x3ac] ;  /* 0x00007580ff0677ac */ /* 0x000e220008000800 */
[----:B------:R-:W1:Y:S01]  /*4450*/  LDCU.64 UR8, c[0x0][0x390] ;  /* 0x00007200ff0877ac */ /* 0x000e620008000a00 */
[----:B0-----:R-:W-:Y:S01]  /*4460*/  IMAD R23, R4, UR6, R13 ;  /* 0x0000000604177c24 */ /* 0x001fe2000f8e020d */
[----:B------:R-:W0:Y:S04]  /*4470*/  LDCU.64 UR6, c[0x0][0x388] ;  /* 0x00007100ff0677ac */ /* 0x000e280008000a00 */
[----:B------:R-:W-:-:S04]  /*4480*/  IADD3 R23, PT, PT, R23, 0x2, RZ ;  /* 0x0000000217177810 */ /* 0x000fc80007ffe0ff */
        /* <DEDUP_REMOVED lines=17> */
.L_x_235:
[----:B------:R-:W-:Y:S05]  /*45a0*/  BSYNC.RECONVERGENT B2 ;  /* 0x0000000000027941 */ /* 0x000fea0003800200 */
.L_x_234:
        /* <DEDUP_REMOVED lines=24> */
.L_x_237:
[----:B------:R-:W-:Y:S05]  /*4730*/  BSYNC.RECONVERGENT B2 ;  /* 0x0000000000027941 */ /* 0x000fea0003800200 */
.L_x_236:
[----:B------:R-:W-:-:S04]  /*4740*/  IADD3 R13, PT, PT, R13, 0x4, RZ ;  /* 0x000000040d0d7810 */ /* 0x000fc80007ffe0ff */
[----:B------:R-:W-:-:S13]  /*4750*/  ISETP.NE.AND P2, PT, R13, R8, PT ;  /* 0x000000080d00720c */ /* 0x000fda0003f45270 */
[----:B------:R-:W-:Y:S05]  /*4760*/  @P2 BRA `(.L_x_238) ;  /* 0xfffffff800082947 */ /* 0x000fea000383ffff */
.L_x_223:
[----:B------:R-:W-:Y:S05]  /*4770*/  BSYNC.RECONVERGENT B0 ;  /* 0x0000000000007941 */ /* 0x000fea0003800200 */
.L_x_222:
[----:B------:R-:W-:-:S05]  /*4780*/  VIADD R4, R4, 0x1 ;  /* 0x0000000104047836 */ /* 0x000fca0000000000 */
[----:B------:R-:W-:-:S13]  /*4790*/  ISETP.NE.AND P0, PT, R4, R9, PT ;  /* 0x000000090400720c */ /* 0x000fda0003f05270 */
[----:B------:R-:W-:Y:S05]  /*47a0*/  @P0 BRA `(.L_x_239) ;  /* 0xfffffff000680947 */ /* 0x000fea000383ffff */
.L_x_221:
[----:B------:R-:W-:Y:S05]  /*47b0*/  BSYNC.RECONVERGENT B1 ;  /* 0x0000000000017941 */ /* 0x000fea0003800200 */
.L_x_220:
        /* <DEDUP_REMOVED lines=8> */
[----:B------:R0:W-:Y:S01]  /*4840*/  STG.E.U16 desc[UR10][R6.64], R28 ;  /* 0x0000001c06007986 */ /* 0x0001e2000c10150a */
[----:B------:R-:W-:Y:S02]  /*4850*/  IADD3.X R3, PT, PT, RZ, R3, RZ, P0, !PT ;  /* 0x00000003ff037210 */ /* 0x000fe400007fe4ff */
[----:B--2---:R-:W-:-:S04]  /*4860*/  ISETP.GE.U32.AND P0, PT, R0, UR7, PT ;  /* 0x0000000700007c0c */ /* 0x004fc8000bf06070 */
[----:B------:R-:W-:-:S13]  /*4870*/  ISETP.GE.AND.EX P0, PT, R3, UR6, PT, P0 ;  /* 0x0000000603007c0c */ /* 0x000fda000bf06300 */
[----:B0-----:R-:W-:Y:S05]  /*4880*/  @!P0 BRA `(.L_x_240) ;  /* 0xffffffdc00d08947 */ /* 0x001fea000383ffff */
[----:B------:R-:W-:Y:S05]  /*4890*/  EXIT ;  /* 0x000000000000794d */ /* 0x000fea0003800000 */
        .weak           $__internal_3_$__cuda_sm20_div_s64
        .type           $__internal_3_$__cuda_sm20_div_s64,@function
        .size           $__internal_3_$__cuda_sm20_div_s64,(.L_x_1476 - $__internal_3_$__cuda_sm20_div_s64)
$__internal_3_$__cuda_sm20_div_s64:
[-C--:B------:R-:W-:Y:S02]  /*48a0*/  IADD3 R10, P1, PT, RZ, -R19.reuse, RZ ;  /* 0x80000013ff0a7210 */ /* 0x080fe40007f3e0ff */
[----:B------:R-:W-:Y:S02]  /*48b0*/  ISETP.GE.AND P0, PT, R18, RZ, PT ;  /* 0x000000ff1200720c */ /* 0x000fe40003f06270 */
[----:B------:R-:W-:Y:S01]  /*48c0*/  ISETP.GE.AND P3, PT, R21, RZ, PT ;  /* 0x000000ff1500720c */ /* 0x000fe20003f66270 */
[----:B------:R-:W-:Y:S01]  /*48d0*/  IMAD.X R9, RZ, RZ, ~R18, P1 ;  /* 0x000000ffff097224 */ /* 0x000fe200008e0e12 */
[----:B------:R-:W-:-:S04]  /*48e0*/  SEL R10, R10, R19, !P0 ;  /* 0x000000130a0a7207 */ /* 0x000fc80004000000 */
[----:B------:R-:W-:-:S04]  /*48f0*/  SEL R11, R9, R18, !P0 ;  /* 0x00000012090b7207 */ /* 0x000fc80004000000 */
[----:B------:R-:W0:Y:S08]  /*4900*/  I2F.U64.RP R22, R10 ;  /* 0x0000000a00167312 */ /* 0x000e300000309000 */
[----:B0-----:R-:W0:Y:S02]  /*4910*/  MUFU.RCP R22, R22 ;  /* 0x0000001600167308 */ /* 0x001e240000001000 */
[----:B0-----:R-:W-:-:S06]  /*4920*/  IADD3 R8, PT, PT, R22, 0x1ffffffe, RZ ;  /* 0x1ffffffe16087810 */ /* 0x001fcc0007ffe0ff */
        /* <DEDUP_REMOVED lines=10> */
[----:B------:R-:W-:-:S04]  /*49d0*/  IMAD.HI.U32 R25, R9, R25, RZ ;  /* 0x0000001909197227 */ /* 0x000fc800078e00ff */
[----:B------:R-:W-:-:S05]  /*49e0*/  IMAD.HI.U32 R12, P1, R9, R23, R12 ;  /* 0x00000017090c7227 */ /* 0x000fca000782000c */
[----:B------:R-:W-:Y:S01]  /*49f0*/  IADD3 R13, P2, PT, R27, R12, RZ ;  /* 0x0000000c1b0d7210 */ /* 0x000fe20007f5e0ff */
[----:B------:R-:W-:-:S04]  /*4a00*/  IMAD.X R12, R25, 0x1, R9, P0 ;  /* 0x00000001190c7824 */ /* 0x000fc800000e0609 */
[----:B------:R-:W-:Y:S01]  /*4a10*/  IMAD.WIDE.U32 R8, R13, R10, RZ ;  /* 0x0000000a0d087225 */ /* 0x000fe200078e00ff */
[----:B------:R-:W-:-:S03]  /*4a20*/  IADD3.X R23, PT, PT, RZ, RZ, R12, P2, P1 ;  /* 0x000000ffff177210 */ /* 0x000fc600017e240c */
[----:B------:R-:W-:Y:S01]  /*4a30*/  IMAD R9, R13, R11, R9 ;  /* 0x0000000b0d097224 */ /* 0x000fe200078e0209 */
[----:B------:R-:W-:-:S03]  /*4a40*/  IADD3 R25, P0, PT, RZ, -R8, RZ ;  /* 0x80000008ff197210 */ /* 0x000fc60007f1e0ff */
[----:B------:R-:W-:Y:S02]  /*4a50*/  IMAD R9, R23, R10, R9 ;  /* 0x0000000a17097224 */ /* 0x000fe400078e0209 */
[----:B------:R-:W-:-:S03]  /*4a60*/  IMAD.HI.U32 R12, R13, R25, RZ ;  /* 0x000000190d0c7227 */ /* 0x000fc600078e00ff */
[----:B------:R-:W-:Y:S02]  /*4a70*/  IADD3.X R8, PT, PT, RZ, ~R9, RZ, P0, !PT ;  /* 0x80000009ff087210 */ /* 0x000fe400007fe4ff */
[----:B------:R-:W-:-:S03]  /*4a80*/  IADD3 R9, P4, PT, RZ, -R20, RZ ;  /* 0x80000014ff097210 */ /* 0x000fc60007f9e0ff */
[----:B------:R-:W-:-:S04]  /*4a90*/  IMAD.WIDE.U32 R12, P0, R13, R8, R12 ;  /* 0x000000080d0c7225 */ /* 0x000fc8000780000c */
[----:B------:R-:W-:Y:S01]  /*4aa0*/  IMAD.HI.U32 R12, P1, R23, R25, R12 ;  /* 0x00000019170c7227 */ /* 0x000fe2000782000c */
[----:B------:R-:W-:-:S03]  /*4ab0*/  SEL R13, R9, R20, !P3 ;  /* 0x00000014090d7207 */ /* 0x000fc60005800000 */
[CC--:B------:R-:W-:Y:S02]  /*4ac0*/  IMAD R25, R23.reuse, R8.reuse, RZ ;  /* 0x0000000817197224 */ /* 0x0c0fe400078e02ff */
[----:B------:R-:W-:-:S03]  /*4ad0*/  IMAD.HI.U32 R8, R23, R8, RZ ;  /* 0x0000000817087227 */ /* 0x000fc600078e00ff */
[----:B------:R-:W-:Y:S01]  /*4ae0*/  IADD3 R12, P2, PT, R25, R12, RZ ;  /* 0x0000000c190c7210 */ /* 0x000fe20007f5e0ff */
[----:B------:R-:W-:Y:S01]  /*4af0*/  IMAD.X R20, RZ, RZ, ~R21, P4 ;  /* 0x000000ffff147224 */ /* 0x000fe200020e0e15 */
[----:B------:R-:W-:Y:S01]  /*4b00*/  IADD3.X R23, PT, PT, R8, R23, RZ, P0, !PT ;  /* 0x0000001708177210 */ /* 0x000fe200007fe4ff */
[----:B------:R-:W-:Y:S02]  /*4b10*/  IMAD.MOV.U32 R9, RZ, RZ, RZ ;  /* 0x000000ffff097224 */ /* 0x000fe400078e00ff */
[----:B------:R-:W-:Y:S01]  /*4b20*/  IMAD.HI.U32 R8, R12, R13, RZ ;  /* 0x0000000d0c087227 */ /* 0x000fe200078e00ff */
[----:B------:R-:W-:Y:S02]  /*4b30*/  SEL R20, R20, R21, !P3 ;  /* 0x0000001514147207 */ /* 0x000fe40005800000 */
        /* <DEDUP_REMOVED lines=13> */
[----:B------:R-:W-:Y:S01]  /*4c10*/  IMAD R9, R25, R10, R9 ;  /* 0x0000000a19097224 */ /* 0x000fe200078e0209 */
[----:B------:R-:W-:-:S04]  /*4c20*/  IADD3.X R12, PT, PT, RZ, R25, RZ, P2, !PT ;  /* 0x00000019ff0c7210 */ /* 0x000fc800017fe4ff */
[----:B------:R-:W-:Y:S02]  /*4c30*/  IADD3.X R29, PT, PT, ~R9, R20, RZ, P1, !PT ;  /* 0x00000014091d7210 */ /* 0x000fe40000ffe5ff */
[----:B------:R-:W-:Y:S02]  /*4c40*/  IADD3 R9, P1, PT, R27, -R10, RZ ;  /* 0x8000000a1b097210 */ /* 0x000fe40007f3e0ff */
[----:B------:R-:W-:-:S03]  /*4c50*/  ISETP.GE.U32.AND.EX P0, PT, R29, R11, PT, P0 ;  /* 0x0000000b1d00720c */ /* 0x000fc60003f06100 */
[----:B------:R-:W-:Y:S01]  /*4c60*/  IMAD.X R13, R29, 0x1, ~R11, P1 ;  /* 0x000000011d0d7824 */ /* 0x000fe200008e0e0b */
[----:B------:R-:W-:Y:S02]  /*4c70*/  SEL R9, R9, R27, P0 ;  /* 0x0000001b09097207 */ /* 0x000fe40000000000 */
[----:B------:R-:W-:Y:S02]  /*4c80*/  SEL R23, R8, R23, P0 ;  /* 0x0000001708177207 */ /* 0x000fe40000000000 */
[----:B------:R-:W-:Y:S02]  /*4c90*/  SEL R13, R13, R29, P0 ;  /* 0x0000001d0d0d7207 */ /* 0x000fe40000000000 */
[----:B------:R-:W-:Y:S02]  /*4ca0*/  ISETP.GE.U32.AND P1, PT, R9, R10, PT ;  /* 0x0000000a0900720c */ /* 0x000fe40003f26070 */
[----:B------:R-:W-:Y:S02]  /*4cb0*/  SEL R25, R12, R25, P0 ;  /* 0x000000190c197207 */ /* 0x000fe40000000000 */
[----:B------:R-:W-:-:S02]  /*4cc0*/  IADD3 R20, P2, PT, R23, 0x1, RZ ;  /* 0x0000000117147810 */ /* 0x000fc40007f5e0ff */
[----:B------:R-:W-:Y:S02]  /*4cd0*/  ISETP.GE.U32.AND.EX P0, PT, R13, R11, PT, P1 ;  /* 0x0000000b0d00720c */ /* 0x000fe40003f06110 */
[----:B------:R-:W-:Y:S01]  /*4ce0*/  LOP3.LUT R10, R18, R21, RZ, 0x3c, !PT ;  /* 0x00000015120a7212 */ /* 0x000fe200078e3cff */
[----:B------:R-:W-:Y:S01]  /*4cf0*/  IMAD.X R8, RZ, RZ, R25, P2 ;  /* 0x000000ffff087224 */ /* 0x000fe200010e0619 */
[----:B------:R-:W-:Y:S02]  /*4d00*/  SEL R20, R20, R23, P0 ;  /* 0x0000001714147207 */ /* 0x000fe40000000000 */
[----:B------:R-:W-:Y:S02]  /*4d10*/  ISETP.GE.AND P1, PT, R10, RZ, PT ;  /* 0x000000ff0a00720c */ /* 0x000fe40003f26270 */
[----:B------:R-:W-:Y:S02]  /*4d20*/  SEL R21, R8, R25, P0 ;  /* 0x0000001908157207 */ /* 0x000fe40000000000 */
[----:B------:R-:W-:-:S02]  /*4d30*/  IADD3 R9, P2, PT, RZ, -R20, RZ ;  /* 0x80000014ff097210 */ /* 0x000fc40007f5e0ff */
[----:B------:R-:W-:Y:S02]  /*4d40*/  ISETP.NE.U32.AND P0, PT, R19, RZ, PT ;  /* 0x000000ff1300720c */ /* 0x000fe40003f05070 */
[-C--:B------:R-:W-:Y:S02]  /*4d50*/  IADD3.X R8, PT, PT, RZ, ~R21.reuse, RZ, P2, !PT ;  /* 0x80000015ff087210 */ /* 0x080fe400017fe4ff */
[----:B------:R-:W-:Y:S01]  /*4d60*/  SEL R20, R9, R20, !P1 ;  /* 0x0000001409147207 */ /* 0x000fe20004800000 */
[----:B------:R-:W-:Y:S01]  /*4d70*/  HFMA2 R9, -RZ, RZ, 0, 0 ;  /* 0x00000000ff097431 */ /* 0x000fe200000001ff */
[----:B------:R-:W-:Y:S01]  /*4d80*/  SEL R21, R8, R21, !P1 ;  /* 0x0000001508157207 */ /* 0x000fe20004800000 */
[----:B------:R-:W-:Y:S01]  /*4d90*/  IMAD.MOV.U32 R8, RZ, RZ, R16 ;  /* 0x000000ffff087224 */ /* 0x000fe200078e0010 */
[----:B------:R-:W-:-:S04]  /*4da0*/  ISETP.NE.AND.EX P0, PT, R18, RZ, PT, P0 ;  /* 0x000000ff1200720c */ /* 0x000fc80003f05300 */
[----:B------:R-:W-:Y:S02]  /*4db0*/  SEL R20, R20, 0xffffffff, P0 ;  /* 0xffffffff14147807 */ /* 0x000fe40000000000 */
[----:B------:R-:W-:Y:S01]  /*4dc0*/  SEL R21, R21, 0xffffffff, P0 ;  /* 0xffffffff15157807 */ /* 0x000fe20000000000 */
[----:B------:R-:W-:Y:S06]  /*4dd0*/  RET.REL.NODEC R8 `(_ZN2at6native49_GLOBAL__N__3489678a_16_AveragePool2d_cu_fb80407639avg_pool2d_backward_out_cuda_frame_nhwcIN3c108BFloat16EfiEEvT1_PKT_llliiiiiiiiPS6_ibb) ;  /* 0xffffffb008887950 */ /* 0x000fec0003c3ffff */
.L_x_241:
        /* <DEDUP_REMOVED lines=10> */
.L_x_1476:


//--------------------- .text._ZN2at6native49_GLOBAL__N__3489678a_16_AveragePool2d_cu_fb80407634avg_pool2d_backward_out_cuda_frameIN3c104HalfEflEEvT1_PKT_llllliiiiiiPS6_ibb --------------------------
	.section	.text._ZN2at6native49_GLOBAL__N__3489678a_16_AveragePool2d_cu_fb80407634avg_pool2d_backward_out_cuda_frameIN3c104HalfEflEEvT1_PKT_llllliiiiiiPS6_ibb,"ax",@progbits
	.align	128
.text._ZN2at6native49_GLOBAL__N__3489678a_16_AveragePool2d_cu_fb80407634avg_pool2d_backward_out_cuda_frameIN3c104HalfEflEEvT1_PKT_llllliiiiiiPS6_ibb:
        .type           _ZN2at6native49_GLOBAL__N__3489678a_16_AveragePool2d_cu_fb80407634avg_pool2d_backward_out_cuda_frameIN3c104HalfEflEEvT1_PKT_llllliiiiiiPS6_ibb,@function
        .size           _ZN2at6native49_GLOBAL__N__3489678a_16_AveragePool2d_cu_fb80407634avg_pool2d_backward_out_cuda_frameIN3c104HalfEflEEvT1_PKT_llllliiiiiiPS6_ibb,(.L_x_1478 - _ZN2at6native49_GLOBAL__N__3489678a_16_AveragePool2d_cu_fb80407634avg_pool2d_backward_out_cuda_frameIN3c104HalfEflEEvT1_PKT_llllliiiiiiPS6_ibb)
        .other          _ZN2at6native49_GLOBAL__N__3489678a_16_AveragePool2d_cu_fb80407634avg_pool2d_backward_out_cuda_frameIN3c104HalfEflEEvT1_PKT_llllliiiiiiPS6_ibb,@"STO_CUDA_ENTRY STV_DEFAULT"
_ZN2at6native49_GLOBAL__N__3489678a_16_AveragePool2d_cu_fb80407634avg_pool2d_backward_out_cuda_frameIN3c104HalfEflEEvT1_PKT_llllliiiiiiPS6_ibb:
        /* <DEDUP_REMOVED lines=24> */
.L_x_268:
        /* <DEDUP_REMOVED lines=28> */
.L_x_244:
[----:B------:R-:W0:Y:S01]  /*0340*/  LDCU.64 UR8, c[0x0][0x3a0] ;  /* 0x00007400ff0877ac */ /* 0x000e220008000a00 */
[----:B------:R-:W-:Y:S01]  /*0350*/  IMAD.MOV.U32 R13, RZ, RZ, R10 ;  /* 0x000000ffff0d7224 */ /* 0x000fe200078e000a */
[----:B------:R-:W-:Y:S01]  /*0360*/  MOV R8, 0x3b0 ;  /* 0x000003b000087802 */ /* 0x000fe20000000f00 */
[----:B------:R-:W-:Y:S01]  /*0370*/  IMAD.MOV.U32 R14, RZ, RZ, R11 ;  /* 0x000000ffff0e7224 */ /* 0x000fe200078e000b */
[----:B0-----:R-:W-:Y:S01]  /*0380*/  MOV R12, UR8 ;  /* 0x00000008000c7c02 */ /* 0x001fe20008000f00 */
[----:B------:R-:W-:-:S07]  /*0390*/  IMAD.U32 R9, RZ, RZ, UR9 ;  /* 0x00000009ff097e24 */ /* 0x000fce000f8e00ff */
[----:B------:R-:W-:Y:S05]  /*03a0*/  CALL.REL.NOINC `($__internal_4_$__cuda_sm20_div_s64) ;  /* 0x0000003800e87944 */ /* 0x000fea0003c00000 */
[----:B------:R-:W0:Y:S01]  /*03b0*/  LDCU UR7, c[0x0][0x3a0] ;  /* 0x00007400ff0777ac */ /* 0x000e220008000800 */
[----:B------:R-:W-:Y:S01]  /*03c0*/  IADD3 R5, PT, PT, -R2, RZ, RZ ;  /* 0x000000ff02057210 */ /* 0x000fe20007ffe1ff */
[----:B------:R-:W-:Y:S02]  /*03d0*/  IMAD.MOV.U32 R6, RZ, RZ, R2 ;  /* 0x000000ffff067224 */ /* 0x000fe400078e0002 */
[----:B------:R-:W-:Y:S02]  /*03e0*/  IMAD.MOV.U32 R7, RZ, RZ, R3 ;  /* 0x000000ffff077224 */ /* 0x000fe400078e0003 */
[----:B0-----:R-:W-:-:S07]  /*03f0*/  IMAD R4, R5, UR7, R10 ;  /* 0x0000000705047c24 */ /* 0x001fce000f8e020a */
.L_x_245:
[----:B------:R-:W-:Y:S05]  /*0400*/  BSYNC.RECONVERGENT B0 ;  /* 0x0000000000007941 */ /* 0x000fea0003800200 */
.L_x_243:
        /* <DEDUP_REMOVED lines=31> */
.L_x_247:
        /* <DEDUP_REMOVED lines=9> */
[----:B------:R-:W-:-:S04]  /*0690*/  IMAD.MOV.U32 R7, RZ, RZ, R3 ;  /* 0x000000ffff077224 */ /* 0x000fc800078e0003 */
[----:B0-----:R-:W-:Y:S02]  /*06a0*/  IMAD R5, R5, UR7, R6 ;  /* 0x0000000705057c24 */ /* 0x001fe4000f8e0206 */
[----:B------:R-:W-:-:S07]  /*06b0*/  IMAD.MOV.U32 R6, RZ, RZ, R2 ;  /* 0x000000ffff067224 */ /* 0x000fce00078e0002 */
.L_x_248:
[----:B------:R-:W-:Y:S05]  /*06c0*/  BSYNC.RECONVERGENT B0 ;  /* 0x0000000000007941 */ /* 0x000fea0003800200 */
.L_x_246:
        /* <DEDUP_REMOVED lines=30> */
.L_x_250:
[----:B------:R-:W0:Y:S01]  /*08b0*/  LDCU.64 UR8, c[0x0][0x390] ;  /* 0x00007200ff0877ac */ /* 0x000e220008000a00 */
[----:B------:R-:W-:Y:S01]  /*08c0*/  IMAD.MOV.U32 R13, RZ, RZ, R6 ;  /* 0x000000ffff0d7224 */ /* 0x000fe200078e0006 */
[----:B------:R-:W-:Y:S01]  /*08d0*/  MOV R8, 0x920 ;  /* 0x0000092000087802 */ /* 0x000fe20000000f00 */
[----:B------:R-:W-:Y:S02]  /*08e0*/  IMAD.MOV.U32 R14, RZ, RZ, R7 ;  /* 0x000000ffff0e7224 */ /* 0x000fe400078e0007 */
[----:B0-----:R-:W-:Y:S01]  /*08f0*/  IMAD.U32 R12, RZ, RZ, UR8 ;  /* 0x00000008ff0c7e24 */ /* 0x001fe2000f8e00ff */
[----:B------:R-:W-:-:S07]  /*0900*/  MOV R9, UR9 ;  /* 0x0000000900097c02 */ /* 0x000fce0008000f00 */
[----:B------:R-:W-:Y:S05]  /*0910*/  CALL.REL.NOINC `($__internal_4_$__cuda_sm20_div_s64) ;  /* 0x00000034008c7944 */ /* 0x000fea0003c00000 */
[----:B------:R-:W0:Y:S01]  /*0920*/  LDCU UR7, c[0x0][0x390] ;  /* 0x00007200ff0777ac */ /* 0x000e220008000800 */
[----:B------:R-:W-:Y:S01]  /*0930*/  IMAD.MOV R7, RZ, RZ, -R2 ;  /* 0x000000ffff077224 */ /* 0x000fe200078e0a02 */
[----:B0-----:R-:W-:-:S05]  /*0940*/  MOV R3, UR7 ;  /* 0x0000000700037c02 */ /* 0x001fca0008000f00 */
[----:B------:R-:W-:-:S07]  /*0950*/  IMAD R6, R7, R3, R6 ;  /* 0x0000000307067224 */ /* 0x000fce00078e0206 */
.L_x_251:
[----:B------:R-:W-:Y:S05]  /*0960*/  BSYNC.RECONVERGENT B0 ;  /* 0x0000000000007941 */ /* 0x000fea0003800200 */
.L_x_249:
        /* <DEDUP_REMOVED lines=65> */
.L_x_253:
[----:B------:R-:W-:Y:S05]  /*0d80*/  BSYNC.RECONVERGENT B0 ;  /* 0x0000000000007941 */ /* 0x000fea0003800200 */
.L_x_252:
        /* <DEDUP_REMOVED lines=33> */
.L_x_255:
[----:B------:R-:W-:Y:S05]  /*0fa0*/  BSYNC.RECONVERGENT B0 ;  /* 0x0000000000007941 */ /* 0x000fea0003800200 */
.L_x_254:
        /* <DEDUP_REMOVED lines=52> */
.L_x_267:
        /* <DEDUP_REMOVED lines=46> */
[----:B------:R-:W-:-:S04]  /*15d0*/  I2FP.F32.S32 R9, R9 ;  /* 0x0000000900097245 */ /* 0x000fc80000201400 */
[----:B------:R-:W-:-:S05]  /*15e0*/  F2FP.F16.F32.PACK_AB R9, RZ, R9 ;  /* 0x00000009ff09723e */ /* 0x000fca00000000ff */
[----:B------:R-:W-:-:S06]  /*15f0*/  HADD2.F32 R9, -RZ, R9.H0_H0 ;  /* 0x20000009ff097230 */ /* 0x000fcc0000004100 */
[----:B------:R-:W0:Y:S01]  /*1600*/  MUFU.RCP R9, R9 ;  /* 0x0000000900097308 */ /* 0x000e220000001000 */
[----:B--2---:R-:W-:-:S05]  /*1610*/  HADD2.F32 R8, -RZ, R8.H0_H0 ;  /* 0x20000008ff087230 */ /* 0x004fca0000004100 */
[----:B0-----:R-:W-:-:S05]  /*1620*/  FMUL.FTZ R8, R8, R9 ;  /* 0x0000000908087220 */ /* 0x001fca0000410000 */
[----:B------:R-:W-:-:S05]  /*1630*/  F2FP.F16.F32.PACK_AB R8, RZ, R8 ;  /* 0x00000008ff08723e */ /* 0x000fca00000000ff */
[----:B------:R-:W-:-:S05]  /*1640*/  HADD2.F32 R31, -RZ, R8.H0_H0 ;  /* 0x20000008ff1f7230 */ /* 0x000fca0000004100 */
[----:B------:R-:W-:-:S07]  /*1650*/  FADD.FTZ R16, R16, R31 ;  /* 0x0000001f10107221 */ /* 0x000fce0000010000 */
.L_x_263:
[----:B------:R-:W-:Y:S05]  /*1660*/  BSYNC.RECONVERGENT B3 ;  /* 0x0000000000037941 */ /* 0x000fea0003800200 */
.L_x_262:
        /* <DEDUP_REMOVED lines=22> */
.L_x_265:
[----:B------:R-:W-:Y:S05]  /*17d0*/  BSYNC.RECONVERGENT B3 ;  /* 0x0000000000037941 */ /* 0x000fea0003800200 */
.L_x_264:
[----:B------:R-:W-:Y:S01]  /*17e0*/  VIADD R31, R14, 0x2 ;  /* 0x000000020e1f7836 */ /* 0x000fe20000000000 */
[----:B------:R-:W-:Y:S06]  /*17f0*/  @!P2 BRA `(.L_x_261) ;  /* 0x00000000004ca947 */ /* 0x000fec0003800000 */
[----:B------:R-:W-:Y:S01]  /*1800*/  ISETP.LE.OR P0, PT, R28, R21, !P0 ;  /* 0x000000151c00720c */ /* 0x000fe20004703670 */
[----:B------:R-:W-:-:S12]  /*1810*/  VIADD R31, R14, 0x3 ;  /* 0x000000030e1f7836 */ /* 0x000fd80000000000 */
        /* <DEDUP_REMOVED lines=17> */
.L_x_261:
[----:B------:R-:W-:Y:S05]  /*1930*/  BSYNC.RECONVERGENT B2 ;  /* 0x0000000000027941 */ /* 0x000fea0003800200 */
.L_x_260:
        /* <DEDUP_REMOVED lines=25> */
.L_x_266:
        /* <DEDUP_REMOVED lines=19> */
[----:B------:R-:W-:Y:S02]  /*1c00*/  VIMNMX R48, PT, PT, R44, UR7, PT ;  /* 0x000000072c307c48 */ /* 0x000fe4000bfe0100 */
[----:B------:R-:W-:Y:S02]  /*1c10*/  @!P1 IADD3 R49, PT, PT, -R46, R49, RZ ;  /* 0x000000312e319210 */ /* 0x000fe40007ffe1ff */
[----:B------:R-:W-:-:S02]  /*1c20*/  ISETP.LE.OR P2, PT, R48, R7, !P0 ;  /* 0x000000073000720c */ /* 0x000fc40004743670 */
[----:B------:R-:W-:-:S11]  /*1c30*/  VIMNMX R51, PT, PT, RZ, R40, !PT ;  /* 0x00000028ff337248 */ /* 0x000fd60007fe0100 */
[----:B------:R-:W1:Y:S01]  /*1c40*/  @!P2 LDC.U8 R46, c[0x0][0x3dc] ;  /* 0x0000f700ff2eab82 */ /* 0x000e620000000000 */
[----:B0-----:R-:W-:-:S04]  /*1c50*/  @!P1 PRMT R50, R50, 0x8880, RZ ;  /* 0x0000888032329816 */ /* 0x001fc800000000ff */
[----:B------:R-:W-:Y:S01]  /*1c60*/  ISETP.NE.AND P3, PT, R50, RZ, !P1 ;  /* 0x000000ff3200720c */ /* 0x000fe20004f65270 */
[----:B------:R-:W-:Y:S02]  /*1c70*/  @!P1 IMAD.IADD R50, R45, 0x1, R38 ;  /* 0x000000012d329824 */ /* 0x000fe400078e0226 */
[----:B------:R-:W-:Y:S02]  /*1c80*/  @!P1 IMAD R45, R30, R49, RZ ;  /* 0x000000311e2d9224 */ /* 0x000fe400078e02ff */
[----:B------:R-:W-:Y:S01]  /*1c90*/  @!P2 IMAD.IADD R49, R48, 0x1, -R7 ;  /* 0x000000013031a824 */ /* 0x000fe200078e0a07 */
[----:B------:R-:W-:-:S04]  /*1ca0*/  VIMNMX R7, PT, PT, R33, UR5, PT ;  /* 0x0000000521077c48 */ /* 0x000fc8000bfe0100 */
[----:B------:R-:W-:-:S03]  /*1cb0*/  VIMNMX R48, PT, PT, R7, UR7, PT ;  /* 0x0000000707307c48 */ /* 0x000fc6000bfe0100 */
[----:B------:R-:W-:Y:S01]  /*1cc0*/  @P3 IMAD R45, R27, R50, RZ ;  /* 0x000000321b2d3224 */ /* 0x000fe200078e02ff */
[----:B------:R-:W-:Y:S02]  /*1cd0*/  ISETP.LE.OR P3, PT, R48, R51, !P0 ;  /* 0x000000333000720c */ /* 0x000fe40004763670 */
[----:B------:R-:W-:Y:S02]  /*1ce0*/  VIMNMX R50, PT, PT, RZ, R34, !PT ;  /* 0x00000022ff327248 */ /* 0x000fe40007fe0100 */
[----:B-1----:R-:W-:Y:S02]  /*1cf0*/  @!P2 PRMT R46, R46, 0x8880, RZ ;  /* 0x000088802e2ea816 */ /* 0x002fe400000000ff */
[----:B------:R-:W-:Y:S02]  /*1d00*/  @!P1 I2FP.F32.S32 R45, R45 ;  /* 0x0000002d002d9245 */ /* 0x000fe40000201400 */
[----:B------:R-:W-:Y:S02]  /*1d10*/  ISETP.NE.AND P4, PT, R46, RZ, !P2 ;  /* 0x000000ff2e00720c */ /* 0x000fe40005785270 */
[----:B------:R-:W-:-:S03]  /*1d20*/  @!P1 F2FP.F16.F32.PACK_AB R45, RZ, R45 ;  /* 0x0000002dff2d923e */ /* 0x000fc600000000ff */
[----:B------:R-:W0:Y:S01]  /*1d30*/  @!P3 LDC.U8 R46, c[0x0][0x3dc] ;  /* 0x0000f700ff2ebb82 */ /* 0x000e220000000000 */
[----:B------:R-:W-:Y:S01]  /*1d40*/  @!P3 IADD3 R51, PT, PT, -R51, R48, RZ ;  /* 0x000000303333b210 */ /* 0x000fe20007ffe1ff */
[----:B------:R-:W-:Y:S01]  /*1d50*/  @!P1 HADD2.F32 R45, -RZ, R45.H0_H0 ;  /* 0x2000002dff2d9230 */ /* 0x000fe20000004100 */
[----:B------:R-:W-:-:S05]  /*1d60*/  VIMNMX R48, PT, PT, R41, UR5, PT ;  /* 0x0000000529307c48 */ /* 0x000fca000bfe0100 */
[----:B------:R-:W1:Y:S01]  /*1d70*/  @!P1 MUFU.RCP R45, R45 ;  /* 0x0000002d002d9308 */ /* 0x000e620000001000 */
[----:B0-----:R-:W-:-:S04]  /*1d80*/  @!P3 PRMT R46, R46, 0x8880, RZ ;  /* 0x000088802e2eb816 */ /* 0x001fc800000000ff */
[----:B------:R-:W-:Y:S01]  /*1d90*/  ISETP.NE.AND P5, PT, R46, RZ, !P3 ;  /* 0x000000ff2e00720c */ /* 0x000fe20005fa5270 */
[----:B------:R-:W-:Y:S02]  /*1da0*/  IMAD.IADD R46, R44, 0x1, R39 ;  /* 0x000000012c2e7824 */ /* 0x000fe400078e0227 */
[C---:B------:R-:W-:Y:S02]  /*1db0*/  @!P2 IMAD R44, R30.reuse, R49, RZ ;  /* 0x000000311e2ca224 */ /* 0x040fe400078e02ff */
[----:B------:R-:W-:Y:S01]  /*1dc0*/  @!P3 IMAD R49, R30, R51, RZ ;  /* 0x000000331e31b224 */ /* 0x000fe200078e02ff */
[----:B------:R-:W-:Y:S01]  /*1dd0*/  VIMNMX R51, PT, PT, R48, UR7, PT ;  /* 0x0000000730337c48 */ /* 0x000fe2000bfe0100 */
[----:B------:R-:W-:Y:S02]  /*1de0*/  @P4 IMAD R44, R27, R46, RZ ;  /* 0x0000002e1b2c4224 */ /* 0x000fe400078e02ff */
[----:B------:R-:W-:Y:S01]  /*1df0*/  IMAD.IADD R46, R7, 0x1, R32 ;  /* 0x00000001072e7824 */ /* 0x000fe200078e0220 */
[----:B------:R-:W-:-:S03]  /*1e00*/  ISETP.LE.OR P4, PT, R51, R50, !P0 ;  /* 0x000000323300720c */ /* 0x000fc60004783670 */
[----:B------:R-:W-:Y:S02]  /*1e10*/  @P5 IMAD R49, R27, R46, RZ ;  /* 0x0000002e1b315224 */ /* 0x000fe400078e02ff */
[----:B------:R-:W3:Y:S08]  /*1e20*/  @!P3 LDG.E.U16 R46, desc[UR10][R8.64+0x4] ;  /* 0x0000040a082eb981 */ /* 0x000ef0000c1e1500 */
[----:B------:R-:W4:Y:S01]  /*1e30*/  @!P4 LDG.E.U16 R7, desc[UR10][R8.64+0x6] ;  /* 0x0000060a0807c981 */ /* 0x000f22000c1e1500 */
[----:B------:R-:W0:Y:S01]  /*1e40*/  @!P4 LDC.U8 R52, c[0x0][0x3dc] ;  /* 0x0000f700ff34cb82 */ /* 0x000e220000000000 */
[----:B--2---:R-:W-:-:S05]  /*1e50*/  @!P1 HADD2.F32 R6, -RZ, R6.H0_H0 ;  /* 0x20000006ff069230 */ /* 0x004fca0000004100 */
[----:B-1----:R-:W-:Y:S02]  /*1e60*/  @!P1 FMUL.FTZ R6, R6, R45 ;  /* 0x0000002d06069220 */ /* 0x002fe40000410000 */
[----:B------:R1:W2:Y:S01]  /*1e70*/  @!P2 LDG.E.U16 R45, desc[UR10][R8.64+0x2] ;  /* 0x0000020a082da981 */ /* 0x0002a2000c1e1500 */
[----:B0-----:R-:W-:-:S04]  /*1e80*/  @!P4 PRMT R52, R52, 0x8880, RZ ;  /* 0x000088803434c816 */ /* 0x001fc800000000ff */
[----:B------:R-:W-:Y:S02]  /*1e90*/  ISETP.NE.AND P5, PT, R52, RZ, !P4 ;  /* 0x000000ff3400720c */ /* 0x000fe400067a5270 */
[----:B------:R-:W-:Y:S02]  /*1ea0*/  @!P2 I2FP.F32.S32 R44, R44 ;  /* 0x0000002c002ca245 */ /* 0x000fe40000201400 */
[----:B------:R-:W-:Y:S01]  /*1eb0*/  @!P4 IADD3 R51, PT, PT, -R50, R51, RZ ;  /* 0x000000333233c210 */ /* 0x000fe20007ffe1ff */
[----:B------:R-:W-:Y:S01]  /*1ec0*/  IMAD.IADD R48, R48, 0x1, R37 ;  /* 0x0000000130307824 */ /* 0x000fe200078e0225 */
[----:B------:R-:W-:-:S03]  /*1ed0*/  @!P2 F2FP.F16.F32.PACK_AB R44, RZ, R44 ;  /* 0x0000002cff2ca23e */ /* 0x000fc600000000ff */
[----:B------:R-:W-:Y:S01]  /*1ee0*/  @!P4 IMAD R51, R30, R51, RZ ;  /* 0x000000331e33c224 */ /* 0x000fe200078e02ff */
[----:B------:R-:W-:-:S03]  /*1ef0*/  @!P3 I2FP.F32.S32 R49, R49 ;  /* 0x000000310031b245 */ /* 0x000fc60000201400 */
[----:B------:R-:W-:Y:S02]  /*1f00*/  @P5 IMAD R51, R27, R48, RZ ;  /* 0x000000301b335224 */ /* 0x000fe400078e02ff */
[----:B------:R-:W-:Y:S01]  /*1f10*/  @!P2 HADD2.F32 R48, -RZ, R44.H0_H0 ;  /* 0x2000002cff30a230 */ /* 0x000fe20000004100 */
[----:B------:R-:W-:Y:S02]  /*1f20*/  @!P3 F2FP.F16.F32.PACK_AB R49, RZ, R49 ;  /* 0x00000031ff31b23e */ /* 0x000fe400000000ff */
[----:B------:R-:W-:Y:S01]  /*1f30*/  @!P4 I2FP.F32.S32 R51, R51 ;  /* 0x000000330033c245 */ /* 0x000fe20000201400 */
[----:B-1----:R-:W-:Y:S03]  /*1f40*/  @!P2 MUFU.RCP R9, R48 ;  /* 0x000000300009a308 */ /* 0x002fe60000001000 */
[----:B------:R-:W-:Y:S01]  /*1f50*/  @!P4 F2FP.F16.F32.PACK_AB R51, RZ, R51 ;  /* 0x00000033ff33c23e */ /* 0x000fe200000000ff */
[----:B------:R-:W-:-:S04]  /*1f60*/  @!P3 HADD2.F32 R49, -RZ, R49.H0_H0 ;  /* 0x20000031ff31b230 */ /* 0x000fc80000004100 */
[----:B------:R-:W-:Y:S02]  /*1f70*/  @!P4 HADD2.F32 R8, -RZ, R51.H0_H0 ;  /* 0x20000033ff08c230 */ /* 0x000fe40000004100 */
[----:B------:R-:W0:Y:S01]  /*1f80*/  @!P3 MUFU.RCP R49, R49 ;  /* 0x000000310031b308 */ /* 0x000e220000001000 */
[----:B------:R-:W-:-:S07]  /*1f90*/  @!P1 F2FP.F16.F32.PACK_AB R6, RZ, R6 ;  /* 0x00000006ff06923e */ /* 0x000fce00000000ff */
[----:B------:R-:W1:Y:S01]  /*1fa0*/  @!P4 MUFU.RCP R8, R8 ;  /* 0x000000080008c308 */ /* 0x000e620000001000 */
[----:B------:R-:W-:Y:S02]  /*1fb0*/  VIADD R47, R47, 0x4 ;  /* 0x000000042f2f7836 */ /* 0x000fe40000000000 */
[----:B------:R-:W-:Y:S02]  /*1fc0*/  VIADD R31, R31, 0x4 ;  /* 0x000000041f1f7836 */ /* 0x000fe40000000000 */
[----:B---3--:R-:W-:-:S05]  /*1fd0*/  @!P3 HADD2.F32 R46, -RZ, R46.H0_H0 ;  /* 0x2000002eff2eb230 */ /* 0x008fca0000004100 */
[----:B0-----:R-:W-:-:S05]  /*1fe0*/  @!P3 FMUL.FTZ R46, R46, R49 ;  /* 0x000000312e2eb220 */ /* 0x001fca0000410000 */
[----:B------:R-:W-:Y:S01]  /*1ff0*/  @!P3 F2FP.F16.F32.PACK_AB R46, RZ, R46 ;  /* 0x0000002eff2eb23e */ /* 0x000fe200000000ff */
[----:B--2---:R-:W-:-:S05]  /*2000*/  @!P2 HADD2.F32 R44, -RZ, R45.H0_H0 ;  /* 0x2000002dff2ca230 */ /* 0x004fca0000004100 */
[----:B------:R-:W-:Y:S02]  /*2010*/  @!P2 FMUL.FTZ R44, R44, R9 ;  /* 0x000000092c2ca220 */ /* 0x000fe40000410000 */
[----:B------:R-:W0:Y:S01]  /*2020*/  LDC R9, c[0x0][0x3c4] ;  /* 0x0000f100ff097b82 */ /* 0x000e220000000800 */
[----:B----4-:R-:W-:Y:S02]  /*2030*/  @!P4 HADD2.F32 R45, -RZ, R7.H0_H0 ;  /* 0x20000007ff2dc230 */ /* 0x010fe40000004100 */
[----:B------:R-:W-:Y:S01]  /*2040*/  @!P1 HADD2.F32 R7, -RZ, R6.H0_H0 ;  /* 0x20000006ff079230 */ /* 0x000fe20000004100 */
[----:B------:R-:W-:Y:S02]  /*2050*/  @!P2 F2FP.F16.F32.PACK_AB R44, RZ, R44 ;  /* 0x0000002cff2ca23e */ /* 0x000fe400000000ff */
[----:B-1----:R-:W-:Y:S02]  /*2060*/  @!P4 FMUL.FTZ R6, R45, R8 ;  /* 0x000000082d06c220 */ /* 0x002fe40000410000 */
[----:B------:R-:W-:Y:S01]  /*2070*/  @!P1 FADD.FTZ R16, R16, R7 ;  /* 0x0000000710109221 */ /* 0x000fe20000010000 */
[----:B------:R-:W-:Y:S01]  /*2080*/  ISETP.NE.AND P1, PT, R47, RZ, PT ;  /* 0x000000ff2f00720c */ /* 0x000fe20003f25270 */
[----:B------:R-:W-:Y:S01]  /*2090*/  @!P2 HADD2.F32 R45, -RZ, R44.H0_H0 ;  /* 0x2000002cff2da230 */ /* 0x000fe20000004100 */
[----:B------:R-:W-:Y:S01]  /*20a0*/  @!P4 F2FP.F16.F32.PACK_AB R6, RZ, R6 ;  /* 0x00000006ff06c23e */ /* 0x000fe200000000ff */
[----:B------:R-:W-:-:S03]  /*20b0*/  @!P3 HADD2.F32 R7, -RZ, R46.H0_H0 ;  /* 0x2000002eff07b230 */ /* 0x000fc60000004100 */
[----:B------:R-:W-:Y:S01]  /*20c0*/  @!P2 FADD.FTZ R16, R16, R45 ;  /* 0x0000002d1010a221 */ /* 0x000fe20000010000 */
[----:B------:R-:W-:-:S03]  /*20d0*/  @!P4 HADD2.F32 R45, -RZ, R6.H0_H0 ;  /* 0x20000006ff2dc230 */ /* 0x000fc60000004100 */
[----:B------:R-:W-:Y:S01]  /*20e0*/  @!P3 FADD.FTZ R16, R16, R7 ;  /* 0x000000071010b221 */ /* 0x000fe20000010000 */
[----:B0-----:R-:W-:Y:S01]  /*20f0*/  IMAD.MOV R6, RZ, RZ, -R9 ;  /* 0x000000ffff067224 */ /* 0x001fe200078e0a09 */
[C---:B------:R-:W-:Y:S02]  /*2100*/  LEA R43, R9.reuse, R43, 0x2 ;  /* 0x0000002b092b7211 */ /* 0x040fe400078e10ff */
[----:B------:R-:W-:Y:S01]  /*2110*/  @!P4 FADD.FTZ R16, R16, R45 ;  /* 0x0000002d1010c221 */ /* 0x000fe20000010000 */
[C---:B------:R-:W-:Y:S01]  /*2120*/  IMAD R42, R9.reuse, 0x4, R42 ;  /* 0x00000004092a7824 */ /* 0x040fe200078e022a */
[C---:B------:R-:W-:Y:S01]  /*2130*/  LEA R33, R9.reuse, R33, 0x2 ;  /* 0x0000002109217211 */ /* 0x040fe200078e10ff */
[C---:B------:R-:W-:Y:S01]  /*2140*/  IMAD R40, R9.reuse, 0x4, R40 ;  /* 0x0000000409287824 */ /* 0x040fe200078e0228 */
[C---:B------:R-:W-:Y:S01]  /*2150*/  LEA R41, R9.reuse, R41, 0x2 ;  /* 0x0000002909297211 */ /* 0x040fe200078e10ff */
[C---:B------:R-:W-:Y:S01]  /*2160*/  IMAD R34, R9.reuse, 0x4, R34 ;  /* 0x0000000409227824 */ /* 0x040fe200078e0222 */
[C---:B------:R-:W-:Y:S01]  /*2170*/  LEA R39, R6.reuse, R39, 0x2 ;  /* 0x0000002706277211 */ /* 0x040fe200078e10ff */
[C---:B------:R-:W-:Y:S01]  /*2180*/  IMAD R35, R9.reuse, 0x4, R35 ;  /* 0x0000000409237824 */ /* 0x040fe200078e0223 */
[----:B------:R-:W-:Y:S01]  /*2190*/  LEA R38, R6, R38, 0x2 ;  /* 0x0000002606267211 */ /* 0x000fe200078e10ff */
[----:B------:R-:W-:-:S02]  /*21a0*/  IMAD R36, R9, 0x4, R36 ;  /* 0x0000000409247824 */ /* 0x000fc400078e0224 */
[C---:B------:R-:W-:Y:S02]  /*21b0*/  IMAD R32, R6.reuse, 0x4, R32 ;  /* 0x0000000406207824 */ /* 0x040fe400078e0220 */
[----:B------:R-:W-:Y:S01]  /*21c0*/  IMAD R37, R6, 0x4, R37 ;  /* 0x0000000406257824 */ /* 0x000fe200078e0225 */
[----:B------:R-:W-:Y:S06]  /*21d0*/  @P1 BRA `(.L_x_266) ;  /* 0xfffffff8003c1947 */ /* 0x000fec000383ffff */
.L_x_259:
[----:B------:R-:W-:Y:S05]  /*21e0*/  BSYNC.RECONVERGENT B1 ;  /* 0x0000000000017941 */ /* 0x000fea0003800200 */
.L_x_258:
[----:B------:R-:W-:-:S05]  /*21f0*/  VIADD R12, R12, 0x1 ;  /* 0x000000010c0c7836 */ /* 0x000fca0000000000 */
[----:B------:R-:W-:-:S13]  /*2200*/  ISETP.NE.AND P0, PT, R12, R13, PT ;  /* 0x0000000d0c00720c */ /* 0x000fda0003f05270 */
[----:B------:R-:W-:Y:S05]  /*2210*/  @P0 BRA `(.L_x_267) ;  /* 0xfffffff000340947 */ /* 0x000fea000383ffff */
.L_x_257:
[----:B------:R-:W-:Y:S05]  /*2220*/  BSYNC.RECONVERGENT B0 ;  /* 0x0000000000007941 */ /* 0x000fea0003800200 */
.L_x_256:
[----:B------:R-:W0:Y:S01]  /*2230*/  LDCU.64 UR8, c[0x0][0x3d0] ;  /* 0x00007a00ff0877ac */ /* 0x000e220008000a00 */
[----:B------:R-:W-:Y:S01]  /*2240*/  F2FP.F16.F32.PACK_AB R16, RZ, R16 ;  /* 0x00000010ff10723e */ /* 0x000fe200000000ff */
[----:B------:R-:W1:Y:S01]  /*2250*/  LDCU.64 UR12, c[0x0][0x380] ;  /* 0x00007000ff0c77ac */ /* 0x000e620008000a00 */
[----:B0-----:R-:W-:-:S04]  /*2260*/  LEA R2, P0, R10, UR8, 0x1 ;  /* 0x000000080a027c11 */ /* 0x001fc8000f8008ff */
[----:B------:R-:W-:Y:S02]  /*2270*/  LEA.HI.X R3, R10, UR9, R11, 0x1, P0 ;  /* 0x000000090a037c11 */ /* 0x000fe400080f0c0b */
[----:B------:R-:W-:-:S03]  /*2280*/  IADD3 R10, P0, PT, R0, R10, RZ ;  /* 0x0000000a000a7210 */ /* 0x000fc60007f1e0ff */
[----:B------:R0:W-:Y:S01]  /*2290*/  STG.E.U16 desc[UR10][R2.64], R16 ;  /* 0x0000001002007986 */ /* 0x0001e2000c10150a */
[----:B------:R-:W-:Y:S02]  /*22a0*/  IADD3.X R11, PT, PT, RZ, R11, RZ, P0, !PT ;  /* 0x0000000bff0b7210 */ /* 0x000fe400007fe4ff */
[----:B-1----:R-:W-:-:S04]  /*22b0*/  ISETP.GE.U32.AND P0, PT, R10, UR12, PT ;  /* 0x0000000c0a007c0c */ /* 0x002fc8000bf06070 */
[----:B------:R-:W-:-:S13]  /*22c0*/  ISETP.GE.AND.EX P0, PT, R11, UR13, PT, P0 ;  /* 0x0000000d0b007c0c */ /* 0x000fda000bf06300 */
[----:B0-----:R-:W-:Y:S05]  /*22d0*/  @!P0 BRA `(.L_x_268) ;  /* 0xffffffdc00a88947 */ /* 0x001fea000383ffff */
[----:B------:R-:W-:Y:S05]  /*22e0*/  EXIT ;  /* 0x000000000000794d */ /* 0x000fea0003800000 */
.L_x_242:
[----:B------:R-:W0:Y:S02]  /*22f0*/  LDCU UR6, c[0x0][0x3d8] ;  /* 0x00007b00ff0677ac */ /* 0x000e240008000800 */
[----:B0-----:R-:W-:-:S07]  /*2300*/  I2FP.F32.S32 R32, UR6 ;  /* 0x0000000600207c45 */ /* 0x001fce0008201400 */
.L_x_294:
        /* <DEDUP_REMOVED lines=10> */
[----:B0-----:R-:W-:-:S06]  /*23b0*/  VIADD R5, R4, 0xffffffe ;  /* 0x0ffffffe04057836 */ /* 0x001fcc0000000000 */
[----:B------:R-:W0:Y:S02]  /*23c0*/  F2I.FTZ.U32.TRUNC.NTZ R3, R5 ;  /* 0x0000000500037305 */ /* 0x000e24000021f000 */
[----:B0-----:R-:W-:-:S04]  /*23d0*/  IMAD.MOV R7, RZ, RZ, -R3 ;  /* 0x000000ffff077224 */ /* 0x001fc800078e0a03 */
[----:B------:R-:W-:-:S04]  /*23e0*/  IMAD R7, R7, UR6, RZ ;  /* 0x0000000607077c24 */ /* 0x000fc8000f8e02ff */
[----:B------:R-:W-:-:S06]  /*23f0*/  IMAD.HI.U32 R7, R3, R7, R2 ;  /* 0x0000000703077227 */ /* 0x000fcc00078e0002 */
[----:B------:R-:W-:Y:S01]  /*2400*/  IMAD.HI.U32 R6, R7, R10, RZ ;  /* 0x0000000a07067227 */ /* 0x000fe200078e00ff */
[----:B------:R-:W-:-:S03]  /*2410*/  MOV R7, RZ ;  /* 0x000000ff00077202 */ /* 0x000fc60000000f00 */
        /* <DEDUP_REMOVED lines=11> */
.L_x_270:
        /* <DEDUP_REMOVED lines=9> */
[----:B------:R-:W-:Y:S01]  /*2560*/  MOV R6, R2 ;  /* 0x0000000200067202 */ /* 0x000fe20000000f00 */
[----:B------:R-:W-:Y:S02]  /*2570*/  IMAD.MOV.U32 R7, RZ, RZ, R3 ;  /* 0x000000ffff077224 */ /* 0x000fe400078e0003 */
[----:B0-----:R-:W-:-:S07]  /*2580*/  IMAD R4, R5, UR6, R10 ;  /* 0x0000000605047c24 */ /* 0x001fce000f8e020a */
.L_x_271:
[----:B------:R-:W-:Y:S05]  /*2590*/  BSYNC.RECONVERGENT B0 ;  /* 0x0000000000007941 */ /* 0x000fea0003800200 */
.L_x_269:
[----:B------:R-:W0:Y:S01]  /*25a0*/  LDCU UR7, c[0x0][0x39c] ;  /* 0x00007380ff0777ac */ /* 0x000e220008000800 */
[----:B------:R-:W-:Y:S01]  /*25b0*/  BSSY.RECONVERGENT B0, `(.L_x_272) ;  /* 0x000002a000007945 */ /* 0x000fe20003800200 */
[----:B------:R-:W1:Y:S01]  /*25c0*/  LDCU UR6, c[0x0][0x3cc] ;  /* 0x00007980ff0677ac */ /* 0x000e620008000800 */
[----:B0-----:R-:W-:-:S04]  /*25d0*/  LOP3.LUT R2, R7, UR7, RZ, 0xfc, !PT ;  /* 0x0000000707027c12 */ /* 0x001fc8000f8efcff */
[----:B------:R-:W-:Y:S01]  /*25e0*/  ISETP.NE.U32.AND P0, PT, R2, RZ, PT ;  /* 0x000000ff0200720c */ /* 0x000fe20003f05070 */
[----:B-1----:R-:W-:-:S12]  /*25f0*/  VIADD R4, R4, UR6 ;  /* 0x0000000604047c36 */ /* 0x002fd80008000000 */
        /* <DEDUP_REMOVED lines=8> */
[----:B0-----:R-:W-:Y:S02]  /*2680*/  HFMA2 R7, -RZ, RZ, 0, 0 ;  /* 0x00000000ff077431 */ /* 0x001fe400000001ff */
        /* <DEDUP_REMOVED lines=14> */
[----:B------:R-:W-:Y:S01]  /*2770*/  IMAD.MOV.U32 R6, RZ, RZ, R2 ;  /* 0x000000ffff067224 */ /* 0x000fe200078e0002 */
[----:B------:R-:W-:Y:S06]  /*2780*/  BRA `(.L_x_274) ;  /* 0x0000000000307947 */ /* 0x000fec0003800000 */
.L_x_273:
        /* <DEDUP_REMOVED lines=8> */
[----:B------:R-:W-:Y:S02]  /*2810*/  IMAD.MOV R5, RZ, RZ, -R2 ;  /* 0x000000ffff057224 */ /* 0x000fe400078e0a02 */
[----:B------:R-:W-:Y:S02]  /*2820*/  IMAD.MOV.U32 R7, RZ, RZ, R3 ;  /* 0x000000ffff077224 */ /* 0x000fe400078e0003 */
[----:B0-----:R-:W-:Y:S01]  /*2830*/  IMAD R5, R5, UR6, R6 ;  /* 0x0000000605057c24 */ /* 0x001fe2000f8e0206 */
[----:B------:R-:W-:-:S07]  /*2840*/  MOV R6, R2 ;  /* 0x0000000200067202 */ /* 0x000fce0000000f00 */
.L_x_274:
[----:B------:R-:W-:Y:S05]  /*2850*/  BSYNC.RECONVERGENT B0 ;  /* 0x0000000000007941 */ /* 0x000fea0003800200 */
.L_x_272:
        /* <DEDUP_REMOVED lines=8> */
[----:B------:R-:W-:Y:S01]  /*28e0*/  HFMA2 R8, -RZ, RZ, 0, 0 ;  /* 0x00000000ff087431 */ /* 0x000fe200000001ff */
[----:B0-----:R-:W-:-:S04]  /*28f0*/  MOV R3, UR6 ;  /* 0x0000000600037c02 */ /* 0x001fc80008000f00 */
[----:B------:R-:W0:Y:S01]  /*2900*/  I2F.U32.RP R7, R3 ;  /* 0x0000000300077306 */ /* 0x000e220000209000 */
[----:B------:R-:W-:-:S07]  /*2910*/  ISETP.NE.U32.AND P2, PT, R3, RZ, PT ;  /* 0x000000ff0300720c */ /* 0x000fce0003f45070 */
[----:B0-----:R-:W0:Y:S02]  /*2920*/  MUFU.RCP R7, R7 ;  /* 0x0000000700077308 */ /* 0x001e240000001000 */
[----:B0-----:R-:W-:-:S06]  /*2930*/  VIADD R9, R7, 0xffffffe ;  /* 0x0ffffffe07097836 */ /* 0x001fcc0000000000 */
[----:B------:R-:W0:Y:S02]  /*2940*/  F2I.FTZ.U32.TRUNC.NTZ R9, R9 ;  /* 0x0000000900097305 */ /* 0x000e24000021f000 */
[----:B0-----:R-:W-:-:S04]  /*2950*/  IMAD R2, R9, R3, RZ ;  /* 0x0000000309027224 */ /* 0x001fc800078e02ff */
[----:B------:R-:W-:-:S04]  /*2960*/  IMAD.MOV R13, RZ, RZ, -R2 ;  /* 0x000000ffff0d7224 */ /* 0x000fc800078e0a02 */
[----:B------:R-:W-:-:S06]  /*2970*/  IMAD.HI.U32 R13, R9, R13, R8 ;  /* 0x0000000d090d7227 */ /* 0x000fcc00078e0008 */
[----:B------:R-:W-:-:S04]  /*2980*/  IMAD.HI.U32 R8, R13, R6, RZ ;  /* 0x000000060d087227 */ /* 0x000fc800078e00ff */
[----:B------:R-:W-:-:S04]  /*2990*/  IMAD.MOV R2, RZ, RZ, -R8 ;  /* 0x000000ffff027224 */ /* 0x000fc800078e0a08 */
[----:B------:R-:W-:-:S05]  /*29a0*/  IMAD R2, R3, R2, R6 ;  /* 0x0000000203027224 */ /* 0x000fca00078e0206 */
[----:B------:R-:W-:-:S13]  /*29b0*/  ISETP.GE.U32.AND P0, PT, R2, R3, PT ;  /* 0x000000030200720c */ /* 0x000fda0003f06070 */
[----:B------:R-:W-:Y:S01]  /*29c0*/  @P0 IMAD.IADD R2, R2, 0x1, -R3 ;  /* 0x0000000102020824 */ /* 0x000fe200078e0a03 */
[----:B------:R-:W-:-:S04]  /*29d0*/  @P0 IADD3 R8, PT, PT, R8, 0x1, RZ ;  /* 0x0000000108080810 */ /* 0x000fc80007ffe0ff */
[----:B------:R-:W-:-:S13]  /*29e0*/  ISETP.GE.U32.AND P1, PT, R2, R3, PT ;  /* 0x000000030200720c */ /* 0x000fda0003f26070 */
[----:B------:R-:W-:Y:S01]  /*29f0*/  @P1 VIADD R8, R8, 0x1 ;  /* 0x0000000108081836 */ /* 0x000fe20000000000 */
[----:B------:R-:W-:-:S05]  /*2a00*/  @!P2 LOP3.LUT R8, RZ, R3, RZ, 0x33, !PT ;  /* 0x00000003ff08a212 */ /* 0x000fca00078e33ff */
[----:B------:R-:W-:-:S04]  /*2a10*/  IMAD.MOV R2, RZ, RZ, -R8 ;  /* 0x000000ffff027224 */ /* 0x000fc800078e0a08 */
[----:B------:R-:W-:Y:S01]  /*2a20*/  IMAD R2, R3, R2, R6 ;  /* 0x0000000203027224 */ /* 0x000fe200078e0206 */
[----:B------:R-:W-:Y:S06]  /*2a30*/  BRA `(.L_x_277) ;  /* 0x0000000000307947 */ /* 0x000fec0003800000 */
.L_x_276:
[----:B------:R-:W0:Y:S01]  /*2a40*/  LDCU.64 UR6, c[0x0][0x390] ;  /* 0x00007200ff0677ac */ /* 0x000e220008000a00 */
[----:B------:R-:W-:Y:S02]  /*2a50*/  MOV R13, R6 ;  /* 0x00000006000d7202 */ /* 0x000fe40000000f00 */
[----:B------:R-:W-:Y:S02]  /*2a60*/  MOV R14, R7 ;  /* 0x00000007000e7202 */ /* 0x000fe40000000f00 */
[----:B------:R-:W-:Y:S01]  /*2a70*/  MOV R8, 0x2ab0 ;  /* 0x00002ab000087802 */ /* 0x000fe20000000f00 */
[----:B0-----:R-:W-:Y:S02]  /*2a80*/  IMAD.U32 R12, RZ, RZ, UR6 ;  /* 0x00000006ff0c7e24 */ /* 0x001fe4000f8e00ff */
[----:B------:R-:W-:-:S07]  /*2a90*/  IMAD.U32 R9, RZ, RZ, UR7 ;  /* 0x00000007ff097e24 */ /* 0x000fce000f8e00ff */
[----:B------:R-:W-:Y:S05]  /*2aa0*/  CALL.REL.NOINC `($__internal_4_$__cuda_sm20_div_s64) ;  /* 0x0000001400287944 */ /* 0x000fea0003c00000 */
[----:B------:R-:W0:Y:S01]  /*2ab0*/  LDCU UR6, c[0x0][0x390] ;  /* 0x00007200ff0677ac */ /* 0x000e220008000800 */
[----:B------:R-:W-:Y:S01]  /*2ac0*/  IMAD.MOV R7, RZ, RZ, -R2 ;  /* 0x000000ffff077224 */ /* 0x000fe200078e0a02 */
[----:B------:R-:W-:Y:S01]  /*2ad0*/  MOV R8, R2 ;  /* 0x0000000200087202 */ /* 0x000fe20000000f00 */
[----:B0-----:R-:W-:-:S04]  /*2ae0*/  IMAD.U32 R3, RZ, RZ, UR6 ;  /* 0x00000006ff037e24 */ /* 0x001fc8000f8e00ff */
[----:B------:R-:W-:-:S07]  /*2af0*/  IMAD R2, R7, R3, R6 ;  /* 0x0000000307027224 */ /* 0x000fce00078e0206 */
.L_x_277:
[----:B------:R-:W-:Y:S05]  /*2b00*/  BSYNC.RECONVERGENT B0 ;  /* 0x0000000000007941 */ /* 0x000fea0003800200 */
.L_x_275:
        /* <DEDUP_REMOVED lines=18> */
[----:B------:R-:W0:Y:S01]  /*2c30*/  LDC R20, c[0x0][0x3b8] ;  /* 0x0000ee00ff147b82 */ /* 0x000e220000000800 */
[----:B---3--:R-:W-:Y:S02]  /*2c40*/  IMAD.MOV R12, RZ, RZ, -R17 ;  /* 0x000000ffff0c7224 */ /* 0x008fe400078e0a11 */
[----:B------:R-:W-:Y:S01]  /*2c50*/  IMAD.HI.U32 R15, R19, R15, R18 ;  /* 0x0000000f130f7227 */ /* 0x000fe200078e0012 */
[----:B------:R-:W-:-:S03]  /*2c60*/  IABS R18, R4 ;  /* 0x0000000400127213 */ /* 0x000fc60000000000 */
[----:B------:R-:W-:Y:S02]  /*2c70*/  IMAD R7, R12, R9, RZ ;  /* 0x000000090c077224 */ /* 0x000fe400078e02ff */
[----:B------:R-:W-:-:S04]  /*2c80*/  IMAD.HI.U32 R15, R15, R22, RZ ;  /* 0x000000160f0f7227 */ /* 0x000fc800078e00ff */
[----:B------:R-:W-:-:S04]  /*2c90*/  IMAD.HI.U32 R17, R17, R7, R16 ;  /* 0x0000000711117227 */ /* 0x000fc800078e0010 */
[----:B------:R-:W-:Y:S02]  /*2ca0*/  IMAD.MOV R7, RZ, RZ, -R15 ;  /* 0x000000ffff077224 */ /* 0x000fe400078e0a0f */
[----:B------:R-:W-:Y:S02]  /*2cb0*/  IMAD.HI.U32 R16, R17, R18, RZ ;  /* 0x0000001211107227 */ /* 0x000fe400078e00ff */
[----:B------:R-:W1:Y:S02]  /*2cc0*/  LDC R17, c[0x0][0x3a8] ;  /* 0x0000ea00ff117b82 */ /* 0x000e640000000800 */
[----:B------:R-:W-:Y:S01]  /*2cd0*/  IMAD R22, R13, R7, R22 ;  /* 0x000000070d167224 */ /* 0x000fe200078e0216 */
[----:B0-----:R-:W-:Y:S01]  /*2ce0*/  ISETP.GE.AND P1, PT, R5, R20, PT ;  /* 0x000000140500720c */ /* 0x001fe20003f26270 */
[----:B------:R-:W-:-:S03]  /*2cf0*/  IMAD.MOV R12, RZ, RZ, -R16 ;  /* 0x000000ffff0c7224 */ /* 0x000fc600078e0a10 */
[----:B------:R-:W-:Y:S01]  /*2d00*/  ISETP.GT.U32.AND P2, PT, R13, R22, PT ;  /* 0x000000160d00720c */ /* 0x000fe20003f44070 */
[----:B------:R-:W0:Y:S01]  /*2d10*/  LDC R7, c[0x0][0x3bc] ;  /* 0x0000ef00ff077b82 */ /* 0x000e220000000800 */
[----:B------:R-:W-:Y:S02]  /*2d20*/  IMAD R18, R9, R12, R18 ;  /* 0x0000000c09127224 */ /* 0x000fe400078e0212 */
[----:B------:R-:W-:-:S03]  /*2d30*/  IMAD.MOV.U32 R12, RZ, RZ, RZ ;  /* 0x000000ffff0c7224 */ /* 0x000fc600078e00ff */
[----:B------:R-:W-:-:S06]  /*2d40*/  ISETP.GT.U32.AND P0, PT, R9, R18, PT ;  /* 0x000000120900720c */ /* 0x000fcc0003f04070 */
[----:B------:R-:W-:Y:S01]  /*2d50*/  @!P2 IADD3 R22, PT, PT, R22, -R13, RZ ;  /* 0x8000000d1616a210 */ /* 0x000fe20007ffe0ff */
[----:B------:R-:W-:Y:S06]  /*2d60*/  @!P1 BRA `(.L_x_279) ;  /* 0x00000000006c9947 */ /* 0x000fec0003800000 */
[----:B------:R-:W2:Y:S01]  /*2d70*/  LDC R23, c[0x0][0x3c0] ;  /* 0x0000f000ff177b82 */ /* 0x000ea20000000800 */
[----:B------:R-:W-:Y:S02]  /*2d80*/  IMAD.IADD R12, R5, 0x1, -R20 ;  /* 0x00000001050c7824 */ /* 0x000fe400078e0a14 */
[----:B------:R-:W-:Y:S01]  /*2d90*/  IMAD.MOV.U32 R20, RZ, RZ, RZ ;  /* 0x000000ffff147224 */ /* 0x000fe200078e00ff */
[----:B--2---:R-:W-:-:S04]  /*2da0*/  IABS R25, R23 ;  /* 0x0000001700197213 */ /* 0x004fc80000000000 */
[----:B------:R-:W2:Y:S08]  /*2db0*/  I2F.RP R19, R25 ;  /* 0x0000001900137306 */ /* 0x000eb00000209400 */
[----:B--2---:R-:W2:Y:S02]  /*2dc0*/  MUFU.RCP R19, R19 ;  /* 0x0000001300137308 */ /* 0x004ea40000001000 */
[----:B--2---:R-:W-:-:S06]  /*2dd0*/  VIADD R24, R19, 0xffffffe ;  /* 0x0ffffffe13187836 */ /* 0x004fcc0000000000 */
[----:B------:R-:W2:Y:S02]  /*2de0*/  F2I.FTZ.U32.TRUNC.NTZ R21, R24 ;  /* 0x0000001800157305 */ /* 0x000ea4000021f000 */
[----:B--2---:R-:W-:-:S05]  /*2df0*/  IADD3 R26, PT, PT, RZ, -R21, RZ ;  /* 0x80000015ff1a7210 */ /* 0x004fca0007ffe0ff */
[----:B------:R-:W-:Y:S01]  /*2e00*/  IMAD R27, R26, R25, RZ ;  /* 0x000000191a1b7224 */ /* 0x000fe200078e02ff */
[----:B------:R-:W-:Y:S02]  /*2e10*/  IABS R26, R12 ;  /* 0x0000000c001a7213 */ /* 0x000fe40000000000 */
[----:B------:R-:W-:Y:S01]  /*2e20*/  LOP3.LUT R12, R12, R23, RZ, 0x3c, !PT ;  /* 0x000000170c0c7212 */ /* 0x000fe200078e3cff */
[----:B------:R-:W-:Y:S01]  /*2e30*/  IMAD.HI.U32 R27, R21, R27, R20 ;  /* 0x0000001b151b7227 */ /* 0x000fe200078e0014 */
[----:B------:R-:W-:Y:S02]  /*2e40*/  MOV R20, R26 ;  /* 0x0000001a00147202 */ /* 0x000fe40000000f00 */
        /* <DEDUP_REMOVED lines=13> */
.L_x_279:
[----:B------:R-:W-:Y:S05]  /*2f20*/  BSYNC.RECONVERGENT B0 ;  /* 0x0000000000007941 */ /* 0x000fea0003800200 */
.L_x_278:
[----:B0-----:R-:W-:Y:S01]  /*2f30*/  ISETP.GE.AND P3, PT, R4, R7, PT ;  /* 0x000000070400720c */ /* 0x001fe20003f66270 */
[----:B------:R-:W-:Y:S01]  /*2f40*/  BSSY.RECONVERGENT B0, `(.L_x_280) ;  /* 0x0000021000007945 */ /* 0x000fe20003800200 */
[----:B------:R-:W-:Y:S01]  /*2f50*/  ISETP.GE.U32.AND P1, PT, R22, R13, PT ;  /* 0x0000000d1600720c */ /* 0x000fe20003f26070 */
[----:B------:R-:W-:Y:S01]  /*2f60*/  @!P0 IMAD.IADD R18, R18, 0x1, -R9 ;  /* 0x0000000112128824 */ /* 0x000fe200078e0a09 */
[----:B------:R-:W-:Y:S01]  /*2f70*/  LOP3.LUT R5, R5, R14, RZ, 0x3c, !PT ;  /* 0x0000000e05057212 */ /* 0x000fe200078e3cff */
[----:B------:R-:W-:-:S08]  /*2f80*/  IMAD.MOV.U32 R13, RZ, RZ, RZ ;  /* 0x000000ffff0d7224 */ /* 0x000fd000078e00ff */
[----:B------:R-:W-:Y:S05]  /*2f90*/  @!P3 BRA `(.L_x_281) ;  /* 0x00000000006cb947 */ /* 0x000fea0003800000 */
[----:B------:R-:W0:Y:S01]  /*2fa0*/  LDC R22, c[0x0][0x3c4] ;  /* 0x0000f100ff167b82 */ /* 0x000e220000000800 */
[----:B------:R-:W-:-:S05]  /*2fb0*/  IMAD.IADD R13, R4, 0x1, -R7 ;  /* 0x00000001040d7824 */ /* 0x000fca00078e0a07 */
        /* <DEDUP_REMOVED lines=9> */
[----:B------:R-:W-:Y:S01]  /*3050*/  IMAD R25, R20, R23, RZ ;  /* 0x0000001714197224 */ /* 0x000fe200078e02ff */
[----:B------:R-:W-:-:S05]  /*3060*/  MOV R20, RZ ;  /* 0x000000ff00147202 */ /* 0x000fca0000000f00 */
        /* <DEDUP_REMOVED lines=14> */
.L_x_281:
[----:B------:R-:W-:Y:S05]  /*3150*/  BSYNC.RECONVERGENT B0 ;  /* 0x0000000000007941 */ /* 0x000fea0003800200 */
.L_x_280:
[----:B------:R-:W-:Y:S01]  /*3160*/  ISETP.GE.AND P3, PT, R5, RZ, PT ;  /* 0x000000ff0500720c */ /* 0x000fe20003f66270 */
[----:B------:R-:W-:Y:S01]  /*3170*/  @!P2 VIADD R15, R15, 0x1 ;  /* 0x000000010f0fa836 */ /* 0x000fe20000000000 */
[----:B------:R-:W-:Y:S01]  /*3180*/  ISETP.NE.AND P2, PT, R14, RZ, PT ;  /* 0x000000ff0e00720c */ /* 0x000fe20003f45270 */
[----:B------:R-:W0:Y:S01]  /*3190*/  LDC R19, c[0x0][0x3b0] ;  /* 0x0000ec00ff137b82 */ /* 0x000e220000000800 */
[----:B------:R-:W-:Y:S01]  /*31a0*/  ISETP.GE.U32.AND P4, PT, R18, R9, PT ;  /* 0x000000091200720c */ /* 0x000fe20003f86070 */
[----:B------:R-:W2:Y:S01]  /*31b0*/  LDCU UR6, c[0x0][0x394] ;  /* 0x00007280ff0677ac */ /* 0x000ea20008000800 */
[----:B------:R-:W-:Y:S01]  /*31c0*/  @P1 IADD3 R15, PT, PT, R15, 0x1, RZ ;  /* 0x000000010f0f1810 */ /* 0x000fe20007ffe0ff */
[----:B------:R-:W-:Y:S01]  /*31d0*/  @!P0 VIADD R16, R16, 0x1 ;  /* 0x0000000110108836 */ /* 0x000fe20000000000 */
[----:B------:R-:W-:Y:S01]  /*31e0*/  LOP3.LUT R4, R4, R6, RZ, 0x3c, !PT ;  /* 0x0000000604047212 */ /* 0x000fe200078e3cff */
[----:B------:R-:W-:Y:S01]  /*31f0*/  BSSY.RECONVERGENT B0, `(.L_x_282) ;  /* 0x00000c9000007945 */ /* 0x000fe20003800200 */
[----:B------:R-:W-:-:S02]  /*3200*/  SHF.R.S32.HI R5, RZ, 0x1f, R2 ;  /* 0x0000001fff057819 */ /* 0x000fc40000011402 */
[----:B------:R-:W-:Y:S01]  /*3210*/  ISETP.GE.AND P1, PT, R4, RZ, PT ;  /* 0x000000ff0400720c */ /* 0x000fe20003f26270 */
[----:B------:R-:W-:Y:S01]  /*3220*/  @!P3 IMAD.MOV R15, RZ, RZ, -R15 ;  /* 0x000000ffff0fb224 */ /* 0x000fe200078e0a0f */
[----:B------:R-:W-:Y:S02]  /*3230*/  ISETP.NE.AND P3, PT, R6, RZ, PT ;  /* 0x000000ff0600720c */ /* 0x000fe40003f65270 */
[----:B------:R-:W-:Y:S02]  /*3240*/  @!P2 LOP3.LUT R15, RZ, R14, RZ, 0x33, !PT ;  /* 0x0000000eff0fa212 */ /* 0x000fe400078e33ff */
[----:B------:R-:W-:Y:S02]  /*3250*/  @P4 IADD3 R16, PT, PT, R16, 0x1, RZ ;  /* 0x0000000110104810 */ /* 0x000fe40007ffe0ff */
[----:B-1----:R-:W-:Y:S02]  /*3260*/  VIADDMNMX R15, R15, 0x1, R17, PT ;  /* 0x000000010f0f7846 */ /* 0x002fe40003800111 */
[----:B------:R-:W-:-:S02]  /*3270*/  SHF.R.S32.HI R4, RZ, 0x1f, R8 ;  /* 0x0000001fff047819 */ /* 0x000fc40000011408 */
[----:B------:R-:W-:Y:S01]  /*3280*/  ISETP.GE.AND P0, PT, R12, R15, PT ;  /* 0x0000000f0c00720c */ /* 0x000fe20003f06270 */
[----:B------:R-:W-:Y:S02]  /*3290*/  @!P1 IMAD.MOV R16, RZ, RZ, -R16 ;  /* 0x000000ffff109224 */ /* 0x000fe400078e0a10 */
[-C--:B------:R-:W-:Y:S01]  /*32a0*/  IMAD R9, R4, R3.reuse, RZ ;  /* 0x0000000304097224 */ /* 0x080fe200078e02ff */
[----:B------:R-:W-:Y:S01]  /*32b0*/  @!P3 LOP3.LUT R16, RZ, R6, RZ, 0x33, !PT ;  /* 0x00000006ff10b212 */ /* 0x000fe200078e33ff */
[----:B------:R-:W-:Y:S02]  /*32c0*/  IMAD.MOV.U32 R4, RZ, RZ, R2 ;  /* 0x000000ffff047224 */ /* 0x000fe400078e0002 */
[----:B--2---:R-:W-:Y:S01]  /*32d0*/  IMAD R9, R8, UR6, R9 ;  /* 0x0000000608097c24 */ /* 0x004fe2000f8e0209 */
[----:B0-----:R-:W-:Y:S01]  /*32e0*/  VIADDMNMX R14, R16, 0x1, R19, PT ;  /* 0x00000001100e7846 */ /* 0x001fe20003800113 */
[----:B------:R-:W-:Y:S02]  /*32f0*/  HFMA2 R16, -RZ, RZ, 0, 0 ;  /* 0x00000000ff107431 */ /* 0x000fe400000001ff */
[----:B------:R-:W-:-:S02]  /*3300*/  IMAD.WIDE.U32 R2, R8, R3, R4 ;  /* 0x0000000308027225 */ /* 0x000fc400078e0004 */
[----:B------:R-:W-:Y:S05]  /*3310*/  @P0 BRA `(.L_x_283) ;  /* 0x0000000800d80947 */ /* 0x000fea0003800000 */
[----:B------:R-:W0:Y:S01]  /*3320*/  LDCU UR6, c[0x0][0x3cc] ;  /* 0x00007980ff0677ac */ /* 0x000e220008000800 */
[----:B------:R-:W1:Y:S01]  /*3330*/  LDC R4, c[0x0][0x3a0] ;  /* 0x0000e800ff047b82 */ /* 0x000e620000000800 */
[-CC-:B------:R-:W-:Y:S01]  /*3340*/  IMAD R25, R13, R6.reuse, R6.reuse ;  /* 0x000000060d197224 */ /* 0x180fe200078e0206 */
[C---:B------:R-:W-:Y:S01]  /*3350*/  IADD3 R8, PT, PT, -R14.reuse, R13, RZ ;  /* 0x0000000d0e087210 */ /* 0x040fe20007ffe1ff */
[--C-:B------:R-:W-:Y:S01]  /*3360*/  IMAD.IADD R26, R14, 0x1, -R13.reuse ;  /* 0x000000010e1a7824 */ /* 0x100fe200078e0a0d */
[----:B------:R-:W-:Y:S01]  /*3370*/  SHF.R.S32.HI R22, RZ, 0x1f, R13 ;  /* 0x0000001fff167819 */ /* 0x000fe2000001140d */
[----:B------:R-:W-:Y:S01]  /*3380*/  IMAD.IADD R30, R25, 0x1, R6 ;  /* 0x00000001191e7824 */ /* 0x000fe200078e0206 */
[----:B------:R-:W-:Y:S01]  /*3390*/  ISETP.GT.U32.AND P1, PT, R8, -0x4, PT ;  /* 0xfffffffc0800780c */ /* 0x000fe20003f24070 */
[----:B------:R-:W-:Y:S01]  /*33a0*/  IMAD.IADD R20, R3, 0x1, R9 ;  /* 0x0000000103147824 */ /* 0x000fe200078e0209 */
[C---:B------:R-:W-:Y:S01]  /*33b0*/  IADD3 R21, PT, PT, R13.reuse, 0x1, RZ ;  /* 0x000000010d157810 */ /* 0x040fe20007ffe0ff */
[C---:B------:R-:W-:Y:S01]  /*33c0*/  VIADD R23, R13.reuse, 0x2 ;  /* 0x000000020d177836 */ /* 0x040fe20000000000 */
[----:B------:R-:W-:Y:S01]  /*33d0*/  MOV R16, RZ ;  /* 0x000000ff00107202 */ /* 0x000fe20000000f00 */
[C---:B------:R-:W-:Y:S01]  /*33e0*/  VIADD R24, R13.reuse, 0x3 ;  /* 0x000000030d187836 */ /* 0x040fe20000000000 */
[----:B------:R-:W-:Y:S01]  /*33f0*/  LOP3.LUT R26, R26, 0x3, RZ, 0xc0, !PT ;  /* 0x000000031a1a7812 */ /* 0x000fe200078ec0ff */
[----:B0-----:R-:W-:Y:S01]  /*3400*/  IMAD R28, R13, R6, -UR6 ;  /* 0x800000060d1c7e24 */ /* 0x001fe2000f8e0206 */
[----:B------:R-:W-:-:S02]  /*3410*/  VIADDMNMX R25, R25, -UR6, RZ, !PT ;  /* 0x8000000619197c46 */ /* 0x000fc4000f8001ff */
[----:B------:R-:W-:Y:S01]  /*3420*/  VIADDMNMX R30, R30, -UR6, RZ, !PT ;  /* 0x800000061e1e7c46 */ /* 0x000fe2000f8001ff */
[----:B------:R-:W-:Y:S01]  /*3430*/  IMAD.IADD R7, R28, 0x1, R7 ;  /* 0x000000011c077824 */ /* 0x000fe200078e0207 */
[----:B------:R-:W-:-:S03]  /*3440*/  VIMNMX R28, PT, PT, RZ, R28, !PT ;  /* 0x0000001cff1c7248 */ /* 0x000fc60007fe0100 */
[C---:B------:R-:W-:Y:S01]  /*3450*/  IMAD.IADD R5, R7.reuse, 0x1, R6 ;  /* 0x0000000107057824 */ /* 0x040fe200078e0206 */
[----:B-1----:R-:W-:-:S04]  /*3460*/  VIMNMX3 R17, R7, UR5, R4, PT ;  /* 0x0000000507117c0f */ /* 0x002fc8000b800104 */
[C---:B------:R-:W-:Y:S02]  /*3470*/  VIADDMNMX R19, R5.reuse, R6, UR5, PT ;  /* 0x0000000505137e46 */ /* 0x040fe4000b800106 */
[----:B------:R-:W-:Y:S02]  /*3480*/  VIMNMX3 R18, R5, UR5, R4, PT ;  /* 0x0000000505127c0f */ /* 0x000fe4000b800104 */
[----:B------:R-:W-:-:S07]  /*3490*/  VIMNMX R19, PT, PT, R19, R4, PT ;  /* 0x0000000413137248 */ /* 0x000fce0003fe0100 */
.L_x_293:
        /* <DEDUP_REMOVED lines=10> */
[----:B------:R-:W-:Y:S01]  /*3540*/  MOV R29, R13 ;  /* 0x0000000d001d7202 */ /* 0x000fe20000000f00 */
        /* <DEDUP_REMOVED lines=35> */
.L_x_289:
[----:B------:R-:W-:Y:S05]  /*3780*/  BSYNC.RECONVERGENT B3 ;  /* 0x0000000000037941 */ /* 0x000fea0003800200 */
.L_x_288:
[----:B------:R-:W-:Y:S01]  /*3790*/  IMAD.MOV.U32 R29, RZ, RZ, R21 ;  /* 0x000000ffff1d7224 */ /* 0x000fe200078e0015 */
[----:B------:R-:W-:Y:S06]  /*37a0*/  @!P3 BRA `(.L_x_287) ;  /* 0x000000000074b947 */ /* 0x000fec0003800000 */
[----:B------:R-:W-:Y:S01]  /*37b0*/  ISETP.GE.OR P2, PT, R25, R18, P0 ;  /* 0x000000121900720c */ /* 0x000fe20000746670 */
[----:B------:R-:W-:Y:S01]  /*37c0*/  BSSY.RECONVERGENT B3, `(.L_x_290) ;  /* 0x000000c000037945 */ /* 0x000fe20003800200 */
[----:B------:R-:W-:-:S11]  /*37d0*/  ISETP.NE.AND P3, PT, R26, 0x2, PT ;  /* 0x000000021a00780c */ /* 0x000fd60003f65270 */
[----:B------:R-:W-:Y:S05]  /*37e0*/  @P2 BRA `(.L_x_291) ;  /* 0x0000000000242947 */ /* 0x000fea0003800000 */
        /* <DEDUP_REMOVED lines=9> */
.L_x_291:
[----:B------:R-:W-:Y:S05]  /*3880*/  BSYNC.RECONVERGENT B3 ;  /* 0x0000000000037941 */ /* 0x000fea0003800200 */
.L_x_290:
[----:B------:R-:W-:Y:S01]  /*3890*/  MOV R29, R23 ;  /* 0x00000017001d7202 */ /* 0x000fe20000000f00 */
[----:B------:R-:W-:Y:S06]  /*38a0*/  @!P3 BRA `(.L_x_287) ;  /* 0x000000000034b947 */ /* 0x000fec0003800000 */
[----:B------:R-:W-:Y:S01]  /*38b0*/  ISETP.GE.OR P0, PT, R30, R19, P0 ;  /* 0x000000131e00720c */ /* 0x000fe20000706670 */
[----:B------:R-:W-:-:S12]  /*38c0*/  IMAD.MOV.U32 R29, RZ, RZ, R24 ;  /* 0x000000ffff1d7224 */ /* 0x000fd800078e0018 */
[----:B------:R-:W-:Y:S05]  /*38d0*/  @P0 BRA `(.L_x_287) ;  /* 0x0000000000280947 */ /* 0x000fea0003800000 */
[----:B------:R0:W2:Y:S01]  /*38e0*/  LDG.E.U16 R6, desc[UR10][R6.64+0x4] ;  /* 0x0000040a06067981 */ /* 0x0000a2000c1e1500 */
[----:B------:R-:W-:Y:S01]  /*38f0*/  IMAD.MOV.U32 R29, RZ, RZ, R24 ;  /* 0x000000ffff1d7224 */ /* 0x000fe200078e0018 */
[----:B0-----:R-:W-:-:S05]  /*3900*/  F2FP.F16.F32.PACK_AB R7, RZ, R32 ;  /* 0x00000020ff07723e */ /* 0x001fca00000000ff */
[----:B------:R-:W-:-:S06]  /*3910*/  HADD2.F32 R33, -RZ, R7.H0_H0 ;  /* 0x20000007ff217230 */ /* 0x000fcc0000004100 */
[----:B------:R-:W0:Y:S01]  /*3920*/  MUFU.RCP R33, R33 ;  /* 0x0000002100217308 */ /* 0x000e220000001000 */
[----:B--2---:R-:W-:-:S05]  /*3930*/  HADD2.F32 R8, -RZ, R6.H0_H0 ;  /* 0x20000006ff087230 */ /* 0x004fca0000004100 */
[----:B0-----:R-:W-:-:S05]  /*3940*/  FMUL.FTZ R8, R8, R33 ;  /* 0x0000002108087220 */ /* 0x001fca0000410000 */
[----:B------:R-:W-:-:S05]  /*3950*/  F2FP.F16.F32.PACK_AB R8, RZ, R8 ;  /* 0x00000008ff08723e */ /* 0x000fca00000000ff */
[----:B------:R-:W-:-:S05]  /*3960*/  HADD2.F32 R9, -RZ, R8.H0_H0 ;  /* 0x20000008ff097230 */ /* 0x000fca0000004100 */
[----:B------:R-:W-:-:S07]  /*3970*/  FADD.FTZ R16, R16, R9 ;  /* 0x0000000910107221 */ /* 0x000fce0000010000 */
.L_x_287:
[----:B------:R-:W-:Y:S05]  /*3980*/  BSYNC.RECONVERGENT B2 ;  /* 0x0000000000027941 */ /* 0x000fea0003800200 */
.L_x_286:
[----:B------:R-:W-:Y:S05]  /*3990*/  @P1 BRA `(.L_x_285) ;  /* 0x0000000400281947 */ /* 0x000fea0003800000 */
[----:B------:R-:W-:-:S13]  /*39a0*/  ISETP.GE.AND P0, PT, R31, R34, PT ;  /* 0x000000221f00720c */ /* 0x000fda0003f06270 */
.L_x_292:
        /* <DEDUP_REMOVED lines=13> */
[----:B------:R-:W-:Y:S02]  /*3a80*/  VIADDMNMX R31, R33, -UR6, RZ, !PT ;  /* 0x80000006211f7c46 */ /* 0x000fe4000f8001ff */
[----:B------:R-:W-:Y:S01]  /*3a90*/  VIMNMX R8, PT, PT, RZ, R8, !PT ;  /* 0x00000008ff087248 */ /* 0x000fe20007fe0100 */
[C---:B------:R-:W-:Y:S01]  /*3aa0*/  IMAD.IADD R35, R9.reuse, 0x1, R36 ;  /* 0x0000000109237824 */ /* 0x040fe200078e0224 */
[----:B--2---:R-:W-:Y:S01]  /*3ab0*/  VIMNMX3 R9, R9, UR5, R38, PT ;  /* 0x0000000509097c0f */ /* 0x004fe2000b800126 */
[----:B------:R-:W-:-:S03]  /*3ac0*/  IMAD R37, R4, UR9, R37 ;  /* 0x0000000904257c24 */ /* 0x000fc6000f8e0225 */
[C---:B------:R-:W-:Y:S01]  /*3ad0*/  VIMNMX3 R34, R35.reuse, UR5, R38, PT ;  /* 0x0000000523227c0f */ /* 0x040fe2000b800126 */
[----:B------:R-:W-:Y:S01]  /*3ae0*/  IMAD.IADD R35, R35, 0x1, R36 ;  /* 0x0000000123237824 */ /* 0x000fe200078e0224 */
[----:B------:R-:W-:Y:S01]  /*3af0*/  ISETP.GE.OR P3, PT, R8, R9, P0 ;  /* 0x000000090800720c */ /* 0x000fe20000766670 */
[----:B------:R-:W-:Y:S01]  /*3b00*/  IMAD.IADD R9, R37, 0x1, R7 ;  /* 0x0000000125097824 */ /* 0x000fe200078e0207 */
[----:B------:R-:W-:Y:S02]  /*3b10*/  ISETP.GE.OR P2, PT, R31, R34, P0 ;  /* 0x000000221f00720c */ /* 0x000fe40000746670 */
[-C--:B------:R-:W-:Y:S02]  /*3b20*/  IADD3 R34, PT, PT, R33, R36.reuse, RZ ;  /* 0x0000002421227210 */ /* 0x080fe40007ffe0ff */
[----:B----4-:R-:W-:Y:S02]  /*3b30*/  LEA R8, P4, R6, UR12, 0x1 ;  /* 0x0000000c06087c11 */ /* 0x010fe4000f8808ff */
[----:B------:R-:W-:-:S02]  /*3b40*/  VIADDMNMX R33, R35, R36, UR5, PT ;  /* 0x0000000523217e46 */ /* 0x000fc4000b800124 */
[----:B------:R-:W-:Y:S02]  /*3b50*/  IADD3 R31, PT, PT, R34, R36, RZ ;  /* 0x00000024221f7210 */ /* 0x000fe40007ffe0ff */
[----:B------:R-:W-:Y:S02]  /*3b60*/  LEA.HI.X R9, R6, UR13, R9, 0x1, P4 ;  /* 0x0000000d06097c11 */ /* 0x000fe4000a0f0c09 */
[----:B------:R-:W-:Y:S02]  /*3b70*/  VIMNMX R6, PT, PT, R33, R38, PT ;  /* 0x0000002621067248 */ /* 0x000fe40003fe0100 */
[----:B------:R-:W-:Y:S02]  /*3b80*/  VIADDMNMX R31, R31, -UR6, RZ, !PT ;  /* 0x800000061f1f7c46 */ /* 0x000fe4000f8001ff */
[----:B------:R-:W-:Y:S02]  /*3b90*/  VIADDMNMX R7, R34, -UR6, RZ, !PT ;  /* 0x8000000622077c46 */ /* 0x000fe4000f8001ff */
[----:B------:R-:W-:-:S02]  /*3ba0*/  VIMNMX3 R34, R35, UR5, R38, PT ;  /* 0x0000000523227c0f */ /* 0x000fc4000b800126 */
[----:B------:R-:W-:Y:S02]  /*3bb0*/  ISETP.GE.OR P4, PT, R31, R6, P0 ;  /* 0x000000061f00720c */ /* 0x000fe40000786670 */
[----:B------:R-:W2:Y:S01]  /*3bc0*/  @!P3 LDG.E.U16 R6, desc[UR10][R8.64] ;  /* 0x0000000a0806b981 */ /* 0x000ea2000c1e1500 */
[----:B------:R-:W-:-:S03]  /*3bd0*/  ISETP.GE.OR P5, PT, R7, R34, P0 ;  /* 0x000000220700720c */ /* 0x000fc600007a6670 */
[----:B------:R-:W3:Y:S07]  /*3be0*/  @!P2 LDG.E.U16 R7, desc[UR10][R8.64+0x2] ;  /* 0x0000020a0807a981 */ /* 0x000eee000c1e1500 */
[----:B------:R-:W4:Y:S04]  /*3bf0*/  @!P4 LDG.E.U16 R33, desc[UR10][R8.64+0x6] ;  /* 0x0000060a0821c981 */ /* 0x000f28000c1e1500 */
[----:B------:R0:W5:Y:S02]  /*3c00*/  @!P5 LDG.E.U16 R31, desc[UR10][R8.64+0x4] ;  /* 0x0000040a081fd981 */ /* 0x000164000c1e1500 */
[----:B0-----:R-:W-:-:S05]  /*3c10*/  @!P3 F2FP.F16.F32.PACK_AB R9, RZ, R32 ;  /* 0x00000020ff09b23e */ /* 0x001fca00000000ff */
[----:B------:R-:W-:Y:S01]  /*3c20*/  @!P3 HADD2.F32 R34, -RZ, R9.H0_H0 ;  /* 0x20000009ff22b230 */ /* 0x000fe20000004100 */
[----:B------:R-:W-:-:S03]  /*3c30*/  @!P2 F2FP.F16.F32.PACK_AB R9, RZ, R32 ;  /* 0x00000020ff09a23e */ /* 0x000fc600000000ff */
[----:B------:R-:W0:Y:S02]  /*3c40*/  @!P3 MUFU.RCP R35, R34 ;  /* 0x000000220023b308 */ /* 0x000e240000001000 */
[----:B------:R-:W-:Y:S01]  /*3c50*/  @!P2 HADD2.F32 R36, -RZ, R9.H0_H0 ;  /* 0x20000009ff24a230 */ /* 0x000fe20000004100 */
[----:B------:R-:W-:-:S05]  /*3c60*/  @!P5 F2FP.F16.F32.PACK_AB R9, RZ, R32 ;  /* 0x00000020ff09d23e */ /* 0x000fca00000000ff */
[----:B------:R-:W1:Y:S01]  /*3c70*/  @!P2 MUFU.RCP R36, R36 ;  /* 0x000000240024a308 */ /* 0x000e620000001000 */
[----:B------:R-:W-:Y:S01]  /*3c80*/  @!P5 HADD2.F32 R37, -RZ, R9.H0_H0 ;  /* 0x20000009ff25d230 */ /* 0x000fe20000004100 */
[----:B------:R-:W-:-:S05]  /*3c90*/  @!P4 F2FP.F16.F32.PACK_AB R9, RZ, R32 ;  /* 0x00000020ff09c23e */ /* 0x000fca00000000ff */
[----:B------:R-:W-:Y:S01]  /*3ca0*/  @!P4 HADD2.F32 R9, -RZ, R9.H0_H0 ;  /* 0x20000009ff09c230 */ /* 0x000fe20000004100 */
[----:B------:R-:W4:Y:S08]  /*3cb0*/  @!P5 MUFU.RCP R38, R37 ;  /* 0x000000250026d308 */ /* 0x000f300000001000 */
[----:B------:R5:W4:Y:S01]  /*3cc0*/  @!P4 MUFU.RCP R40, R9 ;  /* 0x000000090028c308 */ /* 0x000b220000001000 */
[----:B------:R-:W-:-:S02]  /*3cd0*/  VIADD R29, R29, 0x4 ;  /* 0x000000041d1d7836 */ /* 0x000fc40000000000 */
[----:B--2---:R-:W-:Y:S02]  /*3ce0*/  @!P3 HADD2.F32 R6, -RZ, R6.H0_H0 ;  /* 0x20000006ff06b230 */ /* 0x004fe40000004100 */
[----:B---3--:R-:W-:-:S03]  /*3cf0*/  @!P2 HADD2.F32 R7, -RZ, R7.H0_H0 ;  /* 0x20000007ff07a230 */ /* 0x008fc60000004100 */
[----:B0-----:R-:W-:Y:S02]  /*3d00*/  @!P3 FMUL.FTZ R6, R6, R35 ;  /* 0x000000230606b220 */ /* 0x001fe40000410000 */
[----:B-1----:R-:W-:-:S03]  /*3d10*/  @!P2 FMUL.FTZ R7, R7, R36 ;  /* 0x000000240707a220 */ /* 0x002fc60000410000 */
[----:B------:R-:W-:Y:S02]  /*3d20*/  @!P3 F2FP.F16.F32.PACK_AB R6, RZ, R6 ;  /* 0x00000006ff06b23e */ /* 0x000fe400000000ff */
[----:B------:R-:W-:-:S03]  /*3d30*/  @!P2 F2FP.F16.F32.PACK_AB R8, RZ, R7 ;  /* 0x00000007ff08a23e */ /* 0x000fc600000000ff */
[----:B------:R-:W-:Y:S02]  /*3d40*/  @!P3 HADD2.F32 R7, -RZ, R6.H0_H0 ;  /* 0x20000006ff07b230 */ /* 0x000fe40000004100 */
[----:B-----5:R-:W-:Y:S02]  /*3d50*/  @!P5 HADD2.F32 R31, -RZ, R31.H0_H0 ;  /* 0x2000001fff1fd230 */ /* 0x020fe40000004100 */
[----:B------:R-:W-:Y:S02]  /*3d60*/  @!P2 HADD2.F32 R9, -RZ, R8.H0_H0 ;  /* 0x20000008ff09a230 */ /* 0x000fe40000004100 */
[----:B------:R-:W-:Y:S01]  /*3d70*/  @!P3 FADD.FTZ R16, R16, R7 ;  /* 0x000000071010b221 */ /* 0x000fe20000010000 */
[----:B----4-:R-:W-:Y:S02]  /*3d80*/  @!P4 HADD2.F32 R33, -RZ, R33.H0_H0 ;  /* 0x20000021ff21c230 */ /* 0x010fe40000004100 */
[----:B------:R-:W-:Y:S01]  /*3d90*/  @!P5 FMUL.FTZ R31, R31, R38 ;  /* 0x000000261f1fd220 */ /* 0x000fe20000410000 */
[----:B------:R-:W-:Y:S01]  /*3da0*/  @!P2 FADD.FTZ R16, R16, R9 ;  /* 0x000000091010a221 */ /* 0x000fe20000010000 */
[----:B------:R-:W-:Y:S01]  /*3db0*/  ISETP.NE.AND P2, PT, R29, R14, PT ;  /* 0x0000000e1d00720c */ /* 0x000fe20003f45270 */
[----:B------:R-:W-:-:S02]  /*3dc0*/  @!P4 FMUL.FTZ R33, R33, R40 ;  /* 0x000000282121c220 */ /* 0x000fc40000410000 */
[----:B------:R-:W-:-:S03]  /*3dd0*/  @!P5 F2FP.F16.F32.PACK_AB R31, RZ, R31 ;  /* 0x0000001fff1fd23e */ /* 0x000fc600000000ff */
[----:B------:R-:W-:Y:S02]  /*3de0*/  @!P4 F2FP.F16.F32.PACK_AB R33, RZ, R33 ;  /* 0x00000021ff21c23e */ /* 0x000fe400000000ff */
[----:B------:R-:W-:-:S03]  /*3df0*/  @!P5 HADD2.F32 R31, -RZ, R31.H0_H0 ;  /* 0x2000001fff1fd230 */ /* 0x000fc60000004100 */
[----:B------:R-:W-:Y:S02]  /*3e00*/  @!P4 HADD2.F32 R33, -RZ, R33.H0_H0 ;  /* 0x20000021ff21c230 */ /* 0x000fe40000004100 */
[----:B------:R-:W-:-:S04]  /*3e10*/  @!P5 FADD.FTZ R16, R16, R31 ;  /* 0x0000001f1010d221 */ /* 0x000fc80000010000 */
[----:B------:R-:W-:Y:S01]  /*3e20*/  @!P4 FADD.FTZ R16, R16, R33 ;  /* 0x000000211010c221 */ /* 0x000fe20000010000 */
[----:B------:R-:W-:Y:S06]  /*3e30*/  @P2 BRA `(.L_x_292) ;  /* 0xfffffff800dc2947 */ /* 0x000fec000383ffff */
.L_x_285:
[----:B------:R-:W-:Y:S05]  /*3e40*/  BSYNC.RECONVERGENT B1 ;  /* 0x0000000000017941 */ /* 0x000fea0003800200 */
.L_x_284:
[----:B------:R-:W-:-:S04]  /*3e50*/  IADD3 R12, PT, PT, R12, 0x1, RZ ;  /* 0x000000010c0c7810 */ /* 0x000fc80007ffe0ff */
[----:B------:R-:W-:-:S13]  /*3e60*/  ISETP.NE.AND P0, PT, R12, R15, PT ;  /* 0x0000000f0c00720c */ /* 0x000fda0003f05270 */
[----:B------:R-:W-:Y:S05]  /*3e70*/  @P0 BRA `(.L_x_293) ;  /* 0xfffffff400880947 */ /* 0x000fea000383ffff */
.L_x_283:
[----:B------:R-:W-:Y:S05]  /*3e80*/  BSYNC.RECONVERGENT B0 ;  /* 0x0000000000007941 */ /* 0x000fea0003800200 */
.L_x_282:
[----:B------:R-:W0:Y:S01]  /*3e90*/  LDCU.64 UR6, c[0x0][0x3d0] ;  /* 0x00007a00ff0677ac */ /* 0x000e220008000a00 */
[----:B------:R-:W-:Y:S01]  /*3ea0*/  F2FP.F16.F32.PACK_AB R16, RZ, R16 ;  /* 0x00000010ff10723e */ /* 0x000fe200000000ff */
        /* <DEDUP_REMOVED lines=10> */
        .weak           $__internal_4_$__cuda_sm20_div_s64
        .type           $__internal_4_$__cuda_sm20_div_s64,@function
        .size           $__internal_4_$__cuda_sm20_div_s64,(.L_x_1478 - $__internal_4_$__cuda_sm20_div_s64)
$__internal_4_$__cuda_sm20_div_s64:
        /* <DEDUP_REMOVED lines=82> */
[----:B------:R-:W-:Y:S06]  /*4470*/  RET.REL.NODEC R8 `(_ZN2at6native49_GLOBAL__N__3489678a_16_AveragePool2d_cu_fb80407634avg_pool2d_backward_out_cuda_frameIN3c104HalfEflEEvT1_PKT_llllliiiiiiPS6_ibb) ;  /* 0xffffffb808e07950 */ /* 0x000fec0003c3ffff */
.L_x_295:
        /* <DEDUP_REMOVED lines=16> */
.L_x_1478:


//--------------------- .text._ZN2at6native49_GLOBAL__N__3489678a_16_AveragePool2d_cu_fb80407639avg_pool2d_backward_out_cuda_frame_nhwcIN3c104HalfEflEEvT1_PKT_llliiiiiiiiPS6_ibb --------------------------
	.section	.text._ZN2at6native49_GLOBAL__N__3489678a_16_AveragePool2d_cu_fb80407639avg_pool2d_backward_out_cuda_frame_nhwcIN3c104HalfEflEEvT1_PKT_llliiiiiiiiPS6_ibb,"ax",@progbits
	.align	128
.text._ZN2at6native49_GLOBAL__N__3489678a_16_AveragePool2d_cu_fb80407639avg_pool2d_backward_out_cuda_frame_nhwcIN3c104HalfEflEEvT1_PKT_llliiiiiiiiPS6_ibb:
        .type           _ZN2at6native49_GLOBAL__N__3489678a_16_AveragePool2d_cu_fb80407639avg_pool2d_backward_out_cuda_frame_nhwcIN3c104HalfEflEEvT1_PKT_llliiiiiiiiPS6_ibb,@function
        .size           _ZN2at6native49_GLOBAL__N__3489678a_16_AveragePool2d_cu_fb80407639avg_pool2d_backward_out_cuda_frame_nhwcIN3c104HalfEflEEvT1_PKT_llliiiiiiiiPS6_ibb,(.L_x_1480 - _ZN2at6native49_GLOBAL__N__3489678a_16_AveragePool2d_cu_fb80407639avg_pool2d_backward_out_cuda_frame_nhwcIN3c104HalfEflEEvT1_PKT_llliiiiiiiiPS6_ibb)
        .other          _ZN2at6native49_GLOBAL__N__3489678a_16_AveragePool2d_cu_fb80407639avg_pool2d_backward_out_cuda_frame_nhwcIN3c104HalfEflEEvT1_PKT_llliiiiiiiiPS6_ibb,@"STO_CUDA_ENTRY STV_DEFAULT"
_ZN2at6native49_GLOBAL__N__3489678a_16_AveragePool2d_cu_fb80407639avg_pool2d_backward_out_cuda_frame_nhwcIN3c104HalfEflEEvT1_PKT_llliiiiiiiiPS6_ibb:
        /* <DEDUP_REMOVED lines=25> */
.L_x_330:
        /* <DEDUP_REMOVED lines=28> */
.L_x_298:
[----:B------:R-:W0:Y:S01]  /*0350*/  LDCU.64 UR8, c[0x0][0x390] ;  /* 0x00007200ff0877ac */ /* 0x000e220008000a00 */
[----:B------:R-:W-:Y:S02]  /*0360*/  MOV R17, R0 ;  /* 0x0000000000117202 */ /* 0x000fe40000000f00 */
[----:B------:R-:W-:Y:S02]  /*0370*/  MOV R18, R3 ;  /* 0x0000000300127202 */ /* 0x000fe40000000f00 */
[----:B------:R-:W-:Y:S01]  /*0380*/  MOV R14, 0x3c0 ;  /* 0x000003c0000e7802 */ /* 0x000fe20000000f00 */
[----:B0-----:R-:W-:Y:S02]  /*0390*/  IMAD.U32 R16, RZ, RZ, UR8 ;  /* 0x00000008ff107e24 */ /* 0x001fe4000f8e00ff */
[----:B------:R-:W-:-:S07]  /*03a0*/  IMAD.U32 R15, RZ, RZ, UR9 ;  /* 0x00000009ff0f7e24 */ /* 0x000fce000f8e00ff */
[----:B------:R-:W-:Y:S05]  /*03b0*/  CALL.REL.NOINC `($__internal_5_$__cuda_sm20_div_s64) ;  /* 0x0000004400687944 */ /* 0x000fea0003c00000 */
[----:B------:R-:W0:Y:S01]  /*03c0*/  LDCU UR7, c[0x0][0x390] ;  /* 0x00007200ff0777ac */ /* 0x000e220008000800 */
[--C-:B------:R-:W-:Y:S01]  /*03d0*/  IMAD.MOV R7, RZ, RZ, -R20.reuse ;  /* 0x000000ffff077224 */ /* 0x100fe200078e0a14 */
[----:B------:R-:W-:Y:S01]  /*03e0*/  MOV R9, R21 ;  /* 0x0000001500097202 */ /* 0x000fe20000000f00 */
[----:B------:R-:W-:Y:S02]  /*03f0*/  IMAD.MOV.U32 R8, RZ, RZ, R20 ;  /* 0x000000ffff087224 */ /* 0x000fe400078e0014 */
[----:B0-----:R-:W-:-:S07]  /*0400*/  IMAD R2, R7, UR7, R0 ;  /* 0x0000000707027c24 */ /* 0x001fce000f8e0200 */
.L_x_299:
[----:B------:R-:W-:Y:S05]  /*0410*/  BSYNC.RECONVERGENT B0 ;  /* 0x0000000000007941 */ /* 0x000fea0003800200 */
.L_x_297:
        /* <DEDUP_REMOVED lines=28> */
.L_x_301:
[----:B------:R-:W0:Y:S01]  /*05e0*/  LDCU.64 UR8, c[0x0][0x3a0] ;  /* 0x00007400ff0877ac */ /* 0x000e220008000a00 */
[----:B------:R-:W-:Y:S01]  /*05f0*/  IMAD.MOV.U32 R17, RZ, RZ, R8 ;  /* 0x000000ffff117224 */ /* 0x000fe200078e0008 */
[----:B------:R-:W-:Y:S01]  /*0600*/  MOV R14, 0x650 ;  /* 0x00000650000e7802 */ /* 0x000fe20000000f00 */
[----:B------:R-:W-:Y:S02]  /*0610*/  IMAD.MOV.U32 R18, RZ, RZ, R9 ;  /* 0x000000ffff127224 */ /* 0x000fe400078e0009 */
[----:B0-----:R-:W-:Y:S01]  /*0620*/  IMAD.U32 R16, RZ, RZ, UR8 ;  /* 0x00000008ff107e24 */ /* 0x001fe2000f8e00ff */
[----:B------:R-:W-:-:S07]  /*0630*/  MOV R15, UR9 ;  /* 0x00000009000f7c02 */ /* 0x000fce0008000f00 */
[----:B------:R-:W-:Y:S05]  /*0640*/  CALL.REL.NOINC `($__internal_5_$__cuda_sm20_div_s64) ;  /* 0x0000004000c47944 */ /* 0x000fea0003c00000 */
[----:B------:R-:W0:Y:S01]  /*0650*/  LDCU UR7, c[0x0][0x3a0] ;  /* 0x00007400ff0777ac */ /* 0x000e220008000800 */
[----:B------:R-:W-:Y:S01]  /*0660*/  IMAD.MOV R7, RZ, RZ, -R20 ;  /* 0x000000ffff077224 */ /* 0x000fe200078e0a14 */
[----:B------:R-:W-:Y:S01]  /*0670*/  MOV R10, R20 ;  /* 0x00000014000a7202 */ /* 0x000fe20000000f00 */
[----:B------:R-:W-:Y:S02]  /*0680*/  IMAD.MOV.U32 R11, RZ, RZ, R21 ;  /* 0x000000ffff0b7224 */ /* 0x000fe400078e0015 */
[----:B0-----:R-:W-:-:S07]  /*0690*/  IMAD R8, R7, UR7, R8 ;  /* 0x0000000707087c24 */ /* 0x001fce000f8e0208 */
.L_x_302:
[----:B------:R-:W-:Y:S05]  /*06a0*/  BSYNC.RECONVERGENT B0 ;  /* 0x0000000000007941 */ /* 0x000fea0003800200 */
.L_x_300:
        /* <DEDUP_REMOVED lines=27> */
.L_x_304:
        /* <DEDUP_REMOVED lines=8> */
[----:B------:R-:W-:-:S04]  /*08e0*/  IMAD.MOV R7, RZ, RZ, -R20 ;  /* 0x000000ffff077224 */ /* 0x000fc800078e0a14 */
[----:B0-----:R-:W-:-:S07]  /*08f0*/  IMAD R7, R7, UR7, R10 ;  /* 0x0000000707077c24 */ /* 0x001fce000f8e020a */
.L_x_305:
[----:B------:R-:W-:Y:S05]  /*0900*/  BSYNC.RECONVERGENT B0 ;  /* 0x0000000000007941 */ /* 0x000fea0003800200 */
.L_x_303:
        /* <DEDUP_REMOVED lines=83> */
.L_x_307:
[----:B------:R-:W-:Y:S05]  /*0e40*/  BSYNC.RECONVERGENT B0 ;  /* 0x0000000000007941 */ /* 0x000fea0003800200 */
.L_x_306:
        /* <DEDUP_REMOVED lines=33> */
.L_x_309:
[----:B------:R-:W-:Y:S05]  /*1060*/  BSYNC.RECONVERGENT B0 ;  /* 0x0000000000007941 */ /* 0x000fea0003800200 */
.L_x_308:
        /* <DEDUP_REMOVED lines=34> */
.L_x_329:
        /* <DEDUP_REMOVED lines=40> */
[----:B------:R-:W2:Y:S01]  /*1510*/  LDG.E.U16 R22, desc[UR10][R22.64] ;  /* 0x0000000a16167981 */ /* 0x000ea2000c1e1500 */
[----:B0-----:R-:W-:Y:S01]  /*1520*/  UPRMT UR7, UR7, 0x8880, URZ ;  /* 0x0000888007077896 */ /* 0x001fe200080000ff */
[----:B------:R-:W-:-:S04]  /*1530*/  IMAD.IADD R25, R17, 0x1, -R12 ;  /* 0x0000000111197824 */ /* 0x000fc800078e0a0c */
[----:B------:R-:W-:Y:S01]  /*1540*/  IMAD R25, R28, R25, RZ ;  /* 0x000000191c197224 */ /* 0x000fe200078e02ff */
        /* <DEDUP_REMOVED lines=11> */
.L_x_317:
[----:B------:R-:W-:Y:S05]  /*1600*/  BSYNC.RECONVERGENT B3 ;  /* 0x0000000000037941 */ /* 0x000fea0003800200 */
.L_x_316:
        /* <DEDUP_REMOVED lines=37> */
.L_x_319:
[----:B------:R-:W-:Y:S05]  /*1860*/  BSYNC.RECONVERGENT B3 ;  /* 0x0000000000037941 */ /* 0x000fea0003800200 */
.L_x_318:
        /* <DEDUP_REMOVED lines=25> */
[----:B------:R-:W-:Y:S02]  /*1a00*/  ISETP.NE.AND P0, PT, RZ, UR7, PT ;  /* 0x00000007ff007c0c */ /* 0x000fe4000bf05270 */
[----:B-1----:R-:W-:-:S11]  /*1a10*/  MOV R23, R30 ;  /* 0x0000001e00177202 */ /* 0x002fd60000000f00 */
        /* <DEDUP_REMOVED lines=10> */
.L_x_315:
[----:B------:R-:W-:Y:S05]  /*1ac0*/  BSYNC.RECONVERGENT B2 ;  /* 0x0000000000027941 */ /* 0x000fea0003800200 */
.L_x_314:
        /* <DEDUP_REMOVED lines=28> */
.L_x_328:
        /* <DEDUP_REMOVED lines=10> */
[----:B------:R-:W-:Y:S01]  /*1d30*/  VIADD R45, R39, 0xffffffff ;  /* 0xffffffff272d7836 */ /* 0x000fe20000000000 */
[----:B------:R-:W1:Y:S01]  /*1d40*/  LDCU.64 UR8, c[0x0][0x390] ;  /* 0x00007200ff0877ac */ /* 0x000e620008000a00 */
[----:B------:R-:W-:Y:S01]  /*1d50*/  IMAD R23, R28, R23, RZ ;  /* 0x000000171c177224 */ /* 0x000fe200078e02ff */
[----:B------:R-:W2:Y:S01]  /*1d60*/  LDCU.64 UR12, c[0x0][0x388] ;  /* 0x00007100ff0c77ac */ /* 0x000ea20008000a00 */
[----:B0-----:R-:W-:-:S06]  /*1d70*/  UPRMT UR7, UR7, 0x8880, URZ ;  /* 0x0000888007077896 */ /* 0x001fcc00080000ff */
[----:B------:R-:W-:-:S13]  /*1d80*/  ISETP.NE.AND P1, PT, RZ, UR7, PT ;  /* 0x00000007ff007c0c */ /* 0x000fda000bf25270 */
[----:B------:R-:W-:Y:S01]  /*1d90*/  @P1 IMAD R23, R26, R25, RZ ;  /* 0x000000191a171224 */ /* 0x000fe200078e02ff */
[----:B------:R-:W-:-:S04]  /*1da0*/  IADD3 R25, P1, PT, R45, R20, RZ ;  /* 0x000000142d197210 */ /* 0x000fc80007f3e0ff */
[----:B------:R-:W-:Y:S02]  /*1db0*/  LEA.HI.X.SX32 R45, R45, R10, 0x1, P1 ;  /* 0x0000000a2d2d7211 */ /* 0x000fe400008f0eff */
[----:B------:R-:W-:Y:S02]  /*1dc0*/  I2FP.F32.S32 R44, R23 ;  /* 0x00000017002c7245 */ /* 0x000fe40000201400 */
[----:B------:R-:W-:Y:S01]  /*1dd0*/  MOV R23, R11 ;  /* 0x0000000b00177202 */ /* 0x000fe20000000f00 */
[----:B-1----:R-:W-:Y:S01]  /*1de0*/  IMAD R22, R45, UR8, RZ ;  /* 0x000000082d167c24 */ /* 0x002fe2000f8e02ff */
[----:B------:R-:W-:-:S03]  /*1df0*/  F2FP.F16.F32.PACK_AB R44, RZ, R44 ;  /* 0x0000002cff2c723e */ /* 0x000fc600000000ff */
[----:B------:R-:W-:Y:S02]  /*1e00*/  IMAD R45, R25, UR9, R22 ;  /* 0x00000009192d7c24 */ /* 0x000fe4000f8e0216 */
[----:B------:R-:W-:-:S04]  /*1e10*/  IMAD.MOV.U32 R22, RZ, RZ, R2 ;  /* 0x000000ffff167224 */ /* 0x000fc800078e0002 */
[----:B------:R-:W-:-:S04]  /*1e20*/  IMAD.WIDE.U32 R24, R25, UR8, R22 ;  /* 0x0000000819187c25 */ /* 0x000fc8000f8e0016 */
[----:B------:R-:W-:Y:S01]  /*1e30*/  IMAD.IADD R45, R25, 0x1, R45 ;  /* 0x00000001192d7824 */ /* 0x000fe200078e022d */
[----:B--2---:R-:W-:-:S04]  /*1e40*/  LEA R22, P1, R24, UR12, 0x1 ;  /* 0x0000000c18167c11 */ /* 0x004fc8000f8208ff */
[----:B------:R-:W-:-:S05]  /*1e50*/  LEA.HI.X R23, R24, UR13, R45, 0x1, P1 ;  /* 0x0000000d18177c11 */ /* 0x000fca00088f0c2d */
[----:B------:R-:W2:Y:S01]  /*1e60*/  LDG.E.U16 R22, desc[UR10][R22.64] ;  /* 0x0000000a16167981 */ /* 0x000ea2000c1e1500 */
[----:B------:R-:W-:-:S04]  /*1e70*/  HADD2.F32 R44, -RZ, R44.H0_H0 ;  /* 0x2000002cff2c7230 */ /* 0x000fc80000004100 */
[----:B------:R-:W0:Y:S01]  /*1e80*/  MUFU.RCP R25, R44 ;  /* 0x0000002c00197308 */ /* 0x000e220000001000 */
[----:B--2---:R-:W-:-:S05]  /*1e90*/  HADD2.F32 R24, -RZ, R22.H0_H0 ;  /* 0x20000016ff187230 */ /* 0x004fca0000004100 */
[----:B0-----:R-:W-:-:S05]  /*1ea0*/  FMUL.FTZ R24, R24, R25 ;  /* 0x0000001918187220 */ /* 0x001fca0000410000 */
[----:B------:R-:W-:-:S05]  /*1eb0*/  F2FP.F16.F32.PACK_AB R24, RZ, R24 ;  /* 0x00000018ff18723e */ /* 0x000fca00000000ff */
[----:B------:R-:W-:-:S05]  /*1ec0*/  HADD2.F32 R24, -RZ, R24.H0_H0 ;  /* 0x20000018ff187230 */ /* 0x000fca0000004100 */
[----:B------:R-:W-:-:S07]  /*1ed0*/  FADD.FTZ R43, R43, R24 ;  /* 0x000000182b2b7221 */ /* 0x000fce0000010000 */
.L_x_321:
[----:B------:R-:W-:Y:S05]  /*1ee0*/  BSYNC.RECONVERGENT B2 ;  /* 0x0000000000027941 */ /* 0x000fea0003800200 */
.L_x_320:
        /* <DEDUP_REMOVED lines=16> */
[----:B------:R-:W-:Y:S02]  /*1ff0*/  LEA.HI.X.SX32 R23, R39, R10, 0x1, P1 ;  /* 0x0000000a27177211 */ /* 0x000fe400008f0eff */
[----:B------:R-:W-:-:S03]  /*2000*/  I2FP.F32.S32 R44, R22 ;  /* 0x00000016002c7245 */ /* 0x000fc60000201400 */
[----:B-1----:R-:W-:Y:S01]  /*2010*/  IMAD R22, R23, UR8, RZ ;  /* 0x0000000817167c24 */ /* 0x002fe2000f8e02ff */
[----:B------:R-:W-:Y:S01]  /*2020*/  F2FP.F16.F32.PACK_AB R44, RZ, R44 ;  /* 0x0000002cff2c723e */ /* 0x000fe200000000ff */
        /* <DEDUP_REMOVED lines=15> */
.L_x_323:
[----:B------:R-:W-:Y:S05]  /*2120*/  BSYNC.RECONVERGENT B2 ;  /* 0x0000000000027941 */ /* 0x000fea0003800200 */
.L_x_322:
        /* <DEDUP_REMOVED lines=11> */
[----:B------:R-:W2:Y:S01]  /*21e0*/  LDCU.64 UR12, c[0x0][0x388] ;  /* 0x00007100ff0c77ac */ /* 0x000ea20008000a00 */
[----:B0-----:R-:W-:-:S06]  /*21f0*/  UPRMT UR7, UR7, 0x8880, URZ ;  /* 0x0000888007077896 */ /* 0x001fcc00080000ff */
[----:B------:R-:W-:-:S13]  /*2200*/  ISETP.NE.AND P1, PT, RZ, UR7, PT ;  /* 0x00000007ff007c0c */ /* 0x000fda000bf25270 */
[----:B------:R-:W-:Y:S01]  /*2210*/  @P1 IMAD R23, R26, R25, RZ ;  /* 0x000000191a171224 */ /* 0x000fe200078e02ff */
[----:B------:R-:W-:-:S04]  /*2220*/  IADD3 R25, PT, PT, R39, 0x1, RZ ;  /* 0x0000000127197810 */ /* 0x000fc80007ffe0ff */
[C---:B------:R-:W-:Y:S02]  /*2230*/  IADD3 R45, P1, PT, R25.reuse, R20, RZ ;  /* 0x00000014192d7210 */ /* 0x040fe40007f3e0ff */
[----:B------:R-:W-:Y:S01]  /*2240*/  I2FP.F32.S32 R44, R23 ;  /* 0x00000017002c7245 */ /* 0x000fe20000201400 */
[----:B------:R-:W-:Y:S01]  /*2250*/  IMAD.MOV.U32 R23, RZ, RZ, R11 ;  /* 0x000000ffff177224 */ /* 0x000fe200078e000b */
[----:B------:R-:W-:Y:S02]  /*2260*/  LEA.HI.X.SX32 R25, R25, R10, 0x1, P1 ;  /* 0x0000000a19197211 */ /* 0x000fe400008f0eff */
[----:B------:R-:W-:-:S03]  /*2270*/  F2FP.F16.F32.PACK_AB R44, RZ, R44 ;  /* 0x0000002cff2c723e */ /* 0x000fc600000000ff */
        /* <DEDUP_REMOVED lines=15> */
.L_x_325:
[----:B------:R-:W-:Y:S05]  /*2370*/  BSYNC.RECONVERGENT B2 ;  /* 0x0000000000027941 */ /* 0x000fea0003800200 */
.L_x_324:
        /* <DEDUP_REMOVED lines=17> */
[----:B------:R-:W-:Y:S02]  /*2490*/  I2FP.F32.S32 R8, R8 ;  /* 0x0000000800087245 */ /* 0x000fe40000201400 */
[----:B------:R-:W-:Y:S02]  /*24a0*/  LEA.HI.X.SX32 R23, R23, R10, 0x1, P1 ;  /* 0x0000000a17177211 */ /* 0x000fe400008f0eff */
[----:B------:R-:W-:-:S03]  /*24b0*/  F2FP.F16.F32.PACK_AB R8, RZ, R8 ;  /* 0x00000008ff08723e */ /* 0x000fc600000000ff */
        /* <DEDUP_REMOVED lines=16> */
.L_x_327:
[----:B------:R-:W-:Y:S05]  /*25c0*/  BSYNC.RECONVERGENT B2 ;  /* 0x0000000000027941 */ /* 0x000fea0003800200 */
.L_x_326:
        /* <DEDUP_REMOVED lines=18> */
.L_x_313:
[----:B------:R-:W-:Y:S05]  /*26f0*/  BSYNC.RECONVERGENT B0 ;  /* 0x0000000000007941 */ /* 0x000fea0003800200 */
.L_x_312:
[----:B------:R-:W-:-:S05]  /*2700*/  VIADD R4, R4, 0x1 ;  /* 0x0000000104047836 */ /* 0x000fca0000000000 */
[----:B------:R-:W-:-:S13]  /*2710*/  ISETP.NE.AND P0, PT, R4, R7, PT ;  /* 0x000000070400720c */ /* 0x000fda0003f05270 */
[----:B------:R-:W-:Y:S05]  /*2720*/  @P0 BRA `(.L_x_329) ;  /* 0xffffffe800d80947 */ /* 0x000fea000383ffff */
.L_x_311:
[----:B------:R-:W-:Y:S05]  /*2730*/  BSYNC.RECONVERGENT B1 ;  /* 0x0000000000017941 */ /* 0x000fea0003800200 */
.L_x_310:
        /* <DEDUP_REMOVED lines=12> */
.L_x_296:
[----:B------:R-:W0:Y:S02]  /*2800*/  LDCU UR6, c[0x0][0x3d0] ;  /* 0x00007a00ff0677ac */ /* 0x000e240008000800 */
[----:B0-----:R-:W-:-:S07]  /*2810*/  I2FP.F32.S32 R2, UR6 ;  /* 0x0000000600027c45 */ /* 0x001fce0008201400 */
.L_x_364:
        /* <DEDUP_REMOVED lines=28> */
.L_x_332:
        /* <DEDUP_REMOVED lines=12> */
.L_x_333:
[----:B------:R-:W-:Y:S05]  /*2aa0*/  BSYNC.RECONVERGENT B0 ;  /* 0x0000000000007941 */ /* 0x000fea0003800200 */
.L_x_331:
        /* <DEDUP_REMOVED lines=28> */
.L_x_335:
        /* <DEDUP_REMOVED lines=12> */
.L_x_336:
[----:B------:R-:W-:Y:S05]  /*2d30*/  BSYNC.RECONVERGENT B0 ;  /* 0x0000000000007941 */ /* 0x000fea0003800200 */
.L_x_334:
        /* <DEDUP_REMOVED lines=27> */
.L_x_338:
        /* <DEDUP_REMOVED lines=9> */
[----:B------:R-:W-:-:S03]  /*2f80*/  MOV R11, R20 ;  /* 0x00000014000b7202 */ /* 0x000fc60000000f00 */
[----:B0-----:R-:W-:-:S07]  /*2f90*/  IMAD R7, R7, UR6, R8 ;  /* 0x0000000607077c24 */ /* 0x001fce000f8e0208 */
.L_x_339:
[----:B------:R-:W-:Y:S05]  /*2fa0*/  BSYNC.RECONVERGENT B0 ;  /* 0x0000000000007941 */ /* 0x000fea0003800200 */
.L_x_337:
        /* <DEDUP_REMOVED lines=85> */
.L_x_341:
[----:B------:R-:W-:Y:S05]  /*3500*/  BSYNC.RECONVERGENT B0 ;  /* 0x0000000000007941 */ /* 0x000fea0003800200 */
.L_x_340:
        /* <DEDUP_REMOVED lines=32> */
.L_x_343:
[----:B------:R-:W-:Y:S05]  /*3710*/  BSYNC.RECONVERGENT B0 ;  /* 0x0000000000007941 */ /* 0x000fea0003800200 */
.L_x_342:
        /* <DEDUP_REMOVED lines=35> */
.L_x_363:
        /* <DEDUP_REMOVED lines=43> */
.L_x_351:
[----:B------:R-:W-:Y:S05]  /*3c00*/  BSYNC.RECONVERGENT B3 ;  /* 0x0000000000037941 */ /* 0x000fea0003800200 */
.L_x_350:
        /* <DEDUP_REMOVED lines=29> */
.L_x_353:
[----:B------:R-:W-:Y:S05]  /*3de0*/  BSYNC.RECONVERGENT B3 ;  /* 0x0000000000037941 */ /* 0x000fea0003800200 */
.L_x_352:
[----:B------:R-:W-:Y:S01]  /*3df0*/  IMAD.MOV.U32 R11, RZ, RZ, R19 ;  /* 0x000000ffff0b7224 */ /* 0x000fe200078e0013 */
[----:B------:R-:W-:Y:S06]  /*3e00*/  @!P3 BRA `(.L_x_349) ;  /* 0x00000000006cb947 */ /* 0x000fec0003800000 */
[----:B------:R-:W-:Y:S02]  /*3e10*/  ISETP.GE.OR P0, PT, R20, R13, P0 ;  /* 0x0000000d1400720c */ /* 0x000fe40000706670 */
[----:B------:R-:W-:-:S11]  /*3e20*/  MOV R11, R14 ;  /* 0x0000000e000b7202 */ /* 0x000fd60000000f00 */
        /* <DEDUP_REMOVED lines=22> */
[----:B------:R-:W-:Y:S01]  /*3f90*/  HADD2.F32 R27, -RZ, R11.H0_H0 ;  /* 0x2000000bff1b7230 */ /* 0x000fe20000004100 */
[----:B------:R-:W-:-:S04]  /*3fa0*/  MOV R11, R14 ;  /* 0x0000000e000b7202 */ /* 0x000fc80000000f00 */
[----:B------:R-:W-:-:S07]  /*3fb0*/  FADD.FTZ R28, R28, R27 ;  /* 0x0000001b1c1c7221 */ /* 0x000fce0000010000 */
.L_x_349:
[----:B------:R-:W-:Y:S05]  /*3fc0*/  BSYNC.RECONVERGENT B2 ;  /* 0x0000000000027941 */ /* 0x000fea0003800200 */
.L_x_348:
[----:B------:R-:W-:Y:S05]  /*3fd0*/  @P1 BRA `(.L_x_347) ;  /* 0x00000008001c1947 */ /* 0x000fea0003800000 */
[----:B------:R-:W-:-:S13]  /*3fe0*/  ISETP.GE.AND P0, PT, R30, R31, PT ;  /* 0x0000001f1e00720c */ /* 0x000fda0003f06270 */
.L_x_362:
        /* <DEDUP_REMOVED lines=41> */
[----:B------:R-:W-:-:S05]  /*4280*/  F2FP.F16.F32.PACK_AB R24, RZ, R2 ;  /* 0x00000002ff18723e */ /* 0x000fca00000000ff */
[----:B------:R-:W-:-:S04]  /*4290*/  HADD2.F32 R30, -RZ, R24.H0_H0 ;  /* 0x20000018ff1e7230 */ /* 0x000fc80000004100 */
[----:B------:R-:W0:Y:S01]  /*42a0*/  MUFU.RCP R25, R30 ;  /* 0x0000001e00197308 */ /* 0x000e220000001000 */
[----:B--2---:R-:W-:-:S05]  /*42b0*/  HADD2.F32 R24, -RZ, R26.H0_H0 ;  /* 0x2000001aff187230 */ /* 0x004fca0000004100 */
[----:B0-----:R-:W-:-:S05]  /*42c0*/  FMUL.FTZ R24, R24, R25 ;  /* 0x0000001918187220 */ /* 0x001fca0000410000 */
[----:B------:R-:W-:-:S05]  /*42d0*/  F2FP.F16.F32.PACK_AB R24, RZ, R24 ;  /* 0x00000018ff18723e */ /* 0x000fca00000000ff */
[----:B------:R-:W-:-:S05]  /*42e0*/  HADD2.F32 R25, -RZ, R24.H0_H0 ;  /* 0x20000018ff197230 */ /* 0x000fca0000004100 */
[----:B------:R-:W-:-:S07]  /*42f0*/  FADD.FTZ R28, R28, R25 ;  /* 0x000000191c1c7221 */ /* 0x000fce0000010000 */
.L_x_355:
[----:B------:R-:W-:Y:S05]  /*4300*/  BSYNC.RECONVERGENT B2 ;  /* 0x0000000000027941 */ /* 0x000fea0003800200 */
.L_x_354:
        /* <DEDUP_REMOVED lines=26> */
.L_x_357:
[----:B------:R-:W-:Y:S05]  /*44b0*/  BSYNC.RECONVERGENT B2 ;  /* 0x0000000000027941 */ /* 0x000fea0003800200 */
.L_x_356:
        /* <DEDUP_REMOVED lines=26> */
.L_x_359:
[----:B------:R-:W-:Y:S05]  /*4660*/  BSYNC.RECONVERGENT B2 ;  /* 0x0000000000027941 */ /* 0x000fea0003800200 */
.L_x_358:
        /* <DEDUP_REMOVED lines=26> */
.L_x_361:
[----:B------:R-:W-:Y:S05]  /*4810*/  BSYNC.RECONVERGENT B2 ;  /* 0x0000000000027941 */ /* 0x000fea0003800200 */
.L_x_360:
[----:B------:R-:W-:-:S05]  /*4820*/  VIADD R11, R11, 0x4 ;  /* 0x000000040b0b7836 */ /* 0x000fca0000000000 */
[----:B------:R-:W-:-:S13]  /*4830*/  ISETP.NE.AND P2, PT, R11, R8, PT ;  /* 0x000000080b00720c */ /* 0x000fda0003f45270 */
[----:B------:R-:W-:Y:S05]  /*4840*/  @P2 BRA `(.L_x_362) ;  /* 0xfffffff400e82947 */ /* 0x000fea000383ffff */
.L_x_347:
[----:B------:R-:W-:Y:S05]  /*4850*/  BSYNC.RECONVERGENT B0 ;  /* 0x0000000000007941 */ /* 0x000fea0003800200 */
.L_x_346:
[----:B------:R-:W-:-:S04]  /*4860*/  IADD3 R6, PT, PT, R6, 0x1, RZ ;  /* 0x0000000106067810 */ /* 0x000fc80007ffe0ff */
[----:B------:R-:W-:-:S13]  /*4870*/  ISETP.NE.AND P0, PT, R6, R7, PT ;  /* 0x000000070600720c */ /* 0x000fda0003f05270 */
[----:B------:R-:W-:Y:S05]  /*4880*/  @P0 BRA `(.L_x_363) ;  /* 0xfffffff000300947 */ /* 0x000fea000383ffff */
.L_x_345:
[----:B------:R-:W-:Y:S05]  /*4890*/  BSYNC.RECONVERGENT B1 ;  /* 0x0000000000017941 */ /* 0x000fea0003800200 */
.L_x_344:
        /* <DEDUP_REMOVED lines=12> */
        .weak           $__internal_5_$__cuda_sm20_div_s64
        .type           $__internal_5_$__cuda_sm20_div_s64,@function
        .size           $__internal_5_$__cuda_sm20_div_s64,(.L_x_1480 - $__internal_5_$__cuda_sm20_div_s64)
$__internal_5_$__cuda_sm20_div_s64:
        /* <DEDUP_REMOVED lines=82> */
[----:B------:R-:W-:Y:S06]  /*4e80*/  RET.REL.NODEC R14 `(_ZN2at6native49_GLOBAL__N__3489678a_16_AveragePool2d_cu_fb80407639avg_pool2d_backward_out_cuda_frame_nhwcIN3c104HalfEflEEvT1_PKT_llliiiiiiiiPS6_ibb) ;  /* 0xffffffb00e5c7950 */ /* 0x000fec0003c3ffff */
.L_x_365:
        /* <DEDUP_REMOVED lines=15> */
.L_x_1480:


//--------------------- .text._ZN2at6native49_GLOBAL__N__3489678a_16_AveragePool2d_cu_fb80407634avg_pool2d_backward_out_cuda_frameIN3c104HalfEfiEEvT1_PKT_llllliiiiiiPS6_ibb --------------------------
	.section	.text._ZN2at6native49_GLOBAL__N__3489678a_16_AveragePool2d_cu_fb80407634avg_pool2d_backward_out_cuda_frameIN3c104HalfEfiEEvT1_PKT_llllliiiiiiPS6_ibb,"ax",@progbits
	.align	128
.text._ZN2at6native49_GLOBAL__N__3489678a_16_AveragePool2d_cu_fb80407634avg_pool2d_backward_out_cuda_frameIN3c104HalfEfiEEvT1_PKT_llllliiiiiiPS6_ibb:
        .type           _ZN2at6native49_GLOBAL__N__3489678a_16_AveragePool2d_cu_fb80407634avg_pool2d_backward_out_cuda_frameIN3c104HalfEfiEEvT1_PKT_llllliiiiiiPS6_ibb,@function
        .size           _ZN2at6native49_GLOBAL__N__3489678a_16_AveragePool2d_cu_fb80407634avg_pool2d_backward_out_cuda_frameIN3c104HalfEfiEEvT1_PKT_llllliiiiiiPS6_ibb,(.L_x_1482 - _ZN2at6native49_GLOBAL__N__3489678a_16_AveragePool2d_cu_fb80407634avg_pool2d_backward_out_cuda_frameIN3c104HalfEfiEEvT1_PKT_llllliiiiiiPS6_ibb)
        .other          _ZN2at6native49_GLOBAL__N__3489678a_16_AveragePool2d_cu_fb80407634avg_pool2d_backward_out_cuda_frameIN3c104HalfEfiEEvT1_PKT_llllliiiiiiPS6_ibb,@"STO_CUDA_ENTRY STV_DEFAULT"
_ZN2at6native49_GLOBAL__N__3489678a_16_AveragePool2d_cu_fb80407634avg_pool2d_backward_out_cuda_frameIN3c104HalfEfiEEvT1_PKT_llllliiiiiiPS6_ibb:
        /* <DEDUP_REMOVED lines=25> */
.L_x_389:
        /* <DEDUP_REMOVED lines=19> */
[----:B------:R-:W-:Y:S02]  /*02c0*/  @P0 VIADD R5, R5, -UR7 ;  /* 0x8000000705050c36 */ /* 0x000fe40008000000 */
[----:B------:R-:W-:-:S03]  /*02d0*/  @P0 VIADD R3, R3, 0x1 ;  /* 0x0000000103030836 */ /* 0x000fc60000000000 */
[----:B------:R-:W-:-:S13]  /*02e0*/  ISETP.GE.U32.AND P1, PT, R5, UR7, PT ;  /* 0x0000000705007c0c */ /* 0x000fda000bf26070 */
[----:B------:R-:W-:Y:S02]  /*02f0*/  @P1 IADD3 R3, PT, PT, R3, 0x1, RZ ;  /* 0x0000000103031810 */ /* 0x000fe40007ffe0ff */
[----:B------:R-:W-:-:S05]  /*0300*/  @!P2 LOP3.LUT R3, RZ, UR7, RZ, 0x33, !PT ;  /* 0x00000007ff03ac12 */ /* 0x000fca000f8e33ff */
[--C-:B------:R-:W-:Y:S02]  /*0310*/  IMAD.MOV R5, RZ, RZ, -R3.reuse ;  /* 0x000000ffff057224 */ /* 0x100fe400078e0a03 */
[----:B------:R-:W-:Y:S02]  /*0320*/  IMAD.MOV.U32 R4, RZ, RZ, R3 ;  /* 0x000000ffff047224 */ /* 0x000fe400078e0003 */
[----:B------:R-:W-:Y:S01]  /*0330*/  IMAD R2, R5, UR7, R10 ;  /* 0x0000000705027c24 */ /* 0x000fe2000f8e020a */
[----:B------:R-:W-:Y:S01]  /*0340*/  MOV R5, RZ ;  /* 0x000000ff00057202 */ /* 0x000fe20000000f00 */
[----:B------:R-:W-:Y:S06]  /*0350*/  BRA `(.L_x_369) ;  /* 0x0000000000307947 */ /* 0x000fec0003800000 */
.L_x_368:
[----:B------:R-:W0:Y:S01]  /*0360*/  LDCU.64 UR8, c[0x0][0x3a0] ;  /* 0x00007400ff0877ac */ /* 0x000e220008000a00 */
[----:B------:R-:W-:Y:S01]  /*0370*/  IMAD.MOV.U32 R20, RZ, RZ, R10 ;  /* 0x000000ffff147224 */ /* 0x000fe200078e000a */
[----:B------:R-:W-:Y:S01]  /*0380*/  MOV R8, 0x3d0 ;  /* 0x000003d000087802 */ /* 0x000fe20000000f00 */
[----:B------:R-:W-:Y:S02]  /*0390*/  IMAD.MOV.U32 R14, RZ, RZ, R11 ;  /* 0x000000ffff0e7224 */ /* 0x000fe400078e000b */
[----:B0-----:R-:W-:Y:S01]  /*03a0*/  IMAD.U32 R12, RZ, RZ, UR8 ;  /* 0x00000008ff0c7e24 */ /* 0x001fe2000f8e00ff */
[----:B------:R-:W-:-:S07]  /*03b0*/  MOV R9, UR9 ;  /* 0x0000000900097c02 */ /* 0x000fce0008000f00 */
[----:B------:R-:W-:Y:S05]  /*03c0*/  CALL.REL.NOINC `($__internal_6_$__cuda_sm20_div_s64) ;  /* 0x0000003400887944 */ /* 0x000fea0003c00000 */
[----:B------:R-:W0:Y:S01]  /*03d0*/  LDCU UR7, c[0x0][0x3a0] ;  /* 0x00007400ff0777ac */ /* 0x000e220008000800 */
[----:B------:R-:W-:Y:S01]  /*03e0*/  IMAD.MOV R3, RZ, RZ, -R6 ;  /* 0x000000ffff037224 */ /* 0x000fe200078e0a06 */
[----:B------:R-:W-:Y:S01]  /*03f0*/  MOV R4, R6 ;  /* 0x0000000600047202 */ /* 0x000fe20000000f00 */
[----:B------:R-:W-:Y:S02]  /*0400*/  IMAD.MOV.U32 R5, RZ, RZ, R7 ;  /* 0x000000ffff057224 */ /* 0x000fe400078e0007 */
[----:B0-----:R-:W-:-:S07]  /*0410*/  IMAD R2, R3, UR7, R10 ;  /* 0x0000000703027c24 */ /* 0x001fce000f8e020a */
.L_x_369:
[----:B------:R-:W-:Y:S05]  /*0420*/  BSYNC.RECONVERGENT B0 ;  /* 0x0000000000007941 */ /* 0x000fea0003800200 */
.L_x_367:
        /* <DEDUP_REMOVED lines=31> */
.L_x_371:
        /* <DEDUP_REMOVED lines=8> */
[----:B------:R-:W-:Y:S02]  /*06a0*/  IMAD.MOV R3, RZ, RZ, -R6 ;  /* 0x000000ffff037224 */ /* 0x000fe400078e0a06 */
[----:B------:R-:W-:Y:S02]  /*06b0*/  IMAD.MOV.U32 R5, RZ, RZ, R7 ;  /* 0x000000ffff057224 */ /* 0x000fe400078e0007 */
[----:B0-----:R-:W-:Y:S01]  /*06c0*/  IMAD R8, R3, UR7, R4 ;  /* 0x0000000703087c24 */ /* 0x001fe2000f8e0204 */
[----:B------:R-:W-:-:S07]  /*06d0*/  MOV R4, R6 ;  /* 0x0000000600047202 */ /* 0x000fce0000000f00 */
.L_x_372:
[----:B------:R-:W-:Y:S05]  /*06e0*/  BSYNC.RECONVERGENT B0 ;  /* 0x0000000000007941 */ /* 0x000fea0003800200 */
.L_x_370:
[----:B------:R-:W0:Y:S01]  /*06f0*/  LDC R13, c[0x0][0x3c0] ;  /* 0x0000f000ff0d7b82 */ /* 0x000e220000000800 */
[----:B------:R-:W1:Y:S01]  /*0700*/  LDCU UR7, c[0x0][0x3c8] ;  /* 0x00007900ff0777ac */ /* 0x000e620008000800 */
[----:B------:R-:W-:Y:S06]  /*0710*/  BSSY.RECONVERGENT B0, `(.L_x_373) ;  /* 0x0000054000007945 */ /* 0x000fec0003800200 */
[----:B------:R-:W2:Y:S08]  /*0720*/  LDC R3, c[0x0][0x3c4] ;  /* 0x0000f100ff037b82 */ /* 0x000eb00000000800 */
[----:B------:R-:W3:Y:S01]  /*0730*/  LDC R23, c[0x0][0x3a8] ;  /* 0x0000ea00ff177b82 */ /* 0x000ee20000000800 */
        /* <DEDUP_REMOVED lines=11> */
[----:B-1----:R-:W-:Y:S01]  /*07f0*/  IADD3 R9, PT, PT, R14, 0xffffffe, RZ ;  /* 0x0ffffffe0e097810 */ /* 0x002fe20007ffe0ff */
[----:B0-----:R-:W-:-:S06]  /*0800*/  IMAD.MOV.U32 R6, RZ, RZ, RZ ;  /* 0x000000ffff067224 */ /* 0x001fcc00078e00ff */
[----:B------:R-:W0:Y:S01]  /*0810*/  F2I.FTZ.U32.TRUNC.NTZ R9, R9 ;  /* 0x0000000900097305 */ /* 0x000e22000021f000 */
[----:B--2---:R-:W-:-:S04]  /*0820*/  IMAD.MOV R18, RZ, RZ, -R7 ;  /* 0x000000ffff127224 */ /* 0x004fc800078e0a07 */
[----:B------:R-:W-:-:S04]  /*0830*/  IMAD R15, R18, R17, RZ ;  /* 0x00000011120f7224 */ /* 0x000fc800078e02ff */
[----:B------:R-:W-:Y:S01]  /*0840*/  IMAD.HI.U32 R6, R7, R15, R6 ;  /* 0x0000000f07067227 */ /* 0x000fe200078e0006 */
[----:B0-----:R-:W-:-:S03]  /*0850*/  IADD3 R12, PT, PT, RZ, -R9, RZ ;  /* 0x80000009ff0c7210 */ /* 0x001fc60007ffe0ff */
[----:B------:R-:W-:Y:S02]  /*0860*/  IMAD.MOV.U32 R7, RZ, RZ, R8 ;  /* 0x000000ffff077224 */ /* 0x000fe400078e0008 */
[----:B------:R-:W-:Y:S02]  /*0870*/  HFMA2 R8, -RZ, RZ, 0, 0 ;  /* 0x00000000ff087431 */ /* 0x000fe400000001ff */
[----:B------:R-:W-:Y:S01]  /*0880*/  IMAD R15, R12, R19, RZ ;  /* 0x000000130c0f7224 */ /* 0x000fe200078e02ff */
[----:B------:R-:W-:Y:S01]  /*0890*/  IABS R12, R2 ;  /* 0x00000002000c7213 */ /* 0x000fe20000000000 */
[----:B------:R-:W-:-:S04]  /*08a0*/  IMAD.HI.U32 R6, R6, R7, RZ ;  /* 0x0000000706067227 */ /* 0x000fc800078e00ff */
        /* <DEDUP_REMOVED lines=9> */
[----:B------:R-:W-:Y:S02]  /*0940*/  ISETP.GT.U32.AND P5, PT, R19, R12, PT ;  /* 0x0000000c1300720c */ /* 0x000fe40003fa4070 */
[----:B0-----:R-:W-:-:S05]  /*0950*/  ISETP.GE.AND P4, PT, R16, R15, PT ;  /* 0x0000000f1000720c */ /* 0x001fca0003f86270 */
[----:B------:R-:W-:Y:S01]  /*0960*/  @!P1 IADD3 R8, PT, PT, R8, -R17, RZ ;  /* 0x8000001108089210 */ /* 0x000fe20007ffe0ff */
[----:B------:R-:W-:-:S03]  /*0970*/  @!P1 VIADD R6, R6, 0x1 ;  /* 0x0000000106069836 */ /* 0x000fc60000000000 */
[----:B------:R-:W-:Y:S02]  /*0980*/  ISETP.GE.U32.AND P0, PT, R8, R17, PT ;  /* 0x000000110800720c */ /* 0x000fe40003f06070 */
[----:B------:R-:W-:Y:S01]  /*0990*/  @!P5 IMAD.IADD R12, R12, 0x1, -R19 ;  /* 0x000000010c0cd824 */ /* 0x000fe200078e0a13 */
[----:B------:R-:W0:Y:S01]  /*09a0*/  LDC R17, c[0x0][0x3b0] ;  /* 0x0000ec00ff117b82 */ /* 0x000e220000000800 */
[----:B------:R-:W-:Y:S01]  /*09b0*/  LOP3.LUT R8, R16, R13, RZ, 0x3c, !PT ;  /* 0x0000000d10087212 */ /* 0x000fe200078e3cff */
[----:B------:R-:W-:Y:S01]  /*09c0*/  @!P5 VIADD R9, R9, 0x1 ;  /* 0x000000010909d836 */ /* 0x000fe20000000000 */
[----:B------:R-:W-:Y:S02]  /*09d0*/  ISETP.NE.AND P5, PT, R3, RZ, PT ;  /* 0x000000ff0300720c */ /* 0x000fe40003fa5270 */
[----:B------:R-:W-:Y:S02]  /*09e0*/  ISETP.GE.U32.AND P2, PT, R12, R19, PT ;  /* 0x000000130c00720c */ /* 0x000fe40003f46070 */
[----:B------:R-:W-:-:S02]  /*09f0*/  ISETP.GE.AND P6, PT, R8, RZ, PT ;  /* 0x000000ff0800720c */ /* 0x000fc40003fc6270 */
[----:B------:R-:W-:Y:S02]  /*0a00*/  LOP3.LUT R8, R2, R3, RZ, 0x3c, !PT ;  /* 0x0000000302087212 */ /* 0x000fe400078e3cff */
        /* <DEDUP_REMOVED lines=9> */
[----:B---3--:R-:W-:Y:S06]  /*0aa0*/  @!P4 BRA `(.L_x_374) ;  /* 0x000000000068c947 */ /* 0x008fec0003800000 */
[----:B------:R-:W1:Y:S01]  /*0ab0*/  LDC R21, c[0x0][0x3c0] ;  /* 0x0000f000ff157b82 */ /* 0x000e620000000800 */
[----:B------:R-:W-:-:S04]  /*0ac0*/  IADD3 R12, PT, PT, R16, -R15, RZ ;  /* 0x8000000f100c7210 */ /* 0x000fc80007ffe0ff */
        /* <DEDUP_REMOVED lines=8> */
[----:B-1----:R-:W-:Y:S02]  /*0b50*/  IMAD.MOV.U32 R8, RZ, RZ, RZ ;  /* 0x000000ffff087224 */ /* 0x002fe400078e00ff */
[----:B--2---:R-:W-:-:S04]  /*0b60*/  IMAD.MOV R18, RZ, RZ, -R9 ;  /* 0x000000ffff127224 */ /* 0x004fc800078e0a09 */
        /* <DEDUP_REMOVED lines=14> */
.L_x_374:
[----:B------:R-:W-:Y:S05]  /*0c50*/  BSYNC.RECONVERGENT B0 ;  /* 0x0000000000007941 */ /* 0x000fea0003800200 */
.L_x_373:
[----:B------:R-:W-:Y:S01]  /*0c60*/  VIADDMNMX R13, R14, 0x1, R23, PT ;  /* 0x000000010e0d7846 */ /* 0x000fe20003800117 */
[----:B------:R-:W-:Y:S01]  /*0c70*/  BSSY.RECONVERGENT B0, `(.L_x_375) ;  /* 0x000001e000007945 */ /* 0x000fe20003800200 */
[----:B------:R-:W-:Y:S02]  /*0c80*/  HFMA2 R14, -RZ, RZ, 0, 0 ;  /* 0x00000000ff0e7431 */ /* 0x000fe400000001ff */
[----:B------:R-:W-:Y:S01]  /*0c90*/  @!P1 IMAD.MOV R6, RZ, RZ, -R6 ;  /* 0x000000ffff069224 */ /* 0x000fe200078e0a06 */
        /* <DEDUP_REMOVED lines=27> */
.L_x_376:
[----:B------:R-:W-:Y:S05]  /*0e50*/  BSYNC.RECONVERGENT B0 ;  /* 0x0000000000007941 */ /* 0x000fea0003800200 */
.L_x_375:
[----:B------:R-:W-:Y:S01]  /*0e60*/  ISETP.GE.AND P0, PT, R12, R13, PT ;  /* 0x0000000d0c00720c */ /* 0x000fe20003f06270 */
[----:B------:R-:W-:Y:S01]  /*0e70*/  BSSY.RECONVERGENT B2, `(.L_x_377) ;  /* 0x000010f000027945 */ /* 0x000fe20003800200 */
[----:B------:R-:W-:Y:S01]  /*0e80*/  @!P5 LOP3.LUT R6, RZ, R3, RZ, 0x33, !PT ;  /* 0x00000003ff06d212 */ /* 0x000fe200078e33ff */
[----:B------:R-:W-:-:S03]  /*0e90*/  IMAD.MOV.U32 R15, RZ, RZ, RZ ;  /* 0x000000ffff0f7224 */ /* 0x000fc600078e00ff */
[----:B0-----:R-:W-:-:S07]  /*0ea0*/  VIADDMNMX R17, R6, 0x1, R17, PT ;  /* 0x0000000106117846 */ /* 0x001fce0003800111 */
        /* <DEDUP_REMOVED lines=22> */
.L_x_388:
        /* <DEDUP_REMOVED lines=57> */
.L_x_384:
[----:B------:R-:W-:Y:S05]  /*13a0*/  BSYNC.RECONVERGENT B3 ;  /* 0x0000000000037941 */ /* 0x000fea0003800200 */
.L_x_383:
        /* <DEDUP_REMOVED lines=22> */
.L_x_386:
[----:B------:R-:W-:Y:S05]  /*1510*/  BSYNC.RECONVERGENT B3 ;  /* 0x0000000000037941 */ /* 0x000fea0003800200 */
.L_x_385:
[----:B------:R-:W-:Y:S01]  /*1520*/  IADD3 R29, PT, PT, R14, 0x2, RZ ;  /* 0x000000020e1d7810 */ /* 0x000fe20007ffe0ff */
[----:B------:R-:W-:Y:S06]  /*1530*/  @!P2 BRA `(.L_x_382) ;  /* 0x00000000004ca947 */ /* 0x000fec0003800000 */
[----:B------:R-:W-:Y:S01]  /*1540*/  ISETP.LE.OR P0, PT, R26, R19, !P0 ;  /* 0x000000131a00720c */ /* 0x000fe20004703670 */
[----:B------:R-:W-:-:S12]  /*1550*/  VIADD R29, R14, 0x3 ;  /* 0x000000030e1d7836 */ /* 0x000fd80000000000 */
        /* <DEDUP_REMOVED lines=17> */
.L_x_382:
[----:B------:R-:W-:Y:S05]  /*1670*/  BSYNC.RECONVERGENT B0 ;  /* 0x0000000000007941 */ /* 0x000fea0003800200 */
.L_x_381:
        /* <DEDUP_REMOVED lines=9> */
[----:B------:R-:W-:Y:S01]  /*1710*/  IMAD.IADD R46, R29, 0x1, -R17 ;  /* 0x000000011d2e7824 */ /* 0x000fe200078e0a11 */
        /* <DEDUP_REMOVED lines=15> */
.L_x_387:
        /* <DEDUP_REMOVED lines=21> */
[----:B------:R-:W-:Y:S02]  /*1960*/  @!P1 IMAD.IADD R47, R44, 0x1, -R47 ;  /* 0x000000012c2f9824 */ /* 0x000fe400078e0a2f */
[----:B------:R-:W-:Y:S01]  /*1970*/  LEA.HI.X R9, R6, UR13, R7, 0x1, P3 ;  /* 0x0000000d06097c11 */ /* 0x000fe200098f0c07 */
[----:B------:R-:W-:Y:S01]  /*1980*/  IMAD.IADD R44, R42, 0x1, R37 ;  /* 0x000000012a2c7824 */ /* 0x000fe200078e0225 */
[----:B------:R-:W-:Y:S01]  /*1990*/  VIMNMX R7, PT, PT, R31, UR5, PT ;  /* 0x000000051f077c48 */ /* 0x000fe2000bfe0100 */
[----:B------:R-:W-:Y:S01]  /*19a0*/  @!P1 IMAD R47, R28, R47, RZ ;  /* 0x0000002f1c2f9224 */ /* 0x000fe200078e02ff */
[----:B------:R-:W-:Y:S01]  /*19b0*/  @!P1 IADD3 R42, PT, PT, R43, R36, RZ ;  /* 0x000000242b2a9210 */ /* 0x000fe20007ffe0ff */
[----:B------:R-:W1:Y:S01]  /*19c0*/  @!P2 LDC.U8 R51, c[0x0][0x3dc] ;  /* 0x0000f700ff33ab82 */ /* 0x000e620000000000 */
[----:B0-----:R-:W-:-:S02]  /*19d0*/  @!P1 PRMT R6, R49, 0x8880, RZ ;  /* 0x0000888031069816 */ /* 0x001fc400000000ff */
[----:B------:R-:W-:Y:S02]  /*19e0*/  VIMNMX R49, PT, PT, R7, UR7, PT ;  /* 0x0000000707317c48 */ /* 0x000fe4000bfe0100 */
[----:B------:R-:W-:Y:S02]  /*19f0*/  ISETP.NE.AND P4, PT, R6, RZ, !P1 ;  /* 0x000000ff0600720c */ /* 0x000fe40004f85270 */
[----:B------:R-:W-:Y:S02]  /*1a00*/  ISETP.LE.OR P3, PT, R49, R50, !P0 ;  /* 0x000000323100720c */ /* 0x000fe40004763670 */
[----:B-1----:R-:W-:Y:S02]  /*1a10*/  @!P2 PRMT R6, R51, 0x8880, RZ ;  /* 0x000088803306a816 */ /* 0x002fe400000000ff */
[----:B------:R-:W-:Y:S02]  /*1a20*/  @!P2 IADD3 R51, PT, PT, -R48, R45, RZ ;  /* 0x0000002d3033a210 */ /* 0x000fe40007ffe1ff */
[----:B------:R-:W-:-:S03]  /*1a30*/  ISETP.NE.AND P5, PT, R6, RZ, !P2 ;  /* 0x000000ff0600720c */ /* 0x000fc600057a5270 */
[----:B------:R-:W-:Y:S02]  /*1a40*/  @!P2 IMAD R48, R28, R51, RZ ;  /* 0x000000331c30a224 */ /* 0x000fe400078e02ff */
[----:B------:R-:W-:Y:S02]  /*1a50*/  @P4 IMAD R47, R25, R42, RZ ;  /* 0x0000002a192f4224 */ /* 0x000fe400078e02ff */
[----:B------:R-:W0:Y:S01]  /*1a60*/  @!P3 LDC.U8 R6, c[0x0][0x3dc] ;  /* 0x0000f700ff06bb82 */ /* 0x000e220000000000 */
[----:B------:R-:W-:Y:S01]  /*1a70*/  @!P3 IMAD.IADD R45, R49, 0x1, -R50 ;  /* 0x00000001312db824 */ /* 0x000fe200078e0a32 */
[----:B------:R-:W-:Y:S01]  /*1a80*/  VIMNMX R50, PT, PT, R39, UR5, PT ;  /* 0x0000000527327c48 */ /* 0x000fe2000bfe0100 */
[----:B------:R-:W2:Y:S03]  /*1a90*/  @!P2 LDG.E.U16 R42, desc[UR10][R8.64+0x2] ;  /* 0x0000020a082aa981 */ /* 0x000ea6000c1e1500 */
[----:B------:R-:W-:Y:S01]  /*1aa0*/  VIMNMX R49, PT, PT, R50, UR7, PT ;  /* 0x0000000732317c48 */ /* 0x000fe2000bfe0100 */
[----:B------:R-:W-:-:S02]  /*1ab0*/  @P5 IMAD R48, R25, R44, RZ ;  /* 0x0000002c19305224 */ /* 0x000fc400078e02ff */
[----:B------:R-:W3:Y:S01]  /*1ac0*/  @!P1 LDG.E.U16 R44, desc[UR10][R8.64] ;  /* 0x0000000a082c9981 */ /* 0x000ee2000c1e1500 */
[----:B------:R-:W-:-:S13]  /*1ad0*/  ISETP.LE.OR P4, PT, R49, R52, !P0 ;  /* 0x000000343100720c */ /* 0x000fda0004783670 */
[----:B------:R-:W4:Y:S01]  /*1ae0*/  @!P4 LDG.E.U16 R43, desc[UR10][R8.64+0x6] ;  /* 0x0000060a082bc981 */ /* 0x000f22000c1e1500 */
[----:B0-----:R-:W-:Y:S01]  /*1af0*/  @!P3 PRMT R6, R6, 0x8880, RZ ;  /* 0x000088800606b816 */ /* 0x001fe200000000ff */
[----:B------:R-:W0:Y:S03]  /*1b00*/  @!P4 LDC.U8 R51, c[0x0][0x3dc] ;  /* 0x0000f700ff33cb82 */ /* 0x000e260000000000 */
[----:B------:R-:W-:Y:S02]  /*1b10*/  ISETP.NE.AND P5, PT, R6, RZ, !P3 ;  /* 0x000000ff0600720c */ /* 0x000fe40005fa5270 */
[----:B------:R1:W5:Y:S01]  /*1b20*/  @!P3 LDG.E.U16 R6, desc[UR10][R8.64+0x4] ;  /* 0x0000040a0806b981 */ /* 0x000362000c1e1500 */
[----:B------:R-:W-:Y:S01]  /*1b30*/  @!P4 IMAD.IADD R49, R49, 0x1, -R52 ;  /* 0x000000013131c824 */ /* 0x000fe200078e0a34 */
[----:B------:R-:W-:Y:S01]  /*1b40*/  @!P1 I2FP.F32.S32 R47, R47 ;  /* 0x0000002f002f9245 */ /* 0x000fe20000201400 */
[----:B------:R-:W-:-:S02]  /*1b50*/  IMAD.IADD R52, R7, 0x1, R30 ;  /* 0x0000000107347824 */ /* 0x000fc400078e021e */
[----:B------:R-:W-:Y:S01]  /*1b60*/  @!P3 IMAD R45, R28, R45, RZ ;  /* 0x0000002d1c2db224 */ /* 0x000fe200078e02ff */
[----:B------:R-:W-:Y:S02]  /*1b70*/  @!P1 F2FP.F16.F32.PACK_AB R47, RZ, R47 ;  /* 0x0000002fff2f923e */ /* 0x000fe400000000ff */
[----:B0-----:R-:W-:-:S04]  /*1b80*/  @!P4 PRMT R51, R51, 0x8880, RZ ;  /* 0x000088803333c816 */ /* 0x001fc800000000ff */
[----:B------:R-:W-:Y:S01]  /*1b90*/  ISETP.NE.AND P6, PT, R51, RZ, !P4 ;  /* 0x000000ff3300720c */ /* 0x000fe200067c5270 */
[----:B------:R-:W-:Y:S01]  /*1ba0*/  @P5 IMAD R45, R25, R52, RZ ;  /* 0x00000034192d5224 */ /* 0x000fe200078e02ff */
[----:B------:R-:W-:Y:S02]  /*1bb0*/  IADD3 R50, PT, PT, R50, R35, RZ ;  /* 0x0000002332327210 */ /* 0x000fe40007ffe0ff */
[----:B------:R-:W-:Y:S01]  /*1bc0*/  @!P2 I2FP.F32.S32 R48, R48 ;  /* 0x000000300030a245 */ /* 0x000fe20000201400 */
[----:B------:R-:W-:Y:S01]  /*1bd0*/  @!P4 IMAD R7, R28, R49, RZ ;  /* 0x000000311c07c224 */ /* 0x000fe200078e02ff */
[----:B------:R-:W-:Y:S01]  /*1be0*/  @!P3 I2FP.F32.S32 R45, R45 ;  /* 0x0000002d002db245 */ /* 0x000fe20000201400 */
[----:B-1----:R-:W-:Y:S01]  /*1bf0*/  @!P1 HADD2.F32 R8, -RZ, R47.H0_H0 ;  /* 0x2000002fff089230 */ /* 0x002fe20000004100 */
[----:B------:R-:W-:Y:S02]  /*1c00*/  @!P2 F2FP.F16.F32.PACK_AB R48, RZ, R48 ;  /* 0x00000030ff30a23e */ /* 0x000fe400000000ff */
[----:B------:R-:W-:-:S03]  /*1c10*/  @!P3 F2FP.F16.F32.PACK_AB R45, RZ, R45 ;  /* 0x0000002dff2db23e */ /* 0x000fc600000000ff */
[----:B------:R-:W-:Y:S01]  /*1c20*/  @P6 IMAD R7, R25, R50, RZ ;  /* 0x0000003219076224 */ /* 0x000fe200078e02ff */
[----:B------:R-:W0:Y:S01]  /*1c30*/  @!P1 MUFU.RCP R8, R8 ;  /* 0x0000000800089308 */ /* 0x000e220000001000 */
[----:B------:R-:W-:-:S03]  /*1c40*/  @!P2 HADD2.F32 R9, -RZ, R48.H0_H0 ;  /* 0x20000030ff09a230 */ /* 0x000fc60000004100 */
[----:B------:R-:W-:Y:S01]  /*1c50*/  @!P4 I2FP.F32.S32 R7, R7 ;  /* 0x000000070007c245 */ /* 0x000fe20000201400 */
[----:B------:R-:W-:-:S03]  /*1c60*/  @!P3 HADD2.F32 R45, -RZ, R45.H0_H0 ;  /* 0x2000002dff2db230 */ /* 0x000fc60000004100 */
[----:B------:R-:W-:Y:S01]  /*1c70*/  @!P4 F2FP.F16.F32.PACK_AB R7, RZ, R7 ;  /* 0x00000007ff07c23e */ /* 0x000fe200000000ff */
[----:B------:R-:W1:Y:S04]  /*1c80*/  @!P2 MUFU.RCP R9, R9 ;  /* 0x000000090009a308 */ /* 0x000e680000001000 */
[----:B------:R-:W-:-:S04]  /*1c90*/  @!P4 HADD2.F32 R7, -RZ, R7.H0_H0 ;  /* 0x20000007ff07c230 */ /* 0x000fc80000004100 */
[----:B------:R-:W5:Y:S08]  /*1ca0*/  @!P3 MUFU.RCP R45, R45 ;  /* 0x0000002d002db308 */ /* 0x000f700000001000 */
[----:B------:R-:W5:Y:S01]  /*1cb0*/  @!P4 MUFU.RCP R7, R7 ;  /* 0x000000070007c308 */ /* 0x000f620000001000 */
[----:B------:R-:W-:Y:S01]  /*1cc0*/  VIADD R46, R46, 0x4 ;  /* 0x000000042e2e7836 */ /* 0x000fe20000000000 */
[----:B------:R-:W-:Y:S01]  /*1cd0*/  IADD3 R29, PT, PT, R29, 0x4, RZ ;  /* 0x000000041d1d7810 */ /* 0x000fe20007ffe0ff */
[----:B--2---:R-:W-:-:S02]  /*1ce0*/  @!P2 HADD2.F32 R42, -RZ, R42.H0_H0 ;  /* 0x2000002aff2aa230 */ /* 0x004fc40000004100 */
[----:B---3--:R-:W-:-:S05]  /*1cf0*/  @!P1 HADD2.F32 R47, -RZ, R44.H0_H0 ;  /* 0x2000002cff2f9230 */ /* 0x008fca0000004100 */
[----:B0-----:R-:W-:Y:S02]  /*1d00*/  @!P1 FMUL.FTZ R47, R47, R8 ;  /* 0x000000082f2f9220 */ /* 0x001fe40000410000 */
[----:B------:R-:W0:Y:S01]  /*1d10*/  LDC R8, c[0x0][0x3c4] ;  /* 0x0000f100ff087b82 */ /* 0x000e220000000800 */
[----:B-1----:R-:W-:Y:S02]  /*1d20*/  @!P2 FMUL.FTZ R9, R42, R9 ;  /* 0x000000092a09a220 */ /* 0x002fe40000410000 */
[----:B------:R-:W-:-:S03]  /*1d30*/  @!P1 F2FP.F16.F32.PACK_AB R47, RZ, R47 ;  /* 0x0000002fff2f923e */ /* 0x000fc600000000ff */
[----:B------:R-:W-:Y:S01]  /*1d40*/  @!P2 F2FP.F16.F32.PACK_AB R9, RZ, R9 ;  /* 0x00000009ff09a23e */ /* 0x000fe200000000ff */
[----:B----4-:R-:W-:Y:S02]  /*1d50*/  @!P4 HADD2.F32 R42, -RZ, R43.H0_H0 ;  /* 0x2000002bff2ac230 */ /* 0x010fe40000004100 */
[----:B-----5:R-:W-:-:S05]  /*1d60*/  @!P3 HADD2.F32 R6, -RZ, R6.H0_H0 ;  /* 0x20000006ff06b230 */ /* 0x020fca0000004100 */
[----:B------:R-:W-:Y:S01]  /*1d70*/  @!P3 FMUL.FTZ R45, R6, R45 ;  /* 0x0000002d062db220 */ /* 0x000fe20000410000 */
[----:B------:R-:W-:Y:S02]  /*1d80*/  @!P1 HADD2.F32 R6, -RZ, R47.H0_H0 ;  /* 0x2000002fff069230 */ /* 0x000fe40000004100 */
[----:B------:R-:W-:Y:S01]  /*1d90*/  @!P4 FMUL.FTZ R7, R42, R7 ;  /* 0x000000072a07c220 */ /* 0x000fe20000410000 */
[----:B------:R-:W-:Y:S01]  /*1da0*/  @!P2 HADD2.F32 R42, -RZ, R9.H0_H0 ;  /* 0x20000009ff2aa230 */ /* 0x000fe20000004100 */
[----:B------:R-:W-:Y:S01]  /*1db0*/  @!P3 F2FP.F16.F32.PACK_AB R45, RZ, R45 ;  /* 0x0000002dff2db23e */ /* 0x000fe200000000ff */
[----:B------:R-:W-:Y:S01]  /*1dc0*/  @!P1 FADD.FTZ R15, R15, R6 ;  /* 0x000000060f0f9221 */ /* 0x000fe20000010000 */
[----:B------:R-:W-:Y:S02]  /*1dd0*/  ISETP.NE.AND P1, PT, R46, RZ, PT ;  /* 0x000000ff2e00720c */ /* 0x000fe40003f25270 */
[----:B------:R-:W-:Y:S01]  /*1de0*/  @!P4 F2FP.F16.F32.PACK_AB R7, RZ, R7 ;  /* 0x00000007ff07c23e */ /* 0x000fe200000000ff */
[----:B------:R-:W-:-:S02]  /*1df0*/  @!P3 HADD2.F32 R6, -RZ, R45.H0_H0 ;  /* 0x2000002dff06b230 */ /* 0x000fc40000004100 */
[----:B------:R-:W-:Y:S02]  /*1e00*/  @!P2 FADD.FTZ R15, R15, R42 ;  /* 0x0000002a0f0fa221 */ /* 0x000fe40000010000 */
[----:B------:R-:W-:Y:S02]  /*1e10*/  @!P4 HADD2.F32 R42, -RZ, R7.H0_H0 ;  /* 0x20000007ff2ac230 */ /* 0x000fe40000004100 */
[----:B------:R-:W-:Y:S01]  /*1e20*/  @!P3 FADD.FTZ R15, R15, R6 ;  /* 0x000000060f0fb221 */ /* 0x000fe20000010000 */
[----:B0-----:R-:W-:Y:S01]  /*1e30*/  IMAD.MOV R6, RZ, RZ, -R8 ;  /* 0x000000ffff067224 */ /* 0x001fe200078e0a08 */
[C---:B------:R-:W-:Y:S01]  /*1e40*/  LEA R40, R8.reuse, R40, 0x2 ;  /* 0x0000002808287211 */ /* 0x040fe200078e10ff */
[C---:B------:R-:W-:Y:S02]  /*1e50*/  IMAD R41, R8.reuse, 0x4, R41 ;  /* 0x0000000408297824 */ /* 0x040fe400078e0229 */
[----:B------:R-:W-:Y:S01]  /*1e60*/  @!P4 FADD.FTZ R15, R15, R42 ;  /* 0x0000002a0f0fc221 */ /* 0x000fe20000010000 */
[C---:B------:R-:W-:Y:S01]  /*1e70*/  IMAD R38, R8.reuse, 0x4, R38 ;  /* 0x0000000408267824 */ /* 0x040fe200078e0226 */
[C---:B------:R-:W-:Y:S01]  /*1e80*/  LEA R32, R8.reuse, R32, 0x2 ;  /* 0x0000002008207211 */ /* 0x040fe200078e10ff */
[C---:B------:R-:W-:Y:S01]  /*1e90*/  IMAD R31, R8.reuse, 0x4, R31 ;  /* 0x00000004081f7824 */ /* 0x040fe200078e021f */
[C---:B------:R-:W-:Y:S01]  /*1ea0*/  LEA R33, R8.reuse, R33, 0x2 ;  /* 0x0000002108217211 */ /* 0x040fe200078e10ff */
[----:B------:R-:W-:Y:S01]  /*1eb0*/  IMAD R39, R8, 0x4, R39 ;  /* 0x0000000408277824 */ /* 0x000fe200078e0227 */
[----:B------:R-:W-:Y:S01]  /*1ec0*/  LEA R30, R6, R30, 0x2 ;  /* 0x0000001e061e7211 */ /* 0x000fe200078e10ff */
[----:B------:R-:W-:-:S02]  /*1ed0*/  IMAD R34, R8, 0x4, R34 ;  /* 0x0000000408227824 */ /* 0x000fc400078e0222 */
[C---:B------:R-:W-:Y:S02]  /*1ee0*/  IMAD R37, R6.reuse, 0x4, R37 ;  /* 0x0000000406257824 */ /* 0x040fe400078e0225 */
[C---:B------:R-:W-:Y:S02]  /*1ef0*/  IMAD R35, R6.reuse, 0x4, R35 ;  /* 0x0000000406237824 */ /* 0x040fe400078e0223 */
[----:B------:R-:W-:Y:S01]  /*1f00*/  IMAD R36, R6, 0x4, R36 ;  /* 0x0000000406247824 */ /* 0x000fe200078e0224 */
[----:B------:R-:W-:Y:S06]  /*1f10*/  @P1 BRA `(.L_x_387) ;  /* 0xfffffff8003c1947 */ /* 0x000fec000383ffff */
.L_x_380:
[----:B------:R-:W-:Y:S05]  /*1f20*/  BSYNC.RECONVERGENT B1 ;  /* 0x0000000000017941 */ /* 0x000fea0003800200 */
.L_x_379:
[----:B------:R-:W-:-:S05]  /*1f30*/  VIADD R12, R12, 0x1 ;  /* 0x000000010c0c7836 */ /* 0x000fca0000000000 */
[----:B------:R-:W-:-:S13]  /*1f40*/  ISETP.NE.AND P0, PT, R12, R13, PT ;  /* 0x0000000d0c00720c */ /* 0x000fda0003f05270 */
[----:B------:R-:W-:Y:S05]  /*1f50*/  @P0 BRA `(.L_x_388) ;  /* 0xfffffff0002c0947 */ /* 0x000fea000383ffff */
.L_x_378:
[----:B------:R-:W-:Y:S05]  /*1f60*/  BSYNC.RECONVERGENT B2 ;  /* 0x0000000000027941 */ /* 0x000fea0003800200 */
.L_x_377:
[----:B------:R-:W0:Y:S01]  /*1f70*/  LDCU.64 UR8, c[0x0][0x3d0] ;  /* 0x00007a00ff0877ac */ /* 0x000e220008000a00 */
[----:B------:R-:W-:Y:S01]  /*1f80*/  F2FP.F16.F32.PACK_AB R15, RZ, R15 ;  /* 0x0000000fff0f723e */ /* 0x000fe200000000ff */
        /* <DEDUP_REMOVED lines=12> */
.L_x_366:
[----:B------:R-:W0:Y:S02]  /*2050*/  LDCU UR6, c[0x0][0x3d8] ;  /* 0x00007b00ff0677ac */ /* 0x000e240008000800 */
[----:B0-----:R-:W-:-:S07]  /*2060*/  I2FP.F32.S32 R32, UR6 ;  /* 0x0000000600207c45 */ /* 0x001fce0008201400 */
.L_x_412:
        /* <DEDUP_REMOVED lines=28> */
.L_x_391:
[----:B------:R-:W0:Y:S01]  /*2230*/  LDCU.64 UR6, c[0x0][0x3a0] ;  /* 0x00007400ff0677ac */ /* 0x000e220008000a00 */
[----:B------:R-:W-:Y:S02]  /*2240*/  MOV R20, R10 ;  /* 0x0000000a00147202 */ /* 0x000fe40000000f00 */
[----:B------:R-:W-:Y:S02]  /*2250*/  MOV R14, R11 ;  /* 0x0000000b000e7202 */ /* 0x000fe40000000f00 */
[----:B------:R-:W-:Y:S01]  /*2260*/  MOV R8, 0x22a0 ;  /* 0x000022a000087802 */ /* 0x000fe20000000f00 */
[----:B0-----:R-:W-:Y:S02]  /*2270*/  IMAD.U32 R12, RZ, RZ, UR6 ;  /* 0x00000006ff0c7e24 */ /* 0x001fe4000f8e00ff */
[----:B------:R-:W-:-:S07]  /*2280*/  IMAD.U32 R9, RZ, RZ, UR7 ;  /* 0x00000007ff097e24 */ /* 0x000fce000f8e00ff */
[----:B------:R-:W-:Y:S05]  /*2290*/  CALL.REL.NOINC `($__internal_6_$__cuda_sm20_div_s64) ;  /* 0x0000001400d47944 */ /* 0x000fea0003c00000 */
[----:B------:R-:W0:Y:S01]  /*22a0*/  LDCU UR6, c[0x0][0x3a0] ;  /* 0x00007400ff0677ac */ /* 0x000e220008000800 */
[--C-:B------:R-:W-:Y:S02]  /*22b0*/  IMAD.MOV R3, RZ, RZ, -R6.reuse ;  /* 0x000000ffff037224 */ /* 0x100fe400078e0a06 */
[----:B------:R-:W-:Y:S02]  /*22c0*/  IMAD.MOV.U32 R2, RZ, RZ, R6 ;  /* 0x000000ffff027224 */ /* 0x000fe400078e0006 */
[----:B0-----:R-:W-:Y:S01]  /*22d0*/  IMAD R4, R3, UR6, R10 ;  /* 0x0000000603047c24 */ /* 0x001fe2000f8e020a */
[----:B------:R-:W-:-:S07]  /*22e0*/  MOV R3, R7 ;  /* 0x0000000700037202 */ /* 0x000fce0000000f00 */
.L_x_392:
[----:B------:R-:W-:Y:S05]  /*22f0*/  BSYNC.RECONVERGENT B0 ;  /* 0x0000000000007941 */ /* 0x000fea0003800200 */
.L_x_390:
        /* <DEDUP_REMOVED lines=31> */
.L_x_394:
        /* <DEDUP_REMOVED lines=8> */
[----:B------:R-:W-:-:S04]  /*2570*/  IMAD.MOV R3, RZ, RZ, -R6 ;  /* 0x000000ffff037224 */ /* 0x000fc800078e0a06 */
[----:B0-----:R-:W-:Y:S01]  /*2580*/  IMAD R8, R3, UR6, R2 ;  /* 0x0000000603087c24 */ /* 0x001fe2000f8e0202 */
[----:B------:R-:W-:Y:S01]  /*2590*/  MOV R3, R7 ;  /* 0x0000000700037202 */ /* 0x000fe20000000f00 */
[----:B------:R-:W-:-:S07]  /*25a0*/  IMAD.MOV.U32 R2, RZ, RZ, R6 ;  /* 0x000000ffff027224 */ /* 0x000fce00078e0006 */
.L_x_395:
[----:B------:R-:W-:Y:S05]  /*25b0*/  BSYNC.RECONVERGENT B0 ;  /* 0x0000000000007941 */ /* 0x000fea0003800200 */
.L_x_393:
        /* <DEDUP_REMOVED lines=16> */
[----:B-1----:R-:W-:Y:S02]  /*26c0*/  VIADD R9, R16, 0xffffffe ;  /* 0x0ffffffe10097836 */ /* 0x002fe40000000000 */
[----:B0-----:R-:W-:-:S05]  /*26d0*/  HFMA2 R6, -RZ, RZ, 0, 0 ;  /* 0x00000000ff067431 */ /* 0x001fca00000001ff */
[----:B------:R-:W0:Y:S01]  /*26e0*/  F2I.FTZ.U32.TRUNC.NTZ R9, R9 ;  /* 0x0000000900097305 */ /* 0x000e22000021f000 */
[----:B--2---:R-:W-:-:S05]  /*26f0*/  IADD3 R18, PT, PT, RZ, -R7, RZ ;  /* 0x80000007ff127210 */ /* 0x004fca0007ffe0ff */
[----:B------:R-:W-:-:S04]  /*2700*/  IMAD R15, R18, R13, RZ ;  /* 0x0000000d120f7224 */ /* 0x000fc800078e02ff */
[----:B------:R-:W-:-:S04]  /*2710*/  IMAD.HI.U32 R6, R7, R15, R6 ;  /* 0x0000000f07067227 */ /* 0x000fc800078e0006 */
[----:B0-----:R-:W-:Y:S02]  /*2720*/  IMAD.MOV R12, RZ, RZ, -R9 ;  /* 0x000000ffff0c7224 */ /* 0x001fe400078e0a09 */
[----:B------:R-:W-:Y:S02]  /*2730*/  IMAD.MOV.U32 R7, RZ, RZ, R8 ;  /* 0x000000ffff077224 */ /* 0x000fe400078e0008 */
[----:B------:R-:W-:Y:S01]  /*2740*/  IMAD R15, R12, R17, RZ ;  /* 0x000000110c0f7224 */ /* 0x000fe200078e02ff */
[----:B------:R-:W-:Y:S01]  /*2750*/  IABS R12, R4 ;  /* 0x00000004000c7213 */ /* 0x000fe20000000000 */
[----:B------:R-:W-:Y:S02]  /*2760*/  IMAD.MOV.U32 R8, RZ, RZ, RZ ;  /* 0x000000ffff087224 */ /* 0x000fe400078e00ff */
[----:B------:R-:W-:-:S04]  /*2770*/  IMAD.HI.U32 R6, R6, R7, RZ ;  /* 0x0000000706067227 */ /* 0x000fc800078e00ff */
[----:B------:R-:W-:Y:S01]  /*2780*/  IMAD.HI.U32 R9, R9, R15, R8 ;  /* 0x0000000f09097227 */ /* 0x000fe200078e0008 */
[----:B------:R-:W-:Y:S01]  /*2790*/  IADD3 R8, PT, PT, -R6, RZ, RZ ;  /* 0x000000ff06087210 */ /* 0x000fe20007ffe1ff */
[----:B------:R-:W0:Y:S04]  /*27a0*/  LDC R15, c[0x0][0x3b8] ;  /* 0x0000ee00ff0f7b82 */ /* 0x000e280000000800 */
        /* <DEDUP_REMOVED lines=16> */
[----:B------:R-:W0:Y:S01]  /*28b0*/  LDC R17, c[0x0][0x3b0] ;  /* 0x0000ec00ff117b82 */ /* 0x000e220000000800 */
[----:B------:R-:W-:Y:S02]  /*28c0*/  ISETP.GE.AND P6, PT, R8, RZ, PT ;  /* 0x000000ff0800720c */ /* 0x000fe40003fc6270 */
[----:B------:R-:W-:-:S02]  /*28d0*/  LOP3.LUT R8, R4, R5, RZ, 0x3c, !PT ;  /* 0x0000000504087212 */ /* 0x000fc400078e3cff */
[----:B------:R-:W-:Y:S01]  /*28e0*/  @P0 VIADD R6, R6, 0x1 ;  /* 0x0000000106060836 */ /* 0x000fe20000000000 */
[----:B-1----:R-:W-:Y:S02]  /*28f0*/  ISETP.GE.AND P0, PT, R4, R7, PT ;  /* 0x000000070400720c */ /* 0x002fe40003f06270 */
[----:B------:R-:W-:Y:S02]  /*2900*/  ISETP.GE.AND P1, PT, R8, RZ, PT ;  /* 0x000000ff0800720c */ /* 0x000fe40003f26270 */
[----:B------:R-:W-:Y:S02]  /*2910*/  MOV R13, R6 ;  /* 0x00000006000d7202 */ /* 0x000fe40000000f00 */
[----:B------:R-:W-:Y:S02]  /*2920*/  @P2 IADD3 R9, PT, PT, R9, 0x1, RZ ;  /* 0x0000000109092810 */ /* 0x000fe40007ffe0ff */
[----:B------:R-:W-:Y:S01]  /*2930*/  ISETP.NE.AND P5, PT, R5, RZ, PT ;  /* 0x000000ff0500720c */ /* 0x000fe20003fa5270 */
[----:B------:R-:W-:Y:S01]  /*2940*/  @!P6 IMAD.MOV R13, RZ, RZ, -R13 ;  /* 0x000000ffff0de224 */ /* 0x000fe200078e0a0d */
[----:B------:R-:W-:Y:S01]  /*2950*/  @!P3 LOP3.LUT R13, RZ, R19, RZ, 0x33, !PT ;  /* 0x00000013ff0db212 */ /* 0x000fe200078e33ff */
[----:B------:R-:W-:Y:S01]  /*2960*/  IMAD.MOV.U32 R6, RZ, RZ, R9 ;  /* 0x000000ffff067224 */ /* 0x000fe200078e0009 */
[----:B---3--:R-:W-:Y:S09]  /*2970*/  @!P4 BRA `(.L_x_397) ;  /* 0x00000000006cc947 */ /* 0x008ff20003800000 */
        /* <DEDUP_REMOVED lines=27> */
.L_x_397:
[----:B------:R-:W-:Y:S05]  /*2b30*/  BSYNC.RECONVERGENT B0 ;  /* 0x0000000000007941 */ /* 0x000fea0003800200 */
.L_x_396:
[----:B------:R-:W-:Y:S01]  /*2b40*/  BSSY.RECONVERGENT B0, `(.L_x_398) ;  /* 0x0000020000007945 */ /* 0x000fe20003800200 */
[----:B------:R-:W-:Y:S01]  /*2b50*/  HFMA2 R14, -RZ, RZ, 0, 0 ;  /* 0x00000000ff0e7431 */ /* 0x000fe200000001ff */
[----:B------:R-:W-:Y:S01]  /*2b60*/  VIADDMNMX R13, R13, 0x1, R22, PT ;  /* 0x000000010d0d7846 */ /* 0x000fe20003800116 */
[----:B------:R-:W-:Y:S01]  /*2b70*/  @!P1 IMAD.MOV R6, RZ, RZ, -R6 ;  /* 0x000000ffff069224 */ /* 0x000fe200078e0a06 */
[----:B------:R-:W-:Y:S06]  /*2b80*/  @!P0 BRA `(.L_x_399) ;  /* 0x00000000006c8947 */ /* 0x000fec0003800000 */
[----:B------:R-:W1:Y:S01]  /*2b90*/  LDC R15, c[0x0][0x3c4] ;  /* 0x0000f100ff0f7b82 */ /* 0x000e620000000800 */
[----:B------:R-:W-:Y:S01]  /*2ba0*/  IADD3 R4, PT, PT, R4, -R7, RZ ;  /* 0x8000000704047210 */ /* 0x000fe20007ffe0ff */
[----:B------:R-:W-:-:S03]  /*2bb0*/  IMAD.MOV.U32 R8, RZ, RZ, RZ ;  /* 0x000000ffff087224 */ /* 0x000fc600078e00ff */
[----:B------:R-:W-:Y:S02]  /*2bc0*/  IABS R20, R4 ;  /* 0x0000000400147213 */ /* 0x000fe40000000000 */
[-C--:B-1----:R-:W-:Y:S02]  /*2bd0*/  IABS R16, R15.reuse ;  /* 0x0000000f00107213 */ /* 0x082fe40000000000 */
[----:B------:R-:W-:Y:S02]  /*2be0*/  LOP3.LUT R4, R4, R15, RZ, 0x3c, !PT ;  /* 0x0000000f04047212 */ /* 0x000fe400078e3cff */
[----:B------:R-:W1:Y:S02]  /*2bf0*/  I2F.RP R14, R16 ;  /* 0x00000010000e7306 */ /* 0x000e640000209400 */
[----:B------:R-:W-:-:S06]  /*2c00*/  ISETP.GE.AND P2, PT, R4, RZ, PT ;  /* 0x000000ff0400720c */ /* 0x000fcc0003f46270 */
[----:B-1----:R-:W1:Y:S02]  /*2c10*/  MUFU.RCP R14, R14 ;  /* 0x0000000e000e7308 */ /* 0x002e640000001000 */
[----:B-1----:R-:W-:-:S06]  /*2c20*/  VIADD R18, R14, 0xffffffe ;  /* 0x0ffffffe0e127836 */ /* 0x002fcc0000000000 */
[----:B------:R-:W1:Y:S02]  /*2c30*/  F2I.FTZ.U32.TRUNC.NTZ R9, R18 ;  /* 0x0000001200097305 */ /* 0x000e64000021f000 */
[----:B-1----:R-:W-:-:S04]  /*2c40*/  IMAD.MOV R19, RZ, RZ, -R9 ;  /* 0x000000ffff137224 */ /* 0x002fc800078e0a09 */
        /* <DEDUP_REMOVED lines=15> */
.L_x_399:
[----:B------:R-:W-:Y:S05]  /*2d40*/  BSYNC.RECONVERGENT B0 ;  /* 0x0000000000007941 */ /* 0x000fea0003800200 */
.L_x_398:
[----:B------:R-:W-:Y:S01]  /*2d50*/  ISETP.GE.AND P0, PT, R12, R13, PT ;  /* 0x0000000d0c00720c */ /* 0x000fe20003f06270 */
[----:B------:R-:W-:Y:S01]  /*2d60*/  BSSY.RECONVERGENT B2, `(.L_x_400) ;  /* 0x00000ba000027945 */ /* 0x000fe20003800200 */
[----:B------:R-:W-:Y:S02]  /*2d70*/  @!P5 LOP3.LUT R6, RZ, R5, RZ, 0x33, !PT ;  /* 0x00000005ff06d212 */ /* 0x000fe400078e33ff */
[----:B------:R-:W-:Y:S02]  /*2d80*/  MOV R15, RZ ;  /* 0x000000ff000f7202 */ /* 0x000fe40000000f00 */
[----:B0-----:R-:W-:-:S07]  /*2d90*/  VIADDMNMX R17, R6, 0x1, R17, PT ;  /* 0x0000000106117846 */ /* 0x001fce0003800111 */
[----:B------:R-:W-:Y:S05]  /*2da0*/  @P0 BRA `(.L_x_401) ;  /* 0x0000000800d40947 */ /* 0x000fea0003800000 */
[----:B------:R-:W0:Y:S01]  /*2db0*/  LDCU UR6, c[0x0][0x3cc] ;  /* 0x00007980ff0677ac */ /* 0x000e220008000800 */
[----:B------:R-:W1:Y:S01]  /*2dc0*/  LDC R9, c[0x0][0x3a0] ;  /* 0x0000e800ff097b82 */ /* 0x000e620000000800 */
[C---:B------:R-:W-:Y:S01]  /*2dd0*/  IADD3 R6, PT, PT, -R17.reuse, R14, RZ ;  /* 0x0000000e11067210 */ /* 0x040fe20007ffe1ff */
[--C-:B------:R-:W-:Y:S01]  /*2de0*/  IMAD.IADD R24, R17, 0x1, -R14.reuse ;  /* 0x0000000111187824 */ /* 0x100fe200078e0a0e */
[----:B------:R-:W-:Y:S01]  /*2df0*/  SHF.R.S32.HI R21, RZ, 0x1f, R14 ;  /* 0x0000001fff157819 */ /* 0x000fe2000001140e */
[----:B------:R-:W-:Y:S01]  /*2e00*/  VIADD R20, R14, 0x1 ;  /* 0x000000010e147836 */ /* 0x000fe20000000000 */
[----:B------:R-:W-:Y:S01]  /*2e10*/  ISETP.GT.U32.AND P1, PT, R6, -0x4, PT ;  /* 0xfffffffc0600780c */ /* 0x000fe20003f24070 */
[CC--:B------:R-:W-:Y:S01]  /*2e20*/  IMAD R6, R14.reuse, R5.reuse, R5 ;  /* 0x000000050e067224 */ /* 0x0c0fe200078e0205 */
[C---:B------:R-:W-:Y:S01]  /*2e30*/  IADD3 R22, PT, PT, R14.reuse, 0x2, RZ ;  /* 0x000000020e167810 */ /* 0x040fe20007ffe0ff */
[----:B------:R-:W-:Y:S01]  /*2e40*/  VIADD R23, R14, 0x3 ;  /* 0x000000030e177836 */ /* 0x000fe20000000000 */
[----:B------:R-:W-:Y:S01]  /*2e50*/  LOP3.LUT R24, R24, 0x3, RZ, 0xc0, !PT ;  /* 0x0000000318187812 */ /* 0x000fe200078ec0ff */
[----:B------:R-:W-:Y:S01]  /*2e60*/  IMAD.MOV.U32 R15, RZ, RZ, RZ ;  /* 0x000000ffff0f7224 */ /* 0x000fe200078e00ff */
[-C--:B------:R-:W-:Y:S01]  /*2e70*/  IADD3 R26, PT, PT, R6, R5.reuse, RZ ;  /* 0x00000005061a7210 */ /* 0x080fe20007ffe0ff */
        /* <DEDUP_REMOVED lines=10> */
.L_x_411:
        /* <DEDUP_REMOVED lines=46> */
.L_x_407:
[----:B------:R-:W-:Y:S05]  /*3200*/  BSYNC.RECONVERGENT B3 ;  /* 0x0000000000037941 */ /* 0x000fea0003800200 */
.L_x_406:
        /* <DEDUP_REMOVED lines=15> */
.L_x_409:
[----:B------:R-:W-:Y:S05]  /*3300*/  BSYNC.RECONVERGENT B3 ;  /* 0x0000000000037941 */ /* 0x000fea0003800200 */
.L_x_408:
[----:B------:R-:W-:Y:S01]  /*3310*/  IMAD.MOV.U32 R29, RZ, RZ, R22 ;  /* 0x000000ffff1d7224 */ /* 0x000fe200078e0016 */
[----:B------:R-:W-:Y:S06]  /*3320*/  @!P3 BRA `(.L_x_405) ;  /* 0x000000000034b947 */ /* 0x000fec0003800000 */
[----:B------:R-:W-:Y:S02]  /*3330*/  ISETP.GE.OR P0, PT, R26, R19, P0 ;  /* 0x000000131a00720c */ /* 0x000fe40000706670 */
[----:B------:R-:W-:-:S11]  /*3340*/  MOV R29, R23 ;  /* 0x00000017001d7202 */ /* 0x000fd60000000f00 */
        /* <DEDUP_REMOVED lines=11> */
.L_x_405:
[----:B------:R-:W-:Y:S05]  /*3400*/  BSYNC.RECONVERGENT B0 ;  /* 0x0000000000007941 */ /* 0x000fea0003800200 */
.L_x_404:
[----:B------:R-:W-:Y:S05]  /*3410*/  @P1 BRA `(.L_x_403) ;  /* 0x0000000400281947 */ /* 0x000fea0003800000 */
[----:B------:R-:W-:-:S13]  /*3420*/  ISETP.GE.AND P0, PT, R30, R31, PT ;  /* 0x0000001f1e00720c */ /* 0x000fda0003f06270 */
.L_x_410:
[----:B------:R-:W0:Y:S01]  /*3430*/  LDC R36, c[0x0][0x3c4] ;  /* 0x0000f100ff247b82 */ /* 0x000e220000000800 */
[----:B------:R-:W0:Y:S01]  /*3440*/  LDCU UR6, c[0x0][0x3cc] ;  /* 0x00007980ff0677ac */ /* 0x000e220008000800 */
[----:B------:R-:W-:Y:S02]  /*3450*/  SHF.R.S32.HI R7, RZ, 0x1f, R29 ;  /* 0x0000001fff077819 */ /* 0x000fe4000001141d */
[----:B------:R-:W-:Y:S01]  /*3460*/  MOV R6, R29 ;  /* 0x0000001d00067202 */ /* 0x000fe20000000f00 */
[----:B------:R-:W1:Y:S03]  /*3470*/  LDCU UR7, c[0x0][0x3bc] ;  /* 0x00007780ff0777ac */ /* 0x000e660008000800 */
[----:B------:R-:W2:Y:S01]  /*3480*/  LDC R35, c[0x0][0x3a0] ;  /* 0x0000e800ff237b82 */ /* 0x000ea20000000800 */
[----:B------:R-:W3:Y:S01]  /*3490*/  LDCU.64 UR8, c[0x0][0x3b0] ;  /* 0x00007600ff0877ac */ /* 0x000ee20008000a00 */
[----:B------:R-:W4:Y:S01]  /*34a0*/  LDCU.64 UR12, c[0x0][0x388] ;  /* 0x00007100ff0c77ac */ /* 0x000f220008000a00 */
[----:B0-----:R-:W-:-:S02]  /*34b0*/  IMAD R8, R29, R36, -UR6 ;  /* 0x800000061d087e24 */ /* 0x001fc4000f8e0224 */
[--C-:B------:R-:W-:Y:S02]  /*34c0*/  IMAD R33, R29, R36, R36.reuse ;  /* 0x000000241d217224 */ /* 0x100fe400078e0224 */
[----:B-1----:R-:W-:Y:S01]  /*34d0*/  VIADD R9, R8, UR7 ;  /* 0x0000000708097c36 */ /* 0x002fe20008000000 */
[----:B------:R-:W-:Y:S01]  /*34e0*/  VIMNMX R8, PT, PT, RZ, R8, !PT ;  /* 0x00000008ff087248 */ /* 0x000fe20007fe0100 */
[----:B---3--:R-:W-:Y:S01]  /*34f0*/  IMAD R37, R28, UR8, RZ ;  /* 0x000000081c257c24 */ /* 0x008fe2000f8e02ff */
[----:B------:R-:W-:Y:S01]  /*3500*/  VIADDMNMX R30, R33, -UR6, RZ, !PT ;  /* 0x80000006211e7c46 */ /* 0x000fe2000f8001ff */
[C---:B------:R-:W-:Y:S01]  /*3510*/  IMAD.IADD R34, R9.reuse, 0x1, R36 ;  /* 0x0000000109227824 */ /* 0x040fe200078e0224 */
[----:B--2---:R-:W-:Y:S01]  /*3520*/  VIMNMX3 R9, R9, UR5, R35, PT ;  /* 0x0000000509097c0f */ /* 0x004fe2000b800123 */
[----:B------:R-:W-:-:S03]  /*3530*/  IMAD.WIDE.U32 R6, R4, UR8, R6 ;  /* 0x0000000804067c25 */ /* 0x000fc6000f8e0006 */
[----:B------:R-:W-:Y:S01]  /*3540*/  VIMNMX3 R31, R34, UR5, R35, PT ;  /* 0x00000005221f7c0f */ /* 0x000fe2000b800123 */
[----:B------:R-:W-:Y:S01]  /*3550*/  IMAD R37, R4, UR9, R37 ;  /* 0x0000000904257c24 */ /* 0x000fe2000f8e0225 */
[-C--:B------:R-:W-:Y:S02]  /*3560*/  IADD3 R34, PT, PT, R34, R36.reuse, RZ ;  /* 0x0000002422227210 */ /* 0x080fe40007ffe0ff */
[----:B------:R-:W-:Y:S01]  /*3570*/  ISETP.GE.OR P3, PT, R30, R31, P0 ;  /* 0x0000001f1e00720c */ /* 0x000fe20000766670 */
[--C-:B------:R-:W-:Y:S01]  /*3580*/  IMAD.IADD R30, R33, 0x1, R36.reuse ;  /* 0x00000001211e7824 */ /* 0x100fe200078e0224 */
[----:B------:R-:W-:Y:S01]  /*3590*/  ISETP.GE.OR P2, PT, R8, R9, P0 ;  /* 0x000000090800720c */ /* 0x000fe20000746670 */
[----:B------:R-:W-:Y:S01]  /*35a0*/  IMAD.IADD R9, R37, 0x1, R7 ;  /* 0x0000000125097824 */ /* 0x000fe200078e0207 */
[----:B----4-:R-:W-:Y:S01]  /*35b0*/  LEA R8, P4, R6, UR12, 0x1 ;  /* 0x0000000c06087c11 */ /* 0x010fe2000f8808ff */
[----:B------:R-:W-:Y:S01]  /*35c0*/  IMAD.IADD R31, R30, 0x1, R36 ;  /* 0x000000011e1f7824 */ /* 0x000fe200078e0224 */
[----:B------:R-:W-:-:S02]  /*35d0*/  VIADDMNMX R33, R34, R36, UR5, PT ;  /* 0x0000000522217e46 */ /* 0x000fc4000b800124 */
[----:B------:R-:W-:Y:S02]  /*35e0*/  LEA.HI.X R9, R6, UR13, R9, 0x1, P4 ;  /* 0x0000000d06097c11 */ /* 0x000fe4000a0f0c09 */
[----:B------:R-:W-:Y:S02]  /*35f0*/  VIADDMNMX R7, R30, -UR6, RZ, !PT ;  /* 0x800000061e077c46 */ /* 0x000fe4000f8001ff */
[----:B------:R-:W-:Y:S02]  /*3600*/  VIMNMX R6, PT, PT, R33, R35, PT ;  /* 0x0000002321067248 */ /* 0x000fe40003fe0100 */
[----:B------:R-:W-:Y:S02]  /*3610*/  VIMNMX3 R30, R34, UR5, R35, PT ;  /* 0x00000005221e7c0f */ /* 0x000fe4000b800123 */
[----:B------:R-:W-:Y:S02]  /*3620*/  VIADDMNMX R31, R31, -UR6, RZ, !PT ;  /* 0x800000061f1f7c46 */ /* 0x000fe4000f8001ff */
[----:B------:R-:W-:-:S02]  /*3630*/  ISETP.GE.OR P4, PT, R7, R30, P0 ;  /* 0x0000001e0700720c */ /* 0x000fc40000786670 */
[----:B------:R-:W-:Y:S01]  /*3640*/  ISETP.GE.OR P5, PT, R31, R6, P0 ;  /* 0x000000061f00720c */ /* 0x000fe200007a6670 */
[----:B------:R-:W2:Y:S04]  /*3650*/  @!P3 LDG.E.U16 R7, desc[UR10][R8.64+0x2] ;  /* 0x0000020a0807b981 */ /* 0x000ea8000c1e1500 */
[----:B------:R-:W3:Y:S06]  /*3660*/  @!P2 LDG.E.U16 R6, desc[UR10][R8.64] ;  /* 0x0000000a0806a981 */ /* 0x000eec000c1e1500 */
[----:B------:R-:W4:Y:S04]  /*3670*/  @!P4 LDG.E.U16 R30, desc[UR10][R8.64+0x4] ;  /* 0x0000040a081ec981 */ /* 0x000f28000c1e1500 */
[----:B------:R0:W5:Y:S02]  /*3680*/  @!P5 LDG.E.U16 R31, desc[UR10][R8.64+0x6] ;  /* 0x0000060a081fd981 */ /* 0x000164000c1e1500 */
[----:B0-----:R-:W-:-:S05]  /*3690*/  @!P2 F2FP.F16.F32.PACK_AB R9, RZ, R32 ;  /* 0x00000020ff09a23e */ /* 0x001fca00000000ff */
[----:B------:R-:W-:Y:S01]  /*36a0*/  @!P2 HADD2.F32 R33, -RZ, R9.H0_H0 ;  /* 0x20000009ff21a230 */ /* 0x000fe20000004100 */
[----:B------:R-:W-:-:S05]  /*36b0*/  @!P3 F2FP.F16.F32.PACK_AB R9, RZ, R32 ;  /* 0x00000020ff09b23e */ /* 0x000fca00000000ff */
[----:B------:R-:W0:Y:S01]  /*36c0*/  @!P2 MUFU.RCP R33, R33 ;  /* 0x000000210021a308 */ /* 0x000e220000001000 */
[----:B------:R-:W-:Y:S01]  /*36d0*/  @!P3 HADD2.F32 R34, -RZ, R9.H0_H0 ;  /* 0x20000009ff22b230 */ /* 0x000fe20000004100 */
[----:B------:R-:W-:-:S05]  /*36e0*/  @!P4 F2FP.F16.F32.PACK_AB R9, RZ, R32 ;  /* 0x00000020ff09c23e */ /* 0x000fca00000000ff */
[----:B------:R-:W-:Y:S01]  /*36f0*/  @!P4 HADD2.F32 R35, -RZ, R9.H0_H0 ;  /* 0x20000009ff23c230 */ /* 0x000fe20000004100 */
[----:B------:R-:W-:Y:S01]  /*3700*/  @!P5 F2FP.F16.F32.PACK_AB R9, RZ, R32 ;  /* 0x00000020ff09d23e */ /* 0x000fe200000000ff */
[----:B------:R-:W1:Y:S04]  /*3710*/  @!P3 MUFU.RCP R34, R34 ;  /* 0x000000220022b308 */ /* 0x000e680000001000 */
[----:B------:R-:W-:-:S04]  /*3720*/  @!P5 HADD2.F32 R9, -RZ, R9.H0_H0 ;  /* 0x20000009ff09d230 */ /* 0x000fc80000004100 */
[----:B------:R-:W5:Y:S08]  /*3730*/  @!P4 MUFU.RCP R35, R35 ;  /* 0x000000230023c308 */ /* 0x000f700000001000 */
[----:B------:R-:W5:Y:S01]  /*3740*/  @!P5 MUFU.RCP R8, R9 ;  /* 0x000000090008d308 */ /* 0x000f620000001000 */
[----:B------:R-:W-:Y:S01]  /*3750*/  IADD3 R29, PT, PT, R29, 0x4, RZ ;  /* 0x000000041d1d7810 */ /* 0x000fe20007ffe0ff */
[----:B---3--:R-:W-:-:S02]  /*3760*/  @!P2 HADD2.F32 R6, -RZ, R6.H0_H0 ;  /* 0x20000006ff06a230 */ /* 0x008fc40000004100 */
[----:B--2---:R-:W-:-:S03]  /*3770*/  @!P3 HADD2.F32 R7, -RZ, R7.H0_H0 ;  /* 0x20000007ff07b230 */ /* 0x004fc60000004100 */
[----:B0-----:R-:W-:Y:S01]  /*3780*/  @!P2 FMUL.FTZ R6, R6, R33 ;  /* 0x000000210606a220 */ /* 0x001fe20000410000 */
[----:B----4-:R-:W-:Y:S02]  /*3790*/  @!P4 HADD2.F32 R30, -RZ, R30.H0_H0 ;  /* 0x2000001eff1ec230 */ /* 0x010fe40000004100 */
[----:B-1----:R-:W-:Y:S02]  /*37a0*/  @!P3 FMUL.FTZ R7, R7, R34 ;  /* 0x000000220707b220 */ /* 0x002fe40000410000 */
[----:B------:R-:W-:Y:S01]  /*37b0*/  @!P2 F2FP.F16.F32.PACK_AB R6, RZ, R6 ;  /* 0x00000006ff06a23e */ /* 0x000fe200000000ff */
[----:B-----5:R-:W-:Y:S02]  /*37c0*/  @!P5 HADD2.F32 R31, -RZ, R31.H0_H0 ;  /* 0x2000001fff1fd230 */ /* 0x020fe40000004100 */
[----:B------:R-:W-:Y:S02]  /*37d0*/  @!P4 FMUL.FTZ R30, R30, R35 ;  /* 0x000000231e1ec220 */ /* 0x000fe40000410000 */
[----:B------:R-:W-:Y:S01]  /*37e0*/  @!P2 HADD2.F32 R6, -RZ, R6.H0_H0 ;  /* 0x20000006ff06a230 */ /* 0x000fe20000004100 */
[----:B------:R-:W-:Y:S01]  /*37f0*/  @!P3 F2FP.F16.F32.PACK_AB R7, RZ, R7 ;  /* 0x00000007ff07b23e */ /* 0x000fe200000000ff */
[----:B------:R-:W-:Y:S01]  /*3800*/  @!P5 FMUL.FTZ R31, R31, R8 ;  /* 0x000000081f1fd220 */ /* 0x000fe20000410000 */
[----:B------:R-:W-:-:S02]  /*3810*/  @!P4 F2FP.F16.F32.PACK_AB R30, RZ, R30 ;  /* 0x0000001eff1ec23e */ /* 0x000fc400000000ff */
[----:B------:R-:W-:Y:S01]  /*3820*/  @!P2 FADD.FTZ R15, R15, R6 ;  /* 0x000000060f0fa221 */ /* 0x000fe20000010000 */
[----:B------:R-:W-:Y:S01]  /*3830*/  ISETP.NE.AND P2, PT, R29, R17, PT ;  /* 0x000000111d00720c */ /* 0x000fe20003f45270 */
[----:B------:R-:W-:Y:S01]  /*3840*/  @!P3 HADD2.F32 R8, -RZ, R7.H0_H0 ;  /* 0x20000007ff08b230 */ /* 0x000fe20000004100 */
[----:B------:R-:W-:Y:S01]  /*3850*/  @!P5 F2FP.F16.F32.PACK_AB R31, RZ, R31 ;  /* 0x0000001fff1fd23e */ /* 0x000fe200000000ff */
[----:B------:R-:W-:-:S03]  /*3860*/  @!P4 HADD2.F32 R30, -RZ, R30.H0_H0 ;  /* 0x2000001eff1ec230 */ /* 0x000fc60000004100 */
[----:B------:R-:W-:Y:S01]  /*3870*/  @!P3 FADD.FTZ R15, R15, R8 ;  /* 0x000000080f0fb221 */ /* 0x000fe20000010000 */
[----:B------:R-:W-:-:S03]  /*3880*/  @!P5 HADD2.F32 R6, -RZ, R31.H0_H0 ;  /* 0x2000001fff06d230 */ /* 0x000fc60000004100 */
[----:B------:R-:W-:-:S04]  /*3890*/  @!P4 FADD.FTZ R15, R15, R30 ;  /* 0x0000001e0f0fc221 */ /* 0x000fc80000010000 */
[----:B------:R-:W-:Y:S01]  /*38a0*/  @!P5 FADD.FTZ R15, R15, R6 ;  /* 0x000000060f0fd221 */ /* 0x000fe20000010000 */
[----:B------:R-:W-:Y:S06]  /*38b0*/  @P2 BRA `(.L_x_410) ;  /* 0xfffffff800dc2947 */ /* 0x000fec000383ffff */
.L_x_403:
[----:B------:R-:W-:Y:S05]  /*38c0*/  BSYNC.RECONVERGENT B1 ;  /* 0x0000000000017941 */ /* 0x000fea0003800200 */
.L_x_402:
[----:B------:R-:W-:-:S05]  /*38d0*/  VIADD R12, R12, 0x1 ;  /* 0x000000010c0c7836 */ /* 0x000fca0000000000 */
[----:B------:R-:W-:-:S13]  /*38e0*/  ISETP.NE.AND P0, PT, R12, R13, PT ;  /* 0x0000000d0c00720c */ /* 0x000fda0003f05270 */
[----:B------:R-:W-:Y:S05]  /*38f0*/  @P0 BRA `(.L_x_411) ;  /* 0xfffffff400880947 */ /* 0x000fea000383ffff */
.L_x_401:
[----:B------:R-:W-:Y:S05]  /*3900*/  BSYNC.RECONVERGENT B2 ;  /* 0x0000000000027941 */ /* 0x000fea0003800200 */
.L_x_400:
        /* <DEDUP_REMOVED lines=14> */
        .weak           $__internal_6_$__cuda_sm20_div_s64
        .type           $__internal_6_$__cuda_sm20_div_s64,@function
        .size           $__internal_6_$__cuda_sm20_div_s64,(.L_x_1482 - $__internal_6_$__cuda_sm20_div_s64)
$__internal_6_$__cuda_sm20_div_s64:
        /* <DEDUP_REMOVED lines=11> */
[C---:B------:R-:W-:Y:S01]  /*3aa0*/  IMAD R15, R16.reuse, R7, R19 ;  /* 0x00000007100f7224 */ /* 0x040fe200078e0213 */
[----:B------:R-:W-:Y:S02]  /*3ab0*/  IADD3 R21, P0, PT, RZ, -R18, RZ ;  /* 0x80000012ff157210 */ /* 0x000fe40007f1e0ff */
[----:B------:R-:W-:Y:S01]  /*3ac0*/  MOV R19, R16 ;  /* 0x0000001000137202 */ /* 0x000fe20000000f00 */
[----:B------:R-:W-:Y:S02]  /*3ad0*/  IMAD R15, R17, R6, R15 ;  /* 0x00000006110f7224 */ /* 0x000fe400078e020f */
[----:B------:R-:W-:-:S04]  /*3ae0*/  IMAD.HI.U32 R18, R16, R21, RZ ;  /* 0x0000001510127227 */ /* 0x000fc800078e00ff */
[----:B------:R-:W-:-:S04]  /*3af0*/  IMAD.X R15, RZ, RZ, ~R15, P0 ;  /* 0x000000ffff0f7224 */ /* 0x000fc800000e0e0f */
[----:B------:R-:W-:-:S04]  /*3b00*/  IMAD.WIDE.U32 R18, P0, R16, R15, R18 ;  /* 0x0000000f10127225 */ /* 0x000fc80007800012 */
[C---:B------:R-:W-:Y:S02]  /*3b10*/  IMAD R23, R17.reuse, R15, RZ ;  /* 0x0000000f11177224 */ /* 0x040fe400078e02ff */
[----:B------:R-:W-:Y:S01]  /*3b20*/  IMAD.HI.U32 R18, P1, R17, R21, R18 ;  /* 0x0000001511127227 */ /* 0x000fe20007820012 */
[----:B------:R-:W-:-:S03]  /*3b30*/  IADD3 R21, P4, PT, RZ, -R20, RZ ;  /* 0x80000014ff157210 */ /* 0x000fc60007f9e0ff */
[----:B------:R-:W-:Y:S01]  /*3b40*/  IMAD.HI.U32 R13, R17, R15, RZ ;  /* 0x0000000f110d7227 */ /* 0x000fe200078e00ff */
[----:B------:R-:W-:Y:S02]  /*3b50*/  IADD3 R19, P2, PT, R23, R18, RZ ;  /* 0x0000001217137210 */ /* 0x000fe40007f5e0ff */
[----:B------:R-:W-:Y:S01]  /*3b60*/  SEL R21, R21, R20, !P3 ;  /* 0x0000001415157207 */ /* 0x000fe20005800000 */
[----:B------:R-:W-:Y:S02]  /*3b70*/  IMAD.X R13, R13, 0x1, R17, P0 ;  /* 0x000000010d0d7824 */ /* 0x000fe400000e0611 */
[----:B------:R-:W-:-:S03]  /*3b80*/  IMAD.WIDE.U32 R16, R19, R6, RZ ;  /* 0x0000000613107225 */ /* 0x000fc600078e00ff */
[----:B------:R-:W-:Y:S01]  /*3b90*/  IADD3.X R13, PT, PT, RZ, RZ, R13, P2, P1 ;  /* 0x000000ffff0d7210 */ /* 0x000fe200017e240d */
[----:B------:R-:W-:Y:S01]  /*3ba0*/  IMAD R15, R19, R7, R17 ;  /* 0x00000007130f7224 */ /* 0x000fe200078e0211 */
[----:B------:R-:W-:-:S03]  /*3bb0*/  IADD3 R17, P0, PT, RZ, -R16, RZ ;  /* 0x80000010ff117210 */ /* 0x000fc60007f1e0ff */
[----:B------:R-:W-:Y:S02]  /*3bc0*/  IMAD R15, R13, R6, R15 ;  /* 0x000000060d0f7224 */ /* 0x000fe400078e020f */
[----:B------:R-:W-:-:S04]  /*3bd0*/  IMAD.HI.U32 R18, R19, R17, RZ ;  /* 0x0000001113127227 */ /* 0x000fc800078e00ff */
[----:B------:R-:W-:-:S04]  /*3be0*/  IMAD.X R16, RZ, RZ, ~R15, P0 ;  /* 0x000000ffff107224 */ /* 0x000fc800000e0e0f */
[----:B------:R-:W-:-:S04]  /*3bf0*/  IMAD.WIDE.U32 R18, P0, R19, R16, R18 ;  /* 0x0000001013127225 */ /* 0x000fc80007800012 */
[----:B------:R-:W-:Y:S01]  /*3c00*/  IMAD.HI.U32 R15, P1, R13, R17, R18 ;  /* 0x000000110d0f7227 */ /* 0x000fe20007820012 */
[----:B------:R-:W-:-:S03]  /*3c10*/  IADD3.X R17, PT, PT, RZ, ~R14, RZ, P4, !PT ;  /* 0x8000000eff117210 */ /* 0x000fc600027fe4ff */
        /* <DEDUP_REMOVED lines=47> */
[----:B------:R-:W-:Y:S06]  /*3f10*/  RET.REL.NODEC R8 `(_ZN2at6native49_GLOBAL__N__3489678a_16_AveragePool2d_cu_fb80407634avg_pool2d_backward_out_cuda_frameIN3c104HalfEfiEEvT1_PKT_llllliiiiiiPS6_ibb) ;  /* 0xffffffc008387950 */ /* 0x000fec0003c3ffff */
.L_x_413:
        /* <DEDUP_REMOVED lines=14> */
.L_x_1482:


//--------------------- .text._ZN2at6native49_GLOBAL__N__3489678a_16_AveragePool2d_cu_fb80407639avg_pool2d_backward_out_cuda_frame_nhwcIN3c104HalfEfiEEvT1_PKT_llliiiiiiiiPS6_ibb --------------------------
	.section	.text._ZN2at6native49_GLOBAL__N__3489678a_16_AveragePool2d_cu_fb80407639avg_pool2d_backward_out_cuda_frame_nhwcIN3c104HalfEfiEEvT1_PKT_llliiiiiiiiPS6_ibb,"ax",@progbits
	.align	128
.text._ZN2at6native49_GLOBAL__N__3489678a_16_AveragePool2d_cu_fb80407639avg_pool2d_backward_out_cuda_frame_nhwcIN3c104HalfEfiEEvT1_PKT_llliiiiiiiiPS6_ibb:
        .type           _ZN2at6native49_GLOBAL__N__3489678a_16_AveragePool2d_cu_fb80407639avg_pool2d_backward_out_cuda_frame_nhwcIN3c104HalfEfiEEvT1_PKT_llliiiiiiiiPS6_ibb,@function
        .size           _ZN2at6native49_GLOBAL__N__3489678a_16_AveragePool2d_cu_fb80407639avg_pool2d_backward_out_cuda_frame_nhwcIN3c104HalfEfiEEvT1_PKT_llliiiiiiiiPS6_ibb,(.L_x_1484 - _ZN2at6native49_GLOBAL__N__3489678a_16_AveragePool2d_cu_fb80407639avg_pool2d_backward_out_cuda_frame_nhwcIN3c104HalfEfiEEvT1_PKT_llliiiiiiiiPS6_ibb)
        .other          _ZN2at6native49_GLOBAL__N__3489678a_16_AveragePool2d_cu_fb80407639avg_pool2d_backward_out_cuda_frame_nhwcIN3c104HalfEfiEEvT1_PKT_llliiiiiiiiPS6_ibb,@"STO_CUDA_ENTRY STV_DEFAULT"
_ZN2at6native49_GLOBAL__N__3489678a_16_AveragePool2d_cu_fb80407639avg_pool2d_backward_out_cuda_frame_nhwcIN3c104HalfEfiEEvT1_PKT_llliiiiiiiiPS6_ibb:
        /* <DEDUP_REMOVED lines=26> */
.L_x_448:
        /* <DEDUP_REMOVED lines=29> */
.L_x_416:
[----:B------:R-:W0:Y:S01]  /*0370*/  LDCU.64 UR8, c[0x0][0x390] ;  /* 0x00007200ff0877ac */ /* 0x000e220008000a00 */
[----:B------:R-:W-:Y:S01]  /*0380*/  IMAD.MOV.U32 R20, RZ, RZ, R0 ;  /* 0x000000ffff147224 */ /* 0x000fe200078e0000 */
[----:B------:R-:W-:Y:S01]  /*0390*/  MOV R16, 0x3e0 ;  /* 0x000003e000107802 */ /* 0x000fe20000000f00 */
[----:B------:R-:W-:Y:S02]  /*03a0*/  IMAD.MOV.U32 R21, RZ, RZ, R3 ;  /* 0x000000ffff157224 */ /* 0x000fe400078e0003 */
[----:B0-----:R-:W-:Y:S01]  /*03b0*/  IMAD.U32 R19, RZ, RZ, UR8 ;  /* 0x00000008ff137e24 */ /* 0x001fe2000f8e00ff */
[----:B------:R-:W-:-:S07]  /*03c0*/  MOV R18, UR9 ;  /* 0x0000000900127c02 */ /* 0x000fce0008000f00 */
[----:B------:R-:W-:Y:S05]  /*03d0*/  CALL.REL.NOINC `($__internal_7_$__cuda_sm20_div_s64) ;  /* 0x0000004400307944 */ /* 0x000fea0003c00000 */
        /* <DEDUP_REMOVED lines=10> */
.L_x_417:
[----:B------:R-:W-:Y:S05]  /*0480*/  BSYNC.RECONVERGENT B0 ;  /* 0x0000000000007941 */ /* 0x000fea0003800200 */
.L_x_415:
        /* <DEDUP_REMOVED lines=29> */
.L_x_419:
[----:B------:R-:W0:Y:S01]  /*0660*/  LDCU.64 UR8, c[0x0][0x3a0] ;  /* 0x00007400ff0877ac */ /* 0x000e220008000a00 */
[----:B------:R-:W-:Y:S01]  /*0670*/  IMAD.MOV.U32 R20, RZ, RZ, R14 ;  /* 0x000000ffff147224 */ /* 0x000fe200078e000e */
[----:B------:R-:W-:Y:S01]  /*0680*/  MOV R16, 0x6d0 ;  /* 0x000006d000107802 */ /* 0x000fe20000000f00 */
[----:B------:R-:W-:Y:S01]  /*0690*/  IMAD.MOV.U32 R21, RZ, RZ, R15 ;  /* 0x000000ffff157224 */ /* 0x000fe200078e000f */
[----:B0-----:R-:W-:Y:S01]  /*06a0*/  MOV R19, UR8 ;  /* 0x0000000800137c02 */ /* 0x001fe20008000f00 */
[----:B------:R-:W-:-:S07]  /*06b0*/  IMAD.U32 R18, RZ, RZ, UR9 ;  /* 0x00000009ff127e24 */ /* 0x000fce000f8e00ff */
[----:B------:R-:W-:Y:S05]  /*06c0*/  CALL.REL.NOINC `($__internal_7_$__cuda_sm20_div_s64) ;  /* 0x0000004000747944 */ /* 0x000fea0003c00000 */
[----:B------:R-:W0:Y:S01]  /*06d0*/  LDCU UR7, c[0x0][0x3a0] ;  /* 0x00007400ff0777ac */ /* 0x000e220008000800 */
[----:B------:R-:W-:Y:S01]  /*06e0*/  IADD3 R9, PT, PT, -R20, RZ, RZ ;  /* 0x000000ff14097210 */ /* 0x000fe20007ffe1ff */
[----:B------:R-:W-:-:S04]  /*06f0*/  IMAD.MOV.U32 R15, RZ, RZ, R21 ;  /* 0x000000ffff0f7224 */ /* 0x000fc800078e0015 */
[----:B0-----:R-:W-:Y:S02]  /*0700*/  IMAD R4, R9, UR7, R14 ;  /* 0x0000000709047c24 */ /* 0x001fe4000f8e020e */
[----:B------:R-:W-:-:S07]  /*0710*/  IMAD.MOV.U32 R14, RZ, RZ, R20 ;  /* 0x000000ffff0e7224 */ /* 0x000fce00078e0014 */
.L_x_420:
[----:B------:R-:W-:Y:S05]  /*0720*/  BSYNC.RECONVERGENT B0 ;  /* 0x0000000000007941 */ /* 0x000fea0003800200 */
.L_x_418:
        /* <DEDUP_REMOVED lines=28> */
.L_x_422:
[----:B------:R-:W0:Y:S01]  /*08f0*/  LDCU.64 UR8, c[0x0][0x398] ;  /* 0x00007300ff0877ac */ /* 0x000e220008000a00 */
[----:B------:R-:W-:Y:S02]  /*0900*/  MOV R20, R14 ;  /* 0x0000000e00147202 */ /* 0x000fe40000000f00 */
[----:B------:R-:W-:Y:S02]  /*0910*/  MOV R21, R15 ;  /* 0x0000000f00157202 */ /* 0x000fe40000000f00 */
[----:B------:R-:W-:Y:S01]  /*0920*/  MOV R16, 0x960 ;  /* 0x0000096000107802 */ /* 0x000fe20000000f00 */
[----:B0-----:R-:W-:Y:S02]  /*0930*/  IMAD.U32 R19, RZ, RZ, UR8 ;  /* 0x00000008ff137e24 */ /* 0x001fe4000f8e00ff */
[----:B------:R-:W-:-:S07]  /*0940*/  IMAD.U32 R18, RZ, RZ, UR9 ;  /* 0x00000009ff127e24 */ /* 0x000fce000f8e00ff */
[----:B------:R-:W-:Y:S05]  /*0950*/  CALL.REL.NOINC `($__internal_7_$__cuda_sm20_div_s64) ;  /* 0x0000003c00d07944 */ /* 0x000fea0003c00000 */
[----:B------:R-:W0:Y:S01]  /*0960*/  LDCU UR7, c[0x0][0x398] ;  /* 0x00007300ff0777ac */ /* 0x000e220008000800 */
[----:B------:R-:W-:-:S04]  /*0970*/  IMAD.MOV R9, RZ, RZ, -R20 ;  /* 0x000000ffff097224 */ /* 0x000fc800078e0a14 */
[----:B0-----:R-:W-:-:S07]  /*0980*/  IMAD R14, R9, UR7, R14 ;  /* 0x00000007090e7c24 */ /* 0x001fce000f8e020e */
.L_x_423:
[----:B------:R-:W-:Y:S05]  /*0990*/  BSYNC.RECONVERGENT B0 ;  /* 0x0000000000007941 */ /* 0x000fea0003800200 */
.L_x_421:
        /* <DEDUP_REMOVED lines=85> */
.L_x_425:
[----:B------:R-:W-:Y:S05]  /*0ef0*/  BSYNC.RECONVERGENT B0 ;  /* 0x0000000000007941 */ /* 0x000fea0003800200 */
.L_x_424:
        /* <DEDUP_REMOVED lines=31> */
.L_x_427:
[----:B------:R-:W-:Y:S05]  /*10f0*/  BSYNC.RECONVERGENT B0 ;  /* 0x0000000000007941 */ /* 0x000fea0003800200 */
.L_x_426:
        /* <DEDUP_REMOVED lines=32> */
.L_x_447:
        /* <DEDUP_REMOVED lines=53> */
.L_x_435:
[----:B------:R-:W-:Y:S05]  /*1650*/  BSYNC.RECONVERGENT B3 ;  /* 0x0000000000037941 */ /* 0x000fea0003800200 */
.L_x_434:
        /* <DEDUP_REMOVED lines=35> */
.L_x_437:
[----:B------:R-:W-:Y:S05]  /*1890*/  BSYNC.RECONVERGENT B3 ;  /* 0x0000000000037941 */ /* 0x000fea0003800200 */
.L_x_436:
        /* <DEDUP_REMOVED lines=23> */
[----:B------:R-:W-:Y:S01]  /*1a10*/  ISETP.NE.AND P0, PT, RZ, UR7, PT ;  /* 0x00000007ff007c0c */ /* 0x000fe2000bf05270 */
[----:B-1----:R-:W-:-:S12]  /*1a20*/  IMAD.MOV.U32 R23, RZ, RZ, R30 ;  /* 0x000000ffff177224 */ /* 0x002fd800078e001e */
        /* <DEDUP_REMOVED lines=10> */
.L_x_433:
[----:B------:R-:W-:Y:S05]  /*1ad0*/  BSYNC.RECONVERGENT B2 ;  /* 0x0000000000027941 */ /* 0x000fea0003800200 */
.L_x_432:
        /* <DEDUP_REMOVED lines=28> */
.L_x_446:
        /* <DEDUP_REMOVED lines=9> */
[----:B------:R-:W-:Y:S01]  /*1d30*/  IADD3 R45, PT, PT, R39, -0x1, RZ ;  /* 0xffffffff272d7810 */ /* 0x000fe20007ffe0ff */
[----:B------:R-:W-:Y:S01]  /*1d40*/  IMAD.IADD R25, R25, 0x1, R33 ;  /* 0x0000000119197824 */ /* 0x000fe200078e0221 */
        /* <DEDUP_REMOVED lines=10> */
[----:B------:R-:W-:-:S03]  /*1df0*/  F2FP.F16.F32.PACK_AB R44, RZ, R44 ;  /* 0x0000002cff2c723e */ /* 0x000fc600000000ff */
[C---:B------:R-:W-:Y:S02]  /*1e00*/  IMAD R23, R25.reuse, UR9, R22 ;  /* 0x0000000919177c24 */ /* 0x040fe4000f8e0216 */
        /* <DEDUP_REMOVED lines=12> */
.L_x_439:
[----:B------:R-:W-:Y:S05]  /*1ed0*/  BSYNC.RECONVERGENT B2 ;  /* 0x0000000000027941 */ /* 0x000fea0003800200 */
.L_x_438:
        /* <DEDUP_REMOVED lines=33> */
.L_x_441:
[----:B------:R-:W-:Y:S05]  /*20f0*/  BSYNC.RECONVERGENT B2 ;  /* 0x0000000000027941 */ /* 0x000fea0003800200 */
.L_x_440:
        /* <DEDUP_REMOVED lines=15> */
[----:B------:R-:W-:-:S03]  /*21f0*/  VIADD R25, R39, 0x1 ;  /* 0x0000000127197836 */ /* 0x000fc60000000000 */
[----:B------:R-:W-:Y:S02]  /*2200*/  I2FP.F32.S32 R44, R22 ;  /* 0x00000016002c7245 */ /* 0x000fe40000201400 */
[C---:B------:R-:W-:Y:S02]  /*2210*/  IADD3 R23, P1, PT, R25.reuse, R20, RZ ;  /* 0x0000001419177210 */ /* 0x040fe40007f3e0ff */
[----:B------:R-:W-:Y:S02]  /*2220*/  F2FP.F16.F32.PACK_AB R44, RZ, R44 ;  /* 0x0000002cff2c723e */ /* 0x000fe400000000ff */
        /* <DEDUP_REMOVED lines=15> */
.L_x_443:
[----:B------:R-:W-:Y:S05]  /*2320*/  BSYNC.RECONVERGENT B2 ;  /* 0x0000000000027941 */ /* 0x000fea0003800200 */
.L_x_442:
        /* <DEDUP_REMOVED lines=8> */
[----:B------:R-:W-:Y:S01]  /*23b0*/  IMAD.IADD R23, R23, 0x1, R36 ;  /* 0x0000000117177824 */ /* 0x000fe200078e0224 */
[----:B------:R-:W1:Y:S03]  /*23c0*/  LDCU.64 UR8, c[0x0][0x390] ;  /* 0x00007200ff0877ac */ /* 0x000e660008000a00 */
        /* <DEDUP_REMOVED lines=24> */
.L_x_445:
[----:B------:R-:W-:Y:S05]  /*2550*/  BSYNC.RECONVERGENT B2 ;  /* 0x0000000000027941 */ /* 0x000fea0003800200 */
.L_x_444:
        /* <DEDUP_REMOVED lines=18> */
.L_x_431:
[----:B------:R-:W-:Y:S05]  /*2680*/  BSYNC.RECONVERGENT B0 ;  /* 0x0000000000007941 */ /* 0x000fea0003800200 */
.L_x_430:
[----:B------:R-:W-:-:S05]  /*2690*/  VIADD R2, R2, 0x1 ;  /* 0x0000000102027836 */ /* 0x000fca0000000000 */
[----:B------:R-:W-:-:S13]  /*26a0*/  ISETP.NE.AND P0, PT, R2, R9, PT ;  /* 0x000000090200720c */ /* 0x000fda0003f05270 */
[----:B------:R-:W-:Y:S05]  /*26b0*/  @P0 BRA `(.L_x_447) ;  /* 0xffffffec00100947 */ /* 0x000fea000383ffff */
.L_x_429:
[----:B------:R-:W-:Y:S05]  /*26c0*/  BSYNC.RECONVERGENT B1 ;  /* 0x0000000000017941 */ /* 0x000fea0003800200 */
.L_x_428:
        /* <DEDUP_REMOVED lines=14> */
.L_x_414:
[----:B------:R-:W0:Y:S02]  /*27b0*/  LDCU UR6, c[0x0][0x3d0] ;  /* 0x00007a00ff0677ac */ /* 0x000e240008000800 */
[----:B0-----:R-:W-:-:S07]  /*27c0*/  I2FP.F32.S32 R2, UR6 ;  /* 0x0000000600027c45 */ /* 0x001fce0008201400 */
.L_x_482:
        /* <DEDUP_REMOVED lines=29> */
.L_x_450:
        /* <DEDUP_REMOVED lines=18> */
.L_x_451:
[----:B------:R-:W-:Y:S05]  /*2ac0*/  BSYNC.RECONVERGENT B0 ;  /* 0x0000000000007941 */ /* 0x000fea0003800200 */
.L_x_449:
        /* <DEDUP_REMOVED lines=29> */
.L_x_453:
        /* <DEDUP_REMOVED lines=8> */
[----:B------:R-:W-:Y:S01]  /*2d20*/  IMAD.MOV R17, RZ, RZ, -R20 ;  /* 0x000000ffff117224 */ /* 0x000fe200078e0a14 */
[----:B------:R-:W-:-:S03]  /*2d30*/  MOV R15, R21 ;  /* 0x00000015000f7202 */ /* 0x000fc60000000f00 */
[----:B0-----:R-:W-:Y:S02]  /*2d40*/  IMAD R17, R17, UR6, R14 ;  /* 0x0000000611117c24 */ /* 0x001fe4000f8e020e */
[----:B------:R-:W-:-:S07]  /*2d50*/  IMAD.MOV.U32 R14, RZ, RZ, R20 ;  /* 0x000000ffff0e7224 */ /* 0x000fce00078e0014 */
.L_x_454:
[----:B------:R-:W-:Y:S05]  /*2d60*/  BSYNC.RECONVERGENT B0 ;  /* 0x0000000000007941 */ /* 0x000fea0003800200 */
.L_x_452:
        /* <DEDUP_REMOVED lines=28> */
.L_x_456:
[----:B------:R-:W0:Y:S01]  /*2f30*/  LDCU.64 UR6, c[0x0][0x398] ;  /* 0x00007300ff0677ac */ /* 0x000e220008000a00 */
[----:B------:R-:W-:Y:S01]  /*2f40*/  IMAD.MOV.U32 R20, RZ, RZ, R14 ;  /* 0x000000ffff147224 */ /* 0x000fe200078e000e */
[----:B------:R-:W-:Y:S01]  /*2f50*/  MOV R16, 0x2fa0 ;  /* 0x00002fa000107802 */ /* 0x000fe20000000f00 */
[----:B------:R-:W-:Y:S02]  /*2f60*/  IMAD.MOV.U32 R21, RZ, RZ, R15 ;  /* 0x000000ffff157224 */ /* 0x000fe400078e000f */
[----:B0-----:R-:W-:Y:S01]  /*2f70*/  IMAD.U32 R19, RZ, RZ, UR6 ;  /* 0x00000006ff137e24 */ /* 0x001fe2000f8e00ff */
[----:B------:R-:W-:-:S07]  /*2f80*/  MOV R18, UR7 ;  /* 0x0000000700127c02 */ /* 0x000fce0008000f00 */
[----:B------:R-:W-:Y:S05]  /*2f90*/  CALL.REL.NOINC `($__internal_7_$__cuda_sm20_div_s64) ;  /* 0x0000001800407944 */ /* 0x000fea0003c00000 */
[----:B------:R-:W0:Y:S01]  /*2fa0*/  LDCU UR6, c[0x0][0x398] ;  /* 0x00007300ff0677ac */ /* 0x000e220008000800 */
[----:B------:R-:W-:-:S04]  /*2fb0*/  IMAD.MOV R9, RZ, RZ, -R20 ;  /* 0x000000ffff097224 */ /* 0x000fc800078e0a14 */
[----:B0-----:R-:W-:-:S07]  /*2fc0*/  IMAD R14, R9, UR6, R14 ;  /* 0x00000006090e7c24 */ /* 0x001fce000f8e020e */
.L_x_457:
[----:B------:R-:W-:Y:S05]  /*2fd0*/  BSYNC.RECONVERGENT B0 ;  /* 0x0000000000007941 */ /* 0x000fea0003800200 */
.L_x_455:
        /* <DEDUP_REMOVED lines=85> */
.L_x_459:
[----:B------:R-:W-:Y:S05]  /*3530*/  BSYNC.RECONVERGENT B0 ;  /* 0x0000000000007941 */ /* 0x000fea0003800200 */
.L_x_458:
        /* <DEDUP_REMOVED lines=31> */
.L_x_461:
[----:B------:R-:W-:Y:S05]  /*3730*/  BSYNC.RECONVERGENT B0 ;  /* 0x0000000000007941 */ /* 0x000fea0003800200 */
.L_x_460:
        /* <DEDUP_REMOVED lines=11> */
[----:B------:R-:W-:Y:S02]  /*37f0*/  IMAD R19, R11, R22, R22 ;  /* 0x000000160b137224 */ /* 0x000fe400078e0216 */
[----:B------:R-:W-:-:S04]  /*3800*/  IMAD.WIDE.U32 R20, R12, R20, RZ ;  /* 0x000000140c147225 */ /* 0x000fc800078e00ff */
[----:B------:R-:W-:Y:S01]  /*3810*/  IMAD.IADD R26, R8, 0x1, -R11 ;  /* 0x00000001081a7824 */ /* 0x000fe200078e0a0b */
[----:B------:R-:W-:Y:S01]  /*3820*/  IADD3 R18, PT, PT, R21, R23, RZ ;  /* 0x0000001715127210 */ /* 0x000fe20007ffe0ff */
[----:B------:R-:W-:Y:S02]  /*3830*/  IMAD.IADD R29, R19, 0x1, R22 ;  /* 0x00000001131d7824 */ /* 0x000fe400078e0216 */
[C---:B------:R-:W-:Y:S01]  /*3840*/  VIADD R17, R11.reuse, 0x2 ;  /* 0x000000020b117836 */ /* 0x040fe20000000000 */
[----:B------:R-:W-:Y:S01]  /*3850*/  LOP3.LUT R26, R26, 0x3, RZ, 0xc0, !PT ;  /* 0x000000031a1a7812 */ /* 0x000fe200078ec0ff */
[----:B------:R-:W-:Y:S02]  /*3860*/  IMAD.MOV.U32 R28, RZ, RZ, RZ ;  /* 0x000000ffff1c7224 */ /* 0x000fe400078e00ff */
[----:B0-----:R-:W-:Y:S01]  /*3870*/  IMAD R27, R11, R22, -UR6 ;  /* 0x800000060b1b7e24 */ /* 0x001fe2000f8e0216 */
[----:B------:R-:W-:Y:S02]  /*3880*/  VIADDMNMX R19, R19, -UR6, RZ, !PT ;  /* 0x8000000613137c46 */ /* 0x000fe4000f8001ff */
[----:B------:R-:W-:-:S02]  /*3890*/  VIADDMNMX R29, R29, -UR6, RZ, !PT ;  /* 0x800000061d1d7c46 */ /* 0x000fc4000f8001ff */
[----:B------:R-:W-:Y:S02]  /*38a0*/  IADD3 R13, PT, PT, R27, R10, RZ ;  /* 0x0000000a1b0d7210 */ /* 0x000fe40007ffe0ff */
[----:B------:R-:W-:Y:S02]  /*38b0*/  IADD3 R10, PT, PT, -R8, R11, RZ ;  /* 0x0000000b080a7210 */ /* 0x000fe40007ffe1ff */
[----:B------:R-:W-:Y:S01]  /*38c0*/  VIMNMX R27, PT, PT, RZ, R27, !PT ;  /* 0x0000001bff1b7248 */ /* 0x000fe20007fe0100 */
[C---:B------:R-:W-:Y:S01]  /*38d0*/  IMAD.IADD R15, R13.reuse, 0x1, R22 ;  /* 0x000000010d0f7824 */ /* 0x040fe200078e0216 */
[----:B------:R-:W-:Y:S02]  /*38e0*/  ISETP.GT.U32.AND P1, PT, R10, -0x4, PT ;  /* 0xfffffffc0a00780c */ /* 0x000fe40003f24070 */
[----:B-1----:R-:W-:Y:S02]  /*38f0*/  VIMNMX3 R10, R13, UR5, R16, PT ;  /* 0x000000050d0a7c0f */ /* 0x002fe4000b800110 */
[----:B------:R-:W-:-:S02]  /*3900*/  VIADDMNMX R14, R15, R22, UR5, PT ;  /* 0x000000050f0e7e46 */ /* 0x000fc4000b800116 */
[----:B------:R-:W-:Y:S02]  /*3910*/  VIMNMX3 R12, R15, UR5, R16, PT ;  /* 0x000000050f0c7c0f */ /* 0x000fe4000b800110 */
[----:B------:R-:W-:Y:S02]  /*3920*/  VIMNMX R14, PT, PT, R14, R16, PT ;  /* 0x000000100e0e7248 */ /* 0x000fe40003fe0100 */
[C---:B------:R-:W-:Y:S02]  /*3930*/  IADD3 R15, PT, PT, R11.reuse, 0x1, RZ ;  /* 0x000000010b0f7810 */ /* 0x040fe40007ffe0ff */
[----:B------:R-:W-:-:S07]  /*3940*/  IADD3 R16, PT, PT, R11, 0x3, RZ ;  /* 0x000000030b107810 */ /* 0x000fce0007ffe0ff */
.L_x_481:
        /* <DEDUP_REMOVED lines=41> */
.L_x_469:
[----:B------:R-:W-:Y:S05]  /*3be0*/  BSYNC.RECONVERGENT B3 ;  /* 0x0000000000037941 */ /* 0x000fea0003800200 */
.L_x_468:
        /* <DEDUP_REMOVED lines=27> */
.L_x_471:
[----:B------:R-:W-:Y:S05]  /*3da0*/  BSYNC.RECONVERGENT B3 ;  /* 0x0000000000037941 */ /* 0x000fea0003800200 */
.L_x_470:
[----:B------:R-:W-:Y:S01]  /*3db0*/  MOV R13, R17 ;  /* 0x00000011000d7202 */ /* 0x000fe20000000f00 */
[----:B------:R-:W-:Y:S06]  /*3dc0*/  @!P3 BRA `(.L_x_467) ;  /* 0x000000000064b947 */ /* 0x000fec0003800000 */
[----:B------:R-:W-:Y:S01]  /*3dd0*/  ISETP.GE.OR P0, PT, R29, R14, P0 ;  /* 0x0000000e1d00720c */ /* 0x000fe20000706670 */
[----:B------:R-:W-:-:S12]  /*3de0*/  IMAD.MOV.U32 R13, RZ, RZ, R16 ;  /* 0x000000ffff0d7224 */ /* 0x000fd800078e0010 */
        /* <DEDUP_REMOVED lines=20> */
[----:B------:R-:W-:Y:S02]  /*3f30*/  HADD2.F32 R25, -RZ, R13.H0_H0 ;  /* 0x2000000dff197230 */ /* 0x000fe40000004100 */
[----:B------:R-:W-:-:S03]  /*3f40*/  IMAD.MOV.U32 R13, RZ, RZ, R16 ;  /* 0x000000ffff0d7224 */ /* 0x000fc600078e0010 */
[----:B------:R-:W-:-:S07]  /*3f50*/  FADD.FTZ R28, R28, R25 ;  /* 0x000000191c1c7221 */ /* 0x000fce0000010000 */
.L_x_467:
[----:B------:R-:W-:Y:S05]  /*3f60*/  BSYNC.RECONVERGENT B2 ;  /* 0x0000000000027941 */ /* 0x000fea0003800200 */
.L_x_466:
[----:B------:R-:W-:Y:S05]  /*3f70*/  @P1 BRA `(.L_x_465) ;  /* 0x0000000400fc1947 */ /* 0x000fea0003800000 */
[----:B------:R-:W-:-:S13]  /*3f80*/  ISETP.GE.AND P0, PT, R30, R31, PT ;  /* 0x0000001f1e00720c */ /* 0x000fda0003f06270 */
.L_x_480:
        /* <DEDUP_REMOVED lines=47> */
.L_x_473:
[----:B------:R-:W-:Y:S05]  /*4280*/  BSYNC.RECONVERGENT B2 ;  /* 0x0000000000027941 */ /* 0x000fea0003800200 */
.L_x_472:
        /* <DEDUP_REMOVED lines=24> */
.L_x_475:
[----:B------:R-:W-:Y:S05]  /*4410*/  BSYNC.RECONVERGENT B2 ;  /* 0x0000000000027941 */ /* 0x000fea0003800200 */
.L_x_474:
        /* <DEDUP_REMOVED lines=24> */
.L_x_477:
[----:B------:R-:W-:Y:S05]  /*45a0*/  BSYNC.RECONVERGENT B2 ;  /* 0x0000000000027941 */ /* 0x000fea0003800200 */
.L_x_476:
        /* <DEDUP_REMOVED lines=24> */
.L_x_479:
[----:B------:R-:W-:Y:S05]  /*4730*/  BSYNC.RECONVERGENT B2 ;  /* 0x0000000000027941 */ /* 0x000fea0003800200 */
.L_x_478:
[----:B------:R-:W-:-:S04]  /*4740*/  IADD3 R13, PT, PT, R13, 0x4, RZ ;  /* 0x000000040d0d7810 */ /* 0x000fc80007ffe0ff */
[----:B------:R-:W-:-:S13]  /*4750*/  ISETP.NE.AND P2, PT, R13, R8, PT ;  /* 0x000000080d00720c */ /* 0x000fda0003f45270 */
[----:B------:R-:W-:Y:S05]  /*4760*/  @P2 BRA `(.L_x_480) ;  /* 0xfffffff800082947 */ /* 0x000fea000383ffff */
.L_x_465:
[----:B------:R-:W-:Y:S05]  /*4770*/  BSYNC.RECONVERGENT B0 ;  /* 0x0000000000007941 */ /* 0x000fea0003800200 */
.L_x_464:
[----:B------:R-:W-:-:S05]  /*4780*/  VIADD R4, R4, 0x1 ;  /* 0x0000000104047836 */ /* 0x000fca0000000000 */
[----:B------:R-:W-:-:S13]  /*4790*/  ISETP.NE.AND P0, PT, R4, R9, PT ;  /* 0x000000090400720c */ /* 0x000fda0003f05270 */
[----:B------:R-:W-:Y:S05]  /*47a0*/  @P0 BRA `(.L_x_481) ;  /* 0xfffffff000680947 */ /* 0x000fea000383ffff */
.L_x_463:
[----:B------:R-:W-:Y:S05]  /*47b0*/  BSYNC.RECONVERGENT B1 ;  /* 0x0000000000017941 */ /* 0x000fea0003800200 */
.L_x_462:
        /* <DEDUP_REMOVED lines=14> */
        .weak           $__internal_7_$__cuda_sm20_div_s64
        .type           $__internal_7_$__cuda_sm20_div_s64,@function
        .size           $__internal_7_$__cuda_sm20_div_s64,(.L_x_1484 - $__internal_7_$__cuda_sm20_div_s64)
$__internal_7_$__cuda_sm20_div_s64:
        /* <DEDUP_REMOVED lines=83> */
[----:B------:R-:W-:Y:S06]  /*4dd0*/  RET.REL.NODEC R8 `(_ZN2at6native49_GLOBAL__N__3489678a_16_AveragePool2d_cu_fb80407639avg_pool2d_backward_out_cuda_frame_nhwcIN3c104HalfEfiEEvT1_PKT_llliiiiiiiiPS6_ibb) ;  /* 0xffffffb008887950 */ /* 0x000fec0003c3ffff */
.L_x_483:
        /* <DEDUP_REMOVED lines=10> */
.L_x_1484:


//--------------------- .text._ZN2at6native49_GLOBAL__N__3489678a_16_AveragePool2d_cu_fb80407634avg_pool2d_backward_out_cuda_frameIfflEEvT1_PKT_llllliiiiiiPS4_ibb --------------------------
	.section	.text._ZN2at6native49_GLOBAL__N__3489678a_16_AveragePool2d_cu_fb80407634avg_pool2d_backward_out_cuda_frameIfflEEvT1_PKT_llllliiiiiiPS4_ibb,"ax",@progbits
	.align	128
.text._ZN2at6native49_GLOBAL__N__3489678a_16_AveragePool2d_cu_fb80407634avg_pool2d_backward_out_cuda_frameIfflEEvT1_PKT_llllliiiiiiPS4_ibb:
        .type           _ZN2at6native49_GLOBAL__N__3489678a_16_AveragePool2d_cu_fb80407634avg_pool2d_backward_out_cuda_frameIfflEEvT1_PKT_llllliiiiiiPS4_ibb,@function
        .size           _ZN2at6native49_GLOBAL__N__3489678a_16_AveragePool2d_cu_fb80407634avg_pool2d_backward_out_cuda_frameIfflEEvT1_PKT_llllliiiiiiPS4_ibb,(.L_x_1486 - _ZN2at6native49_GLOBAL__N__3489678a_16_AveragePool2d_cu_fb80407634avg_pool2d_backward_out_cuda_frameIfflEEvT1_PKT_llllliiiiiiPS4_ibb)
        .other          _ZN2at6native49_GLOBAL__N__3489678a_16_AveragePool2d_cu_fb80407634avg_pool2d_backward_out_cuda_frameIfflEEvT1_PKT_llllliiiiiiPS4_ibb,@"STO_CUDA_ENTRY STV_DEFAULT"
_ZN2at6native49_GLOBAL__N__3489678a_16_AveragePool2d_cu_fb80407634avg_pool2d_backward_out_cuda_frameIfflEEvT1_PKT_llllliiiiiiPS4_ibb:
        /* <DEDUP_REMOVED lines=25> */
.L_x_510:
        /* <DEDUP_REMOVED lines=28> */
.L_x_486:
[----:B------:R-:W0:Y:S01]  /*0350*/  LDCU.64 UR8, c[0x0][0x3a0] ;  /* 0x00007400ff0877ac */ /* 0x000e220008000a00 */
[----:B------:R-:W-:Y:S01]  /*0360*/  MOV R15, R0 ;  /* 0x00000000000f7202 */ /* 0x000fe20000000f00 */
[----:B------:R-:W-:Y:S01]  /*0370*/  IMAD.MOV.U32 R14, RZ, RZ, R11 ;  /* 0x000000ffff0e7224 */ /* 0x000fe200078e000b */
[----:B------:R-:W-:Y:S01]  /*0380*/  MOV R8, 0x3c0 ;  /* 0x000003c000087802 */ /* 0x000fe20000000f00 */
[----:B0-----:R-:W-:Y:S02]  /*0390*/  IMAD.U32 R12, RZ, RZ, UR8 ;  /* 0x00000008ff0c7e24 */ /* 0x001fe4000f8e00ff */
[----:B------:R-:W-:-:S07]  /*03a0*/  IMAD.U32 R9, RZ, RZ, UR9 ;  /* 0x00000009ff097e24 */ /* 0x000fce000f8e00ff */
[----:B------:R-:W-:Y:S05]  /*03b0*/  CALL.REL.NOINC `($__internal_8_$__cuda_sm20_div_s64) ;  /* 0x0000003400947944 */ /* 0x000fea0003c00000 */
[----:B------:R-:W0:Y:S01]  /*03c0*/  LDCU UR7, c[0x0][0x3a0] ;  /* 0x00007400ff0777ac */ /* 0x000e220008000800 */
[----:B------:R-:W-:Y:S01]  /*03d0*/  IADD3 R5, PT, PT, -R2, RZ, RZ ;  /* 0x000000ff02057210 */ /* 0x000fe20007ffe1ff */
[----:B------:R-:W-:Y:S02]  /*03e0*/  IMAD.MOV.U32 R6, RZ, RZ, R2 ;  /* 0x000000ffff067224 */ /* 0x000fe400078e0002 */
[----:B------:R-:W-:Y:S02]  /*03f0*/  IMAD.MOV.U32 R7, RZ, RZ, R3 ;  /* 0x000000ffff077224 */ /* 0x000fe400078e0003 */
[----:B0-----:R-:W-:-:S07]  /*0400*/  IMAD R4, R5, UR7, R0 ;  /* 0x0000000705047c24 */ /* 0x001fce000f8e0200 */
.L_x_487:
[----:B------:R-:W-:Y:S05]  /*0410*/  BSYNC.RECONVERGENT B0 ;  /* 0x0000000000007941 */ /* 0x000fea0003800200 */
.L_x_485:
        /* <DEDUP_REMOVED lines=31> */
.L_x_489:
[----:B------:R-:W0:Y:S01]  /*0610*/  LDCU.64 UR8, c[0x0][0x398] ;  /* 0x00007300ff0877ac */ /* 0x000e220008000a00 */
[----:B------:R-:W-:Y:S01]  /*0620*/  IMAD.MOV.U32 R15, RZ, RZ, R6 ;  /* 0x000000ffff0f7224 */ /* 0x000fe200078e0006 */
[----:B------:R-:W-:Y:S01]  /*0630*/  MOV R8, 0x680 ;  /* 0x0000068000087802 */ /* 0x000fe20000000f00 */
[----:B------:R-:W-:Y:S02]  /*0640*/  IMAD.MOV.U32 R14, RZ, RZ, R7 ;  /* 0x000000ffff0e7224 */ /* 0x000fe400078e0007 */
[----:B0-----:R-:W-:Y:S01]  /*0650*/  IMAD.U32 R12, RZ, RZ, UR8 ;  /* 0x00000008ff0c7e24 */ /* 0x001fe2000f8e00ff */
[----:B------:R-:W-:-:S07]  /*0660*/  MOV R9, UR9 ;  /* 0x0000000900097c02 */ /* 0x000fce0008000f00 */
[----:B------:R-:W-:Y:S05]  /*0670*/  CALL.REL.NOINC `($__internal_8_$__cuda_sm20_div_s64) ;  /* 0x0000003000e47944 */ /* 0x000fea0003c00000 */
[----:B------:R-:W0:Y:S01]  /*0680*/  LDCU UR7, c[0x0][0x398] ;  /* 0x00007300ff0777ac */ /* 0x000e220008000800 */
[----:B------:R-:W-:Y:S01]  /*0690*/  IMAD.MOV R5, RZ, RZ, -R2 ;  /* 0x000000ffff057224 */ /* 0x000fe200078e0a02 */
[----:B------:R-:W-:-:S03]  /*06a0*/  MOV R7, R3 ;  /* 0x0000000300077202 */ /* 0x000fc60000000f00 */
[----:B0-----:R-:W-:Y:S02]  /*06b0*/  IMAD R5, R5, UR7, R6 ;  /* 0x0000000705057c24 */ /* 0x001fe4000f8e0206 */
[----:B------:R-:W-:-:S07]  /*06c0*/  IMAD.MOV.U32 R6, RZ, RZ, R2 ;  /* 0x000000ffff067224 */ /* 0x000fce00078e0002 */
.L_x_490:
[----:B------:R-:W-:Y:S05]  /*06d0*/  BSYNC.RECONVERGENT B0 ;  /* 0x0000000000007941 */ /* 0x000fea0003800200 */
.L_x_488:
        /* <DEDUP_REMOVED lines=30> */
.L_x_492:
[----:B------:R-:W0:Y:S01]  /*08c0*/  LDCU.64 UR8, c[0x0][0x390] ;  /* 0x00007200ff0877ac */ /* 0x000e220008000a00 */
[----:B------:R-:W-:Y:S01]  /*08d0*/  IMAD.MOV.U32 R15, RZ, RZ, R6 ;  /* 0x000000ffff0f7224 */ /* 0x000fe200078e0006 */
[----:B------:R-:W-:Y:S01]  /*08e0*/  MOV R8, 0x930 ;  /* 0x0000093000087802 */ /* 0x000fe20000000f00 */
[----:B------:R-:W-:Y:S01]  /*08f0*/  IMAD.MOV.U32 R14, RZ, RZ, R7 ;  /* 0x000000ffff0e7224 */ /* 0x000fe200078e0007 */
[----:B0-----:R-:W-:Y:S01]  /*0900*/  MOV R12, UR8 ;  /* 0x00000008000c7c02 */ /* 0x001fe20008000f00 */
[----:B------:R-:W-:-:S07]  /*0910*/  IMAD.U32 R9, RZ, RZ, UR9 ;  /* 0x00000009ff097e24 */ /* 0x000fce000f8e00ff */
[----:B------:R-:W-:Y:S05]  /*0920*/  CALL.REL.NOINC `($__internal_8_$__cuda_sm20_div_s64) ;  /* 0x0000003000387944 */ /* 0x000fea0003c00000 */
[----:B------:R-:W0:Y:S01]  /*0930*/  LDCU UR7, c[0x0][0x390] ;  /* 0x00007200ff0777ac */ /* 0x000e220008000800 */
[----:B------:R-:W-:Y:S01]  /*0940*/  IMAD.MOV R7, RZ, RZ, -R2 ;  /* 0x000000ffff077224 */ /* 0x000fe200078e0a02 */
[----:B0-----:R-:W-:-:S05]  /*0950*/  MOV R3, UR7 ;  /* 0x0000000700037c02 */ /* 0x001fca0008000f00 */
[----:B------:R-:W-:-:S07]  /*0960*/  IMAD R6, R7, R3, R6 ;  /* 0x0000000307067224 */ /* 0x000fce00078e0206 */
.L_x_493:
[----:B------:R-:W-:Y:S05]  /*0970*/  BSYNC.RECONVERGENT B0 ;  /* 0x0000000000007941 */ /* 0x000fea0003800200 */
.L_x_491:
        /* <DEDUP_REMOVED lines=16> */
[----:B0-----:R-:W-:Y:S02]  /*0a80*/  IMAD.MOV.U32 R16, RZ, RZ, RZ ;  /* 0x000000ffff107224 */ /* 0x001fe400078e00ff */
[----:B--2---:R-:W-:Y:S02]  /*0a90*/  IMAD.MOV R15, RZ, RZ, -R17 ;  /* 0x000000ffff0f7224 */ /* 0x004fe400078e0a11 */
[----:B-1----:R-:W-:Y:S02]  /*0aa0*/  IMAD.MOV.U32 R18, RZ, RZ, RZ ;  /* 0x000000ffff127224 */ /* 0x002fe400078e00ff */
[----:B------:R-:W-:-:S04]  /*0ab0*/  IMAD R15, R15, R12, RZ ;  /* 0x0000000c0f0f7224 */ /* 0x000fc800078e02ff */
[----:B------:R-:W-:Y:S01]  /*0ac0*/  IMAD.HI.U32 R10, R17, R15, R16 ;  /* 0x0000000f110a7227 */ /* 0x000fe200078e0010 */
[----:B---3--:R-:W-:Y:S02]  /*0ad0*/  IADD3 R9, PT, PT, RZ, -R19, RZ ;  /* 0x80000013ff097210 */ /* 0x008fe40007ffe0ff */
[----:B------:R-:W-:-:S03]  /*0ae0*/  IABS R17, R4 ;  /* 0x0000000400117213 */ /* 0x000fc60000000000 */
[----:B------:R-:W-:Y:S02]  /*0af0*/  IMAD R9, R9, R14, RZ ;  /* 0x0000000e09097224 */ /* 0x000fe400078e02ff */
[----:B------:R-:W-:-:S04]  /*0b00*/  IMAD.HI.U32 R15, R10, R23, RZ ;  /* 0x000000170a0f7227 */ /* 0x000fc800078e00ff */
[----:B------:R-:W-:Y:S01]  /*0b10*/  IMAD.HI.U32 R16, R19, R9, R18 ;  /* 0x0000000913107227 */ /* 0x000fe200078e0012 */
[----:B------:R-:W-:-:S03]  /*0b20*/  IADD3 R9, PT, PT, -R15, RZ, RZ ;  /* 0x000000ff0f097210 */ /* 0x000fc60007ffe1ff */
[----:B------:R-:W-:Y:S02]  /*0b30*/  IMAD.MOV.U32 R19, RZ, RZ, R17 ;  /* 0x000000ffff137224 */ /* 0x000fe400078e0011 */
[----:B------:R-:W-:Y:S01]  /*0b40*/  IMAD R23, R12, R9, R23 ;  /* 0x000000090c177224 */ /* 0x000fe200078e0217 */
[----:B------:R-:W0:Y:S01]  /*0b50*/  LDC R17, c[0x0][0x3a8] ;  /* 0x0000ea00ff117b82 */ /* 0x000e220000000800 */
[----:B------:R-:W-:-:S03]  /*0b60*/  IMAD.HI.U32 R16, R16, R19, RZ ;  /* 0x0000001310107227 */ /* 0x000fc600078e00ff */
[----:B------:R-:W-:Y:S01]  /*0b70*/  ISETP.GT.U32.AND P2, PT, R12, R23, PT ;  /* 0x000000170c00720c */ /* 0x000fe20003f44070 */
[----:B------:R-:W-:-:S03]  /*0b80*/  IMAD.MOV R10, RZ, RZ, -R16 ;  /* 0x000000ffff0a7224 */ /* 0x000fc600078e0a10 */
[----:B------:R-:W1:Y:S01]  /*0b90*/  LDC R9, c[0x0][0x3bc] ;  /* 0x0000ef00ff097b82 */ /* 0x000e620000000800 */
[----:B------:R-:W-:Y:S02]  /*0ba0*/  IMAD R19, R14, R10, R19 ;  /* 0x0000000a0e137224 */ /* 0x000fe400078e0213 */
[----:B------:R-:W-:-:S03]  /*0bb0*/  IMAD.MOV.U32 R10, RZ, RZ, RZ ;  /* 0x000000ffff0a7224 */ /* 0x000fc600078e00ff */
[----:B------:R-:W-:-:S03]  /*0bc0*/  ISETP.GT.U32.AND P0, PT, R14, R19, PT ;  /* 0x000000130e00720c */ /* 0x000fc60003f04070 */
[----:B------:R-:W-:Y:S01]  /*0bd0*/  @!P2 IMAD.IADD R23, R23, 0x1, -R12 ;  /* 0x000000011717a824 */ /* 0x000fe200078e0a0c */
[----:B------:R-:W-:Y:S09]  /*0be0*/  @!P1 BRA `(.L_x_495) ;  /* 0x0000000000689947 */ /* 0x000ff20003800000 */
        /* <DEDUP_REMOVED lines=10> */
[----:B--2---:R-:W-:Y:S02]  /*0c90*/  IMAD.MOV.U32 R20, RZ, RZ, RZ ;  /* 0x000000ffff147224 */ /* 0x004fe400078e00ff */
[----:B---3--:R-:W-:-:S04]  /*0ca0*/  IMAD.MOV R24, RZ, RZ, -R21 ;  /* 0x000000ffff187224 */ /* 0x008fc800078e0a15 */
        /* <DEDUP_REMOVED lines=10> */
[----:B------:R-:W-:-:S05]  /*0d50*/  @P1 VIADD R21, R21, 0x1 ;  /* 0x0000000115151836 */ /* 0x000fca0000000000 */
[----:B------:R-:W-:Y:S02]  /*0d60*/  @!P4 IADD3 R21, PT, PT, -R21, RZ, RZ ;  /* 0x000000ff1515c210 */ /* 0x000fe40007ffe1ff */
[----:B------:R-:W-:-:S05]  /*0d70*/  @!P3 LOP3.LUT R21, RZ, R27, RZ, 0x33, !PT ;  /* 0x0000001bff15b212 */ /* 0x000fca00078e33ff */
[----:B------:R-:W-:-:S07]  /*0d80*/  VIADD R10, R21, 0x1 ;  /* 0x00000001150a7836 */ /* 0x000fce0000000000 */
.L_x_495:
[----:B------:R-:W-:Y:S05]  /*0d90*/  BSYNC.RECONVERGENT B0 ;  /* 0x0000000000007941 */ /* 0x000fea0003800200 */
.L_x_494:
        /* <DEDUP_REMOVED lines=8> */
[----:B------:R-:W-:Y:S01]  /*0e20*/  IMAD.IADD R12, R4, 0x1, -R9 ;  /* 0x00000001040c7824 */ /* 0x000fe200078e0a09 */
[----:B-1----:R-:W-:-:S04]  /*0e30*/  IABS R23, R25 ;  /* 0x0000001900177213 */ /* 0x002fc80000000000 */
[----:B------:R-:W1:Y:S08]  /*0e40*/  I2F.RP R18, R23 ;  /* 0x0000001700127306 */ /* 0x000e700000209400 */
[----:B-1----:R-:W1:Y:S02]  /*0e50*/  MUFU.RCP R18, R18 ;  /* 0x0000001200127308 */ /* 0x002e640000001000 */
[----:B-1----:R-:W-:-:S06]  /*0e60*/  IADD3 R20, PT, PT, R18, 0xffffffe, RZ ;  /* 0x0ffffffe12147810 */ /* 0x002fcc0007ffe0ff */
        /* <DEDUP_REMOVED lines=20> */
.L_x_497:
[----:B------:R-:W-:Y:S05]  /*0fb0*/  BSYNC.RECONVERGENT B0 ;  /* 0x0000000000007941 */ /* 0x000fea0003800200 */
.L_x_496:
[----:B------:R-:W-:Y:S01]  /*0fc0*/  ISETP.GE.AND P3, PT, R5, RZ, PT ;  /* 0x000000ff0500720c */ /* 0x000fe20003f66270 */
[----:B------:R-:W-:Y:S01]  /*0fd0*/  @!P2 VIADD R15, R15, 0x1 ;  /* 0x000000010f0fa836 */ /* 0x000fe20000000000 */
[----:B------:R-:W-:Y:S01]  /*0fe0*/  ISETP.NE.AND P2, PT, R8, RZ, PT ;  /* 0x000000ff0800720c */ /* 0x000fe20003f45270 */
[----:B------:R-:W1:Y:S01]  /*0ff0*/  LDCU UR7, c[0x0][0x394] ;  /* 0x00007280ff0777ac */ /* 0x000e620008000800 */
[----:B------:R-:W-:Y:S01]  /*1000*/  ISETP.GE.U32.AND P4, PT, R19, R14, PT ;  /* 0x0000000e1300720c */ /* 0x000fe20003f86070 */
[----:B------:R-:W-:Y:S01]  /*1010*/  @P1 VIADD R15, R15, 0x1 ;  /* 0x000000010f0f1836 */ /* 0x000fe20000000000 */
[----:B------:R-:W2:Y:S01]  /*1020*/  LDC R19, c[0x0][0x3b0] ;  /* 0x0000ec00ff137b82 */ /* 0x000ea20000000800 */
[----:B------:R-:W-:Y:S01]  /*1030*/  LOP3.LUT R4, R4, R7, RZ, 0x3c, !PT ;  /* 0x0000000704047212 */ /* 0x000fe200078e3cff */
[----:B------:R-:W-:Y:S01]  /*1040*/  BSSY.RECONVERGENT B0, `(.L_x_498) ;  /* 0x00000f6000007945 */ /* 0x000fe20003800200 */
[----:B------:R-:W-:Y:S01]  /*1050*/  @!P0 IADD3 R16, PT, PT, R16, 0x1, RZ ;  /* 0x0000000110108810 */ /* 0x000fe20007ffe0ff */
[----:B------:R-:W-:Y:S01]  /*1060*/  IMAD.MOV.U32 R14, RZ, RZ, RZ ;  /* 0x000000ffff0e7224 */ /* 0x000fe200078e00ff */
[----:B------:R-:W-:-:S02]  /*1070*/  ISETP.GE.AND P1, PT, R4, RZ, PT ;  /* 0x000000ff0400720c */ /* 0x000fc40003f26270 */
[----:B------:R-:W-:Y:S01]  /*1080*/  @!P3 IMAD.MOV R15, RZ, RZ, -R15 ;  /* 0x000000ffff0fb224 */ /* 0x000fe200078e0a0f */
[----:B------:R-:W-:Y:S02]  /*1090*/  ISETP.NE.AND P3, PT, R7, RZ, PT ;  /* 0x000000ff0700720c */ /* 0x000fe40003f65270 */
[----:B------:R-:W-:Y:S01]  /*10a0*/  @!P2 LOP3.LUT R15, RZ, R8, RZ, 0x33, !PT ;  /* 0x00000008ff0fa212 */ /* 0x000fe200078e33ff */
[----:B------:R-:W-:Y:S01]  /*10b0*/  @P4 VIADD R16, R16, 0x1 ;  /* 0x0000000110104836 */ /* 0x000fe20000000000 */
[----:B------:R-:W-:Y:S02]  /*10c0*/  SHF.R.S32.HI R4, RZ, 0x1f, R2 ;  /* 0x0000001fff047819 */ /* 0x000fe40000011402 */
[----:B0-----:R-:W-:Y:S02]  /*10d0*/  VIADDMNMX R15, R15, 0x1, R17, PT ;  /* 0x000000010f0f7846 */ /* 0x001fe40003800111 */
[----:B------:R-:W-:Y:S01]  /*10e0*/  SHF.R.S32.HI R5, RZ, 0x1f, R6 ;  /* 0x0000001fff057819 */ /* 0x000fe20000011406 */
[----:B------:R-:W-:Y:S01]  /*10f0*/  IMAD R17, R4, R3, RZ ;  /* 0x0000000304117224 */ /* 0x000fe200078e02ff */
[----:B------:R-:W-:Y:S01]  /*1100*/  ISETP.GE.AND P0, PT, R10, R15, PT ;  /* 0x0000000f0a00720c */ /* 0x000fe20003f06270 */
[----:B------:R-:W-:Y:S01]  /*1110*/  @!P1 IMAD.MOV R16, RZ, RZ, -R16 ;  /* 0x000000ffff109224 */ /* 0x000fe200078e0a10 */
[----:B------:R-:W-:-:S02]  /*1120*/  MOV R4, R6 ;  /* 0x0000000600047202 */ /* 0x000fc40000000f00 */
[----:B------:R-:W-:-:S03]  /*1130*/  @!P3 LOP3.LUT R16, RZ, R7, RZ, 0x33, !PT ;  /* 0x00000007ff10b212 */ /* 0x000fc600078e33ff */
[----:B------:R-:W-:-:S04]  /*1140*/  IMAD.WIDE.U32 R4, R2, R3, R4 ;  /* 0x0000000302047225 */ /* 0x000fc800078e0004 */
[----:B-1----:R-:W-:Y:S01]  /*1150*/  IMAD R3, R2, UR7, R17 ;  /* 0x0000000702037c24 */ /* 0x002fe2000f8e0211 */
[----:B--2---:R-:W-:Y:S01]  /*1160*/  VIADDMNMX R17, R16, 0x1, R19, PT ;  /* 0x0000000110117846 */ /* 0x004fe20003800113 */
[----:B------:R-:W-:Y:S06]  /*1170*/  @P0 BRA `(.L_x_499) ;  /* 0x0000000c00880947 */ /* 0x000fec0003800000 */
[----:B------:R-:W0:Y:S01]  /*1180*/  LDCU UR7, c[0x0][0x3cc] ;  /* 0x00007980ff0777ac */ /* 0x000e220008000800 */
[----:B------:R-:W-:Y:S02]  /*1190*/  IMAD R6, R12, R7, R7 ;  /* 0x000000070c067224 */ /* 0x000fe400078e0207 */
[----:B------:R-:W-:Y:S02]  /*11a0*/  HFMA2 R14, -RZ, RZ, 0, 0 ;  /* 0x00000000ff0e7431 */ /* 0x000fe400000001ff */
[----:B------:R-:W-:Y:S01]  /*11b0*/  IMAD.IADD R16, R5, 0x1, R3 ;  /* 0x0000000105107824 */ /* 0x000fe200078e0203 */
[----:B------:R-:W1:Y:S01]  /*11c0*/  LDCU UR8, c[0x0][0x3a0] ;  /* 0x00007400ff0877ac */ /* 0x000e620008000800 */
[----:B------:R-:W-:-:S05]  /*11d0*/  IMAD.IADD R18, R17, 0x1, -R12 ;  /* 0x0000000111127824 */ /* 0x000fca00078e0a0c */
[----:B------:R-:W-:Y:S01]  /*11e0*/  LOP3.LUT R18, R18, 0x3, RZ, 0xc0, !PT ;  /* 0x0000000312127812 */ /* 0x000fe200078ec0ff */
[----:B0-----:R-:W-:Y:S01]  /*11f0*/  IMAD R22, R12, R7, -UR7 ;  /* 0x800000070c167e24 */ /* 0x001fe2000f8e0207 */
[C---:B------:R-:W-:Y:S01]  /*1200*/  IADD3 R26, PT, PT, R6.reuse, -UR7, R7 ;  /* 0x80000007061a7c10 */ /* 0x040fe2000fffe007 */
[----:B------:R-:W-:Y:S02]  /*1210*/  VIADD R23, R6, -UR7 ;  /* 0x8000000706177c36 */ /* 0x000fe40008000000 */
[----:B------:R-:W-:Y:S01]  /*1220*/  IMAD.IADD R2, R22, 0x1, R9 ;  /* 0x0000000116027824 */ /* 0x000fe200078e0209 */
[----:B------:R-:W-:Y:S02]  /*1230*/  VIMNMX R19, PT, PT, RZ, R22, !PT ;  /* 0x00000016ff137248 */ /* 0x000fe40007fe0100 */
[----:B------:R-:W-:Y:S01]  /*1240*/  VIMNMX R20, PT, PT, RZ, R23, !PT ;  /* 0x00000017ff147248 */ /* 0x000fe20007fe0100 */
[C---:B------:R-:W-:Y:S01]  /*1250*/  IMAD.IADD R6, R2.reuse, 0x1, R7 ;  /* 0x0000000102067824 */ /* 0x040fe200078e0207 */
[----:B------:R-:W-:-:S02]  /*1260*/  VIMNMX R3, PT, PT, R2, UR5, PT ;  /* 0x0000000502037c48 */ /* 0x000fc4000bfe0100 */
[----:B------:R-:W-:Y:S02]  /*1270*/  VIMNMX R21, PT, PT, RZ, R26, !PT ;  /* 0x0000001aff157248 */ /* 0x000fe40007fe0100 */
[C---:B------:R-:W-:Y:S02]  /*1280*/  VIADDMNMX R7, R6.reuse, R7, UR5, PT ;  /* 0x0000000506077e46 */ /* 0x040fe4000b800107 */
[----:B------:R-:W-:Y:S02]  /*1290*/  VIMNMX R6, PT, PT, R6, UR5, PT ;  /* 0x0000000506067c48 */ /* 0x000fe4000bfe0100 */
[----:B------:R-:W-:Y:S01]  /*12a0*/  IADD3 R22, PT, PT, -R22, R3, RZ ;  /* 0x0000000316167210 */ /* 0x000fe20007ffe1ff */
[----:B------:R-:W-:Y:S01]  /*12b0*/  IMAD.IADD R26, R7, 0x1, -R26 ;  /* 0x00000001071a7824 */ /* 0x000fe200078e0a1a */
[----:B-1----:R-:W-:Y:S01]  /*12c0*/  VIMNMX R24, PT, PT, R3, UR8, PT ;  /* 0x0000000803187c48 */ /* 0x002fe2000bfe0100 */
[C---:B------:R-:W-:Y:S01]  /*12d0*/  IMAD.IADD R23, R6.reuse, 0x1, -R23 ;  /* 0x0000000106177824 */ /* 0x040fe200078e0a17 */
[----:B------:R-:W-:-:S02]  /*12e0*/  VIMNMX R25, PT, PT, R6, UR8, PT ;  /* 0x0000000806197c48 */ /* 0x000fc4000bfe0100 */
[----:B------:R-:W-:-:S07]  /*12f0*/  VIMNMX R28, PT, PT, R7, UR8, PT ;  /* 0x00000008071c7c48 */ /* 0x000fce000bfe0100 */
.L_x_509:
        /* <DEDUP_REMOVED lines=21> */
[----:B------:R-:W-:-:S03]  /*1450*/  IADD3 R27, PT, PT, -R27, R6, RZ ;  /* 0x000000061b1b7210 */ /* 0x000fc60007ffe1ff */
[----:B------:R-:W-:Y:S01]  /*1460*/  IMAD.IADD R30, R32, 0x1, -R33 ;  /* 0x00000001201e7824 */ /* 0x000fe200078e0a21 */
[----:B------:R-:W-:Y:S06]  /*1470*/  @!P0 BRA `(.L_x_503) ;  /* 0x0000000000e88947 */ /* 0x000fec0003800000 */
[----:B------:R-:W0:Y:S01]  /*1480*/  LDCU.64 UR12, c[0x0][0x3b0] ;  /* 0x00007600ff0c77ac */ /* 0x000e220008000a00 */
[----:B------:R-:W-:Y:S01]  /*1490*/  ISETP.GT.AND P0, PT, R32, R33, PT ;  /* 0x000000212000720c */ /* 0x000fe20003f04270 */
[----:B------:R-:W-:Y:S01]  /*14a0*/  BSSY.RECONVERGENT B3, `(.L_x_504) ;  /* 0x0000017000037945 */ /* 0x000fe20003800200 */
[----:B------:R-:W-:Y:S01]  /*14b0*/  SHF.R.S32.HI R7, RZ, 0x1f, R12 ;  /* 0x0000001fff077819 */ /* 0x000fe2000001140c */
[----:B------:R-:W1:Y:S01]  /*14c0*/  LDCU.64 UR8, c[0x0][0x388] ;  /* 0x00007100ff0877ac */ /* 0x000e620008000a00 */
[----:B------:R-:W-:Y:S02]  /*14d0*/  MOV R6, R12 ;  /* 0x0000000c00067202 */ /* 0x000fe40000000f00 */
[----:B------:R-:W-:Y:S02]  /*14e0*/  ISETP.LE.OR P1, PT, R24, R19, !P0 ;  /* 0x000000131800720c */ /* 0x000fe40004723670 */
[----:B------:R-:W-:Y:S01]  /*14f0*/  ISETP.NE.AND P2, PT, R18, 0x1, PT ;  /* 0x000000011200780c */ /* 0x000fe20003f45270 */
[----:B0-----:R-:W-:-:S02]  /*1500*/  IMAD R31, R29, UR12, RZ ;  /* 0x0000000c1d1f7c24 */ /* 0x001fc4000f8e02ff */
[----:B------:R-:W-:-:S04]  /*1510*/  IMAD.WIDE.U32 R8, R2, UR12, R6 ;  /* 0x0000000c02087c25 */ /* 0x000fc8000f8e0006 */
[----:B------:R-:W-:Y:S01]  /*1520*/  IMAD R7, R2, UR13, R31 ;  /* 0x0000000d02077c24 */ /* 0x000fe2000f8e021f */
[----:B-1----:R-:W-:-:S03]  /*1530*/  LEA R6, P3, R8, UR8, 0x2 ;  /* 0x0000000808067c11 */ /* 0x002fc6000f8610ff */
[----:B------:R-:W-:-:S05]  /*1540*/  IMAD.IADD R7, R9, 0x1, R7 ;  /* 0x0000000109077824 */ /* 0x000fca00078e0207 */
[----:B------:R-:W-:Y:S01]  /*1550*/  LEA.HI.X R7, R8, UR9, R7, 0x2, P3 ;  /* 0x0000000908077c11 */ /* 0x000fe200098f1407 */
[----:B------:R-:W-:Y:S06]  /*1560*/  @P1 BRA `(.L_x_505) ;  /* 0x0000000000281947 */ /* 0x000fec0003800000 */
[----:B------:R-:W2:Y:S01]  /*1570*/  LDG.E R31, desc[UR10][R6.64] ;  /* 0x0000000a061f7981 */ /* 0x000ea2000c1e1900 */
[----:B------:R-:W0:Y:S01]  /*1580*/  LDCU.U8 UR7, c[0x0][0x3dc] ;  /* 0x00007b80ff0777ac */ /* 0x000e220008000000 */
[----:B------:R-:W-:-:S04]  /*1590*/  IMAD.IADD R9, R24, 0x1, -R19 ;  /* 0x0000000118097824 */ /* 0x000fc800078e0a13 */
[----:B------:R-:W-:Y:S01]  /*15a0*/  IMAD R9, R30, R9, RZ ;  /* 0x000000091e097224 */ /* 0x000fe200078e02ff */
[----:B0-----:R-:W-:-:S06]  /*15b0*/  UPRMT UR7, UR7, 0x8880, URZ ;  /* 0x0000888007077896 */ /* 0x001fcc00080000ff */
[----:B------:R-:W-:-:S13]  /*15c0*/  ISETP.NE.AND P1, PT, RZ, UR7, PT ;  /* 0x00000007ff007c0c */ /* 0x000fda000bf25270 */
[----:B------:R-:W-:-:S05]  /*15d0*/  @P1 IMAD R9, R22, R27, RZ ;  /* 0x0000001b16091224 */ /* 0x000fca00078e02ff */
[----:B------:R-:W-:-:S06]  /*15e0*/  I2FP.F32.S32 R9, R9 ;  /* 0x0000000900097245 */ /* 0x000fcc0000201400 */
[----:B------:R-:W2:Y:S02]  /*15f0*/  MUFU.RCP R9, R9 ;  /* 0x0000000900097308 */ /* 0x000ea40000001000 */
[----:B--2---:R-:W-:-:S07]  /*1600*/  FFMA.FTZ R14, R31, R9, R14 ;  /* 0x000000091f0e7223 */ /* 0x004fce000001000e */
.L_x_505:
[----:B------:R-:W-:Y:S05]  /*1610*/  BSYNC.RECONVERGENT B3 ;  /* 0x0000000000037941 */ /* 0x000fea0003800200 */
.L_x_504:
[----:B------:R-:W-:Y:S01]  /*1620*/  IADD3 R31, PT, PT, R12, 0x1, RZ ;  /* 0x000000010c1f7810 */ /* 0x000fe20007ffe0ff */
[----:B------:R-:W-:Y:S06]  /*1630*/  @!P2 BRA `(.L_x_503) ;  /* 0x000000000078a947 */ /* 0x000fec0003800000 */
[----:B------:R-:W-:Y:S01]  /*1640*/  ISETP.LE.OR P1, PT, R25, R20, !P0 ;  /* 0x000000141900720c */ /* 0x000fe20004723670 */
[----:B------:R-:W-:Y:S01]  /*1650*/  BSSY.RECONVERGENT B3, `(.L_x_506) ;  /* 0x000000d000037945 */ /* 0x000fe20003800200 */
[----:B------:R-:W-:-:S11]  /*1660*/  ISETP.NE.AND P2, PT, R18, 0x2, PT ;  /* 0x000000021200780c */ /* 0x000fd60003f45270 */
[----:B------:R-:W-:Y:S05]  /*1670*/  @P1 BRA `(.L_x_507) ;  /* 0x0000000000281947 */ /* 0x000fea0003800000 */
        /* <DEDUP_REMOVED lines=10> */
.L_x_507:
[----:B------:R-:W-:Y:S05]  /*1720*/  BSYNC.RECONVERGENT B3 ;  /* 0x0000000000037941 */ /* 0x000fea0003800200 */
.L_x_506:
[----:B------:R-:W-:Y:S01]  /*1730*/  VIADD R31, R12, 0x2 ;  /* 0x000000020c1f7836 */ /* 0x000fe20000000000 */
[----:B------:R-:W-:Y:S06]  /*1740*/  @!P2 BRA `(.L_x_503) ;  /* 0x000000000034a947 */ /* 0x000fec0003800000 */
[----:B------:R-:W-:Y:S02]  /*1750*/  ISETP.LE.OR P0, PT, R28, R21, !P0 ;  /* 0x000000151c00720c */ /* 0x000fe40004703670 */
[----:B------:R-:W-:-:S11]  /*1760*/  IADD3 R31, PT, PT, R12, 0x3, RZ ;  /* 0x000000030c1f7810 */ /* 0x000fd60007ffe0ff */
        /* <DEDUP_REMOVED lines=11> */
.L_x_503:
[----:B------:R-:W-:Y:S05]  /*1820*/  BSYNC.RECONVERGENT B2 ;  /* 0x0000000000027941 */ /* 0x000fea0003800200 */
.L_x_502:
[----:B------:R-:W-:-:S05]  /*1830*/  IMAD.IADD R6, R12, 0x1, -R17 ;  /* 0x000000010c067824 */ /* 0x000fca00078e0a11 */
[----:B------:R-:W-:-:S13]  /*1840*/  ISETP.GT.U32.AND P0, PT, R6, -0x4, PT ;  /* 0xfffffffc0600780c */ /* 0x000fda0003f04070 */
[----:B------:R-:W-:Y:S05]  /*1850*/  @P0 BRA `(.L_x_501) ;  /* 0x0000000400c00947 */ /* 0x000fea0003800000 */
[----:B------:R-:W0:Y:S01]  /*1860*/  LDC R38, c[0x0][0x3c4] ;  /* 0x0000f100ff267b82 */ /* 0x000e220000000800 */
[----:B------:R-:W1:Y:S01]  /*1870*/  LDCU UR7, c[0x0][0x3cc] ;  /* 0x00007980ff0777ac */ /* 0x000e620008000800 */
[C---:B------:R-:W-:Y:S01]  /*1880*/  IADD3 R35, PT, PT, R31.reuse, 0x2, RZ ;  /* 0x000000021f237810 */ /* 0x040fe20007ffe0ff */
[----:B------:R-:W-:Y:S01]  /*1890*/  VIADD R43, R31, 0x3 ;  /* 0x000000031f2b7836 */ /* 0x000fe20000000000 */
[----:B------:R-:W-:Y:S01]  /*18a0*/  ISETP.GT.AND P0, PT, R32, R33, PT ;  /* 0x000000212000720c */ /* 0x000fe20003f04270 */
[----:B------:R-:W-:Y:S01]  /*18b0*/  IMAD.MOV R40, RZ, RZ, -R31 ;  /* 0x000000ffff287224 */ /* 0x000fe200078e0a1f */
[----:B------:R-:W-:Y:S01]  /*18c0*/  IADD3 R33, PT, PT, -R17, R31, RZ ;  /* 0x0000001f11217210 */ /* 0x000fe20007ffe1ff */
[----:B------:R-:W-:Y:S02]  /*18d0*/  IMAD.MOV R34, RZ, RZ, -R35 ;  /* 0x000000ffff227224 */ /* 0x000fe400078e0a23 */
[----:B------:R-:W-:Y:S02]  /*18e0*/  IMAD.MOV R39, RZ, RZ, -R43 ;  /* 0x000000ffff277224 */ /* 0x000fe400078e0a2b */
[----:B0-----:R-:W-:-:S02]  /*18f0*/  IMAD R41, R31, R38, R38 ;  /* 0x000000261f297224 */ /* 0x001fc400078e0226 */
[-C--:B-1----:R-:W-:Y:S02]  /*1900*/  IMAD R42, R35, R38.reuse, -UR7 ;  /* 0x80000007232a7e24 */ /* 0x082fe4000f8e0226 */
[-C--:B------:R-:W-:Y:S01]  /*1910*/  IMAD R36, R43, R38.reuse, -UR7 ;  /* 0x800000072b247e24 */ /* 0x080fe2000f8e0226 */
[----:B------:R-:W-:Y:S01]  /*1920*/  IADD3 R32, PT, PT, R41, -UR7, RZ ;  /* 0x8000000729207c10 */ /* 0x000fe2000fffe0ff */
[-C--:B------:R-:W-:Y:S02]  /*1930*/  IMAD R35, R35, R38.reuse, UR6 ;  /* 0x0000000623237e24 */ /* 0x080fe4000f8e0226 */
[----:B------:R-:W-:Y:S02]  /*1940*/  IMAD R43, R43, R38, UR6 ;  /* 0x000000062b2b7e24 */ /* 0x000fe4000f8e0226 */
[----:B------:R-:W-:Y:S02]  /*1950*/  IMAD R40, R38, R40, UR7 ;  /* 0x0000000726287e24 */ /* 0x000fe4000f8e0228 */
[----:B------:R-:W-:-:S02]  /*1960*/  IMAD R37, R31, R38, -UR7 ;  /* 0x800000071f257e24 */ /* 0x000fc4000f8e0226 */
[C---:B------:R-:W-:Y:S02]  /*1970*/  IMAD R34, R38.reuse, R34, UR7 ;  /* 0x0000000726227e24 */ /* 0x040fe4000f8e0222 */
[----:B------:R-:W-:Y:S02]  /*1980*/  IMAD R39, R38, R39, UR7 ;  /* 0x0000000726277e24 */ /* 0x000fe4000f8e0227 */
[C---:B------:R-:W-:Y:S01]  /*1990*/  VIADD R44, R41.reuse, UR6 ;  /* 0x00000006292c7c36 */ /* 0x040fe20008000000 */
[----:B------:R-:W-:Y:S01]  /*19a0*/  IADD3 R41, PT, PT, -R41, UR7, RZ ;  /* 0x0000000729297c10 */ /* 0x000fe2000fffe1ff */
[----:B------:R-:W-:-:S07]  /*19b0*/  IMAD R38, R31, R38, UR6 ;  /* 0x000000061f267e24 */ /* 0x000fce000f8e0226 */
.L_x_508:
        /* <DEDUP_REMOVED lines=11> */
[----:B------:R-:W-:Y:S02]  /*1a70*/  ISETP.LE.OR P1, PT, R47, R46, !P0 ;  /* 0x0000002e2f00720c */ /* 0x000fe40004723670 */
[----:B--2---:R-:W-:Y:S02]  /*1a80*/  LEA R8, P2, R6, UR12, 0x2 ;  /* 0x0000000c06087c11 */ /* 0x004fe4000f8410ff */
[----:B------:R-:W-:-:S04]  /*1a90*/  IADD3 R7, PT, PT, R9, R7, RZ ;  /* 0x0000000709077210 */ /* 0x000fc80007ffe0ff */
[----:B------:R-:W-:-:S05]  /*1aa0*/  LEA.HI.X R9, R6, UR13, R7, 0x2, P2 ;  /* 0x0000000d06097c11 */ /* 0x000fca00090f1407 */
[----:B------:R-:W2:Y:S01]  /*1ab0*/  @!P1 LDG.E R7, desc[UR10][R8.64] ;  /* 0x0000000a08079981 */ /* 0x000ea2000c1e1900 */
[----:B------:R-:W0:Y:S01]  /*1ac0*/  @!P1 LDC.U8 R6, c[0x0][0x3dc] ;  /* 0x0000f700ff069b82 */ /* 0x000e220000000000 */
[----:B------:R-:W-:Y:S01]  /*1ad0*/  @!P1 IMAD.IADD R47, R47, 0x1, -R46 ;  /* 0x000000012f2f9824 */ /* 0x000fe200078e0a2e */
[----:B------:R-:W-:Y:S02]  /*1ae0*/  VIMNMX R48, PT, PT, R44, UR5, PT ;  /* 0x000000052c307c48 */ /* 0x000fe4000bfe0100 */
[----:B------:R-:W-:Y:S01]  /*1af0*/  VIMNMX R51, PT, PT, RZ, R32, !PT ;  /* 0x00000020ff337248 */ /* 0x000fe20007fe0100 */
[----:B------:R-:W-:Y:S01]  /*1b00*/  @!P1 IMAD R47, R30, R47, RZ ;  /* 0x0000002f1e2f9224 */ /* 0x000fe200078e02ff */
[----:B0-----:R-:W-:-:S04]  /*1b10*/  @!P1 PRMT R6, R6, 0x8880, RZ ;  /* 0x0000888006069816 */ /* 0x001fc800000000ff */
[----:B------:R-:W-:Y:S01]  /*1b20*/  ISETP.NE.AND P2, PT, R6, RZ, !P1 ;  /* 0x000000ff0600720c */ /* 0x000fe20004f45270 */
[----:B------:R-:W-:Y:S01]  /*1b30*/  @!P1 IMAD.IADD R6, R45, 0x1, R40 ;  /* 0x000000012d069824 */ /* 0x000fe200078e0228 */
[----:B------:R-:W-:-:S04]  /*1b40*/  VIMNMX R45, PT, PT, R35, UR5, PT ;  /* 0x00000005232d7c48 */ /* 0x000fc8000bfe0100 */
[----:B------:R-:W-:-:S07]  /*1b50*/  VIMNMX R46, PT, PT, R45, UR7, PT ;  /* 0x000000072d2e7c48 */ /* 0x000fce000bfe0100 */
[----:B------:R-:W-:Y:S01]  /*1b60*/  @P2 IMAD R47, R27, R6, RZ ;  /* 0x000000061b2f2224 */ /* 0x000fe200078e02ff */
[----:B------:R-:W-:-:S04]  /*1b70*/  VIMNMX R6, PT, PT, R48, UR7, PT ;  /* 0x0000000730067c48 */ /* 0x000fc8000bfe0100 */
[----:B------:R-:W-:Y:S02]  /*1b80*/  @!P1 I2FP.F32.S32 R47, R47 ;  /* 0x0000002f002f9245 */ /* 0x000fe40000201400 */
[----:B------:R-:W-:-:S04]  /*1b90*/  ISETP.LE.OR P2, PT, R6, R51, !P0 ;  /* 0x000000330600720c */ /* 0x000fc80004743670 */
[----:B------:R-:W2:Y:S09]  /*1ba0*/  @!P1 MUFU.RCP R47, R47 ;  /* 0x0000002f002f9308 */ /* 0x000eb20000001000 */
[----:B------:R-:W0:Y:S01]  /*1bb0*/  @!P2 LDC.U8 R50, c[0x0][0x3dc] ;  /* 0x0000f700ff32ab82 */ /* 0x000e220000000000 */
[----:B------:R-:W-:-:S02]  /*1bc0*/  @!P2 IADD3 R51, PT, PT, -R51, R6, RZ ;  /* 0x000000063333a210 */ /* 0x000fc40007ffe1ff */
[----:B0-----:R-:W-:-:S05]  /*1bd0*/  @!P2 PRMT R50, R50, 0x8880, RZ ;  /* 0x000088803232a816 */ /* 0x001fca00000000ff */
[----:B------:R-:W-:Y:S01]  /*1be0*/  @!P2 IMAD.MOV.U32 R6, RZ, RZ, R50 ;  /* 0x000000ffff06a224 */ /* 0x000fe200078e0032 */
[----:B------:R-:W-:Y:S01]  /*1bf0*/  IADD3 R50, PT, PT, R48, R41, RZ ;  /* 0x0000002930327210 */ /* 0x000fe20007ffe0ff */
[----:B------:R-:W-:-:S03]  /*1c00*/  @!P2 IMAD R48, R30, R51, RZ ;  /* 0x000000331e30a224 */ /* 0x000fc600078e02ff */
[----:B------:R-:W-:Y:S02]  /*1c10*/  ISETP.NE.AND P4, PT, R6, RZ, !P2 ;  /* 0x000000ff0600720c */ /* 0x000fe40005785270 */
[----:B------:R-:W-:-:S11]  /*1c20*/  VIMNMX R6, PT, PT, R43, UR5, PT ;  /* 0x000000052b067c48 */ /* 0x000fd6000bfe0100 */
[----:B------:R-:W-:Y:S02]  /*1c30*/  @P4 IMAD R48, R27, R50, RZ ;  /* 0x000000321b304224 */ /* 0x000fe400078e02ff */
[----:B--2---:R-:W-:Y:S01]  /*1c40*/  @!P1 FFMA.FTZ R14, R7, R47, R14 ;  /* 0x0000002f070e9223 */ /* 0x004fe2000001000e */
[----:B------:R-:W-:-:S04]  /*1c50*/  VIMNMX R7, PT, PT, RZ, R42, !PT ;  /* 0x0000002aff077248 */ /* 0x000fc80007fe0100 */
[----:B------:R-:W-:-:S13]  /*1c60*/  ISETP.LE.OR P3, PT, R46, R7, !P0 ;  /* 0x000000072e00720c */ /* 0x000fda0004763670 */
[----:B------:R-:W0:Y:S01]  /*1c70*/  @!P3 LDC.U8 R49, c[0x0][0x3dc] ;  /* 0x0000f700ff31bb82 */ /* 0x000e220000000000 */
[----:B------:R-:W-:Y:S01]  /*1c80*/  @!P3 IMAD.IADD R47, R46, 0x1, -R7 ;  /* 0x000000012e2fb824 */ /* 0x000fe200078e0a07 */
[----:B------:R-:W-:Y:S01]  /*1c90*/  VIMNMX R7, PT, PT, RZ, R36, !PT ;  /* 0x00000024ff077248 */ /* 0x000fe20007fe0100 */
[----:B------:R-:W2:Y:S01]  /*1ca0*/  @!P3 LDG.E R51, desc[UR10][R8.64+0x8] ;  /* 0x0000080a0833b981 */ /* 0x000ea2000c1e1900 */
[----:B------:R-:W-:-:S04]  /*1cb0*/  VIMNMX R46, PT, PT, R6, UR7, PT ;  /* 0x00000007062e7c48 */ /* 0x000fc8000bfe0100 */
[----:B------:R-:W-:-:S13]  /*1cc0*/  ISETP.LE.OR P1, PT, R46, R7, !P0 ;  /* 0x000000072e00720c */ /* 0x000fda0004723670 */
[----:B------:R-:W3:Y:S01]  /*1cd0*/  @!P1 LDG.E R53, desc[UR10][R8.64+0xc] ;  /* 0x00000c0a08359981 */ /* 0x000ee2000c1e1900 */
[----:B------:R-:W1:Y:S01]  /*1ce0*/  @!P1 LDC.U8 R50, c[0x0][0x3dc] ;  /* 0x0000f700ff329b82 */ /* 0x000e620000000000 */
[----:B0-----:R-:W-:-:S04]  /*1cf0*/  @!P3 PRMT R49, R49, 0x8880, RZ ;  /* 0x000088803131b816 */ /* 0x001fc800000000ff */
[----:B------:R-:W-:Y:S02]  /*1d00*/  ISETP.NE.AND P4, PT, R49, RZ, !P3 ;  /* 0x000000ff3100720c */ /* 0x000fe40005f85270 */
[----:B------:R0:W4:Y:S01]  /*1d10*/  @!P2 LDG.E R49, desc[UR10][R8.64+0x4] ;  /* 0x0000040a0831a981 */ /* 0x000122000c1e1900 */
[----:B------:R-:W-:Y:S01]  /*1d20*/  @!P3 IMAD R47, R30, R47, RZ ;  /* 0x0000002f1e2fb224 */ /* 0x000fe200078e02ff */
[----:B------:R-:W-:Y:S01]  /*1d30*/  IADD3 R6, PT, PT, R6, R39, RZ ;  /* 0x0000002706067210 */ /* 0x000fe20007ffe0ff */
[----:B0-----:R-:W0:Y:S01]  /*1d40*/  LDC R9, c[0x0][0x3c4] ;  /* 0x0000f100ff097b82 */ /* 0x001e220000000800 */
[----:B-1----:R-:W-:-:S04]  /*1d50*/  @!P1 PRMT R50, R50, 0x8880, RZ ;  /* 0x0000888032329816 */ /* 0x002fc800000000ff */
[----:B------:R-:W-:Y:S01]  /*1d60*/  ISETP.NE.AND P5, PT, R50, RZ, !P1 ;  /* 0x000000ff3200720c */ /* 0x000fe20004fa5270 */
[----:B------:R-:W-:Y:S02]  /*1d70*/  IMAD.IADD R50, R45, 0x1, R34 ;  /* 0x000000012d327824 */ /* 0x000fe400078e0222 */
[----:B------:R-:W-:Y:S01]  /*1d80*/  @!P1 IMAD.IADD R45, R46, 0x1, -R7 ;  /* 0x000000012e2d9824 */ /* 0x000fe200078e0a07 */
[----:B------:R-:W-:Y:S01]  /*1d90*/  @!P2 I2FP.F32.S32 R7, R48 ;  /* 0x000000300007a245 */ /* 0x000fe20000201400 */
[----:B------:R-:W-:-:S05]  /*1da0*/  @P4 IMAD R47, R27, R50, RZ ;  /* 0x000000321b2f4224 */ /* 0x000fca00078e02ff */
[----:B------:R-:W4:Y:S01]  /*1db0*/  @!P2 MUFU.RCP R7, R7 ;  /* 0x000000070007a308 */ /* 0x000f220000001000 */
[----:B------:R-:W-:Y:S01]  /*1dc0*/  @!P1 IMAD R45, R30, R45, RZ ;  /* 0x0000002d1e2d9224 */ /* 0x000fe200078e02ff */
[----:B------:R-:W-:Y:S01]  /*1dd0*/  @!P3 I2FP.F32.S32 R47, R47 ;  /* 0x0000002f002fb245 */ /* 0x000fe20000201400 */
[----:B------:R-:W-:Y:S02]  /*1de0*/  @P5 IMAD R45, R27, R6, RZ ;  /* 0x000000061b2d5224 */ /* 0x000fe400078e02ff */
[----:B------:R-:W-:-:S03]  /*1df0*/  VIADD R33, R33, 0x4 ;  /* 0x0000000421217836 */ /* 0x000fc60000000000 */
[----:B------:R-:W-:Y:S01]  /*1e00*/  @!P1 I2FP.F32.S32 R45, R45 ;  /* 0x0000002d002d9245 */ /* 0x000fe20000201400 */
[----:B------:R-:W2:Y:S08]  /*1e10*/  @!P3 MUFU.RCP R47, R47 ;  /* 0x0000002f002fb308 */ /* 0x000eb00000001000 */
[----:B------:R-:W3:Y:S01]  /*1e20*/  @!P1 MUFU.RCP R45, R45 ;  /* 0x0000002d002d9308 */ /* 0x000ee20000001000 */
        /* <DEDUP_REMOVED lines=8> */
[----:B------:R-:W-:Y:S01]  /*1eb0*/  IMAD R43, R9, 0x4, R43 ;  /* 0x00000004092b7824 */ /* 0x000fe200078e022b */
[----:B------:R-:W-:Y:S01]  /*1ec0*/  IADD3 R31, PT, PT, R31, 0x4, RZ ;  /* 0x000000041f1f7810 */ /* 0x000fe20007ffe0ff */
[----:B------:R-:W-:-:S02]  /*1ed0*/  IMAD R38, R9, 0x4, R38 ;  /* 0x0000000409267824 */ /* 0x000fc400078e0226 */
[C---:B------:R-:W-:Y:S02]  /*1ee0*/  IMAD R41, R6.reuse, 0x4, R41 ;  /* 0x0000000406297824 */ /* 0x040fe400078e0229 */
[C---:B------:R-:W-:Y:S02]  /*1ef0*/  IMAD R39, R6.reuse, 0x4, R39 ;  /* 0x0000000406277824 */ /* 0x040fe400078e0227 */
[----:B------:R-:W-:Y:S02]  /*1f00*/  IMAD R40, R6, 0x4, R40 ;  /* 0x0000000406287824 */ /* 0x000fe400078e0228 */
[----:B----4-:R-:W-:Y:S01]  /*1f10*/  @!P2 FFMA.FTZ R14, R49, R7, R14 ;  /* 0x00000007310ea223 */ /* 0x010fe2000001000e */
[----:B------:R-:W-:-:S03]  /*1f20*/  ISETP.NE.AND P2, PT, R33, RZ, PT ;  /* 0x000000ff2100720c */ /* 0x000fc60003f45270 */
[----:B--2---:R-:W-:-:S04]  /*1f30*/  @!P3 FFMA.FTZ R14, R51, R47, R14 ;  /* 0x0000002f330eb223 */ /* 0x004fc8000001000e */
[----:B---3--:R-:W-:-:S06]  /*1f40*/  @!P1 FFMA.FTZ R14, R53, R45, R14 ;  /* 0x0000002d350e9223 */ /* 0x008fcc000001000e */
[----:B------:R-:W-:Y:S05]  /*1f50*/  @P2 BRA `(.L_x_508) ;  /* 0xfffffff800982947 */ /* 0x000fea000383ffff */
.L_x_501:
[----:B------:R-:W-:Y:S05]  /*1f60*/  BSYNC.RECONVERGENT B1 ;  /* 0x0000000000017941 */ /* 0x000fea0003800200 */
.L_x_500:
[----:B------:R-:W-:-:S05]  /*1f70*/  VIADD R10, R10, 0x1 ;  /* 0x000000010a0a7836 */ /* 0x000fca0000000000 */
[----:B------:R-:W-:-:S13]  /*1f80*/  ISETP.NE.AND P0, PT, R10, R15, PT ;  /* 0x0000000f0a00720c */ /* 0x000fda0003f05270 */
[----:B------:R-:W-:Y:S05]  /*1f90*/  @P0 BRA `(.L_x_509) ;  /* 0xfffffff000d80947 */ /* 0x000fea000383ffff */
.L_x_499:
[----:B------:R-:W-:Y:S05]  /*1fa0*/  BSYNC.RECONVERGENT B0 ;  /* 0x0000000000007941 */ /* 0x000fea0003800200 */
.L_x_498:
[----:B------:R-:W0:Y:S01]  /*1fb0*/  LDCU.64 UR8, c[0x0][0x3d0] ;  /* 0x00007a00ff0877ac */ /* 0x000e220008000a00 */
[----:B------:R-:W1:Y:S01]  /*1fc0*/  LDCU.64 UR12, c[0x0][0x380] ;  /* 0x00007000ff0c77ac */ /* 0x000e620008000a00 */
[----:B0-----:R-:W-:-:S04]  /*1fd0*/  LEA R2, P0, R0, UR8, 0x2 ;  /* 0x0000000800027c11 */ /* 0x001fc8000f8010ff */
[----:B------:R-:W-:Y:S02]  /*1fe0*/  LEA.HI.X R3, R0, UR9, R11, 0x2, P0 ;  /* 0x0000000900037c11 */ /* 0x000fe400080f140b */
[----:B------:R-:W-:-:S03]  /*1ff0*/  IADD3 R0, P0, PT, R13, R0, RZ ;  /* 0x000000000d007210 */ /* 0x000fc60007f1e0ff */
[----:B------:R0:W-:Y:S02]  /*2000*/  STG.E desc[UR10][R2.64], R14 ;  /* 0x0000000e02007986 */ /* 0x0001e4000c10190a */
[----:B------:R-:W-:Y:S01]  /*2010*/  IMAD.X R11, RZ, RZ, R11, P0 ;  /* 0x000000ffff0b7224 */ /* 0x000fe200000e060b */
[----:B-1----:R-:W-:-:S04]  /*2020*/  ISETP.GE.U32.AND P0, PT, R0, UR12, PT ;  /* 0x0000000c00007c0c */ /* 0x002fc8000bf06070 */
[----:B------:R-:W-:-:S13]  /*2030*/  ISETP.GE.AND.EX P0, PT, R11, UR13, PT, P0 ;  /* 0x0000000d0b007c0c */ /* 0x000fda000bf06300 */
[----:B0-----:R-:W-:Y:S05]  /*2040*/  @!P0 BRA `(.L_x_510) ;  /* 0xffffffe000508947 */ /* 0x001fea000383ffff */
[----:B------:R-:W-:Y:S05]  /*2050*/  EXIT ;  /* 0x000000000000794d */ /* 0x000fea0003800000 */
.L_x_484:
[----:B------:R-:W0:Y:S02]  /*2060*/  LDCU UR6, c[0x0][0x3d8] ;  /* 0x00007b00ff0677ac */ /* 0x000e240008000800 */
[----:B0-----:R-:W-:-:S07]  /*2070*/  I2FP.F32.S32 R10, UR6 ;  /* 0x00000006000a7c45 */ /* 0x001fce0008201400 */
.L_x_536:
        /* <DEDUP_REMOVED lines=15> */
[----:B------:R-:W-:-:S04]  /*2170*/  IMAD.HI.U32 R6, R7, R0, RZ ;  /* 0x0000000007067227 */ /* 0x000fc800078e00ff */
[----:B------:R-:W-:Y:S01]  /*2180*/  IMAD.MOV.U32 R7, RZ, RZ, RZ ;  /* 0x000000ffff077224 */ /* 0x000fe200078e00ff */
        /* <DEDUP_REMOVED lines=11> */
.L_x_512:
[----:B------:R-:W0:Y:S01]  /*2240*/  LDCU.64 UR6, c[0x0][0x3a0] ;  /* 0x00007400ff0677ac */ /* 0x000e220008000a00 */
[----:B------:R-:W-:Y:S02]  /*2250*/  MOV R15, R0 ;  /* 0x00000000000f7202 */ /* 0x000fe40000000f00 */
[----:B------:R-:W-:Y:S02]  /*2260*/  MOV R14, R11 ;  /* 0x0000000b000e7202 */ /* 0x000fe40000000f00 */
[----:B------:R-:W-:Y:S01]  /*2270*/  MOV R8, 0x22b0 ;  /* 0x000022b000087802 */ /* 0x000fe20000000f00 */
[----:B0-----:R-:W-:Y:S02]  /*2280*/  IMAD.U32 R12, RZ, RZ, UR6 ;  /* 0x00000006ff0c7e24 */ /* 0x001fe4000f8e00ff */
[----:B------:R-:W-:-:S07]  /*2290*/  IMAD.U32 R9, RZ, RZ, UR7 ;  /* 0x00000007ff097e24 */ /* 0x000fce000f8e00ff */
[----:B------:R-:W-:Y:S05]  /*22a0*/  CALL.REL.NOINC `($__internal_8_$__cuda_sm20_div_s64) ;  /* 0x0000001400d87944 */ /* 0x000fea0003c00000 */
[----:B------:R-:W0:Y:S01]  /*22b0*/  LDCU UR6, c[0x0][0x3a0] ;  /* 0x00007400ff0677ac */ /* 0x000e220008000800 */
[--C-:B------:R-:W-:Y:S01]  /*22c0*/  IMAD.MOV R5, RZ, RZ, -R2.reuse ;  /* 0x000000ffff057224 */ /* 0x100fe200078e0a02 */
[----:B------:R-:W-:Y:S01]  /*22d0*/  MOV R7, R3 ;  /* 0x0000000300077202 */ /* 0x000fe20000000f00 */
[----:B------:R-:W-:Y:S02]  /*22e0*/  IMAD.MOV.U32 R6, RZ, RZ, R2 ;  /* 0x000000ffff067224 */ /* 0x000fe400078e0002 */
[----:B0-----:R-:W-:-:S07]  /*22f0*/  IMAD R4, R5, UR6, R0 ;  /* 0x0000000605047c24 */ /* 0x001fce000f8e0200 */
.L_x_513:
[----:B------:R-:W-:Y:S05]  /*2300*/  BSYNC.RECONVERGENT B0 ;  /* 0x0000000000007941 */ /* 0x000fea0003800200 */
.L_x_511:
        /* <DEDUP_REMOVED lines=31> */
.L_x_515:
        /* <DEDUP_REMOVED lines=8> */
[----:B------:R-:W-:Y:S01]  /*2580*/  IMAD.MOV R5, RZ, RZ, -R2 ;  /* 0x000000ffff057224 */ /* 0x000fe200078e0a02 */
[----:B------:R-:W-:-:S03]  /*2590*/  MOV R7, R3 ;  /* 0x0000000300077202 */ /* 0x000fc60000000f00 */
[----:B0-----:R-:W-:Y:S02]  /*25a0*/  IMAD R5, R5, UR6, R6 ;  /* 0x0000000605057c24 */ /* 0x001fe4000f8e0206 */
[----:B------:R-:W-:-:S07]  /*25b0*/  IMAD.MOV.U32 R6, RZ, RZ, R2 ;  /* 0x000000ffff067224 */ /* 0x000fce00078e0002 */
.L_x_516:
[----:B------:R-:W-:Y:S05]  /*25c0*/  BSYNC.RECONVERGENT B0 ;  /* 0x0000000000007941 */ /* 0x000fea0003800200 */
.L_x_514:
        /* <DEDUP_REMOVED lines=8> */
[----:B------:R-:W-:Y:S02]  /*2650*/  IMAD.MOV.U32 R8, RZ, RZ, RZ ;  /* 0x000000ffff087224 */ /* 0x000fe400078e00ff */
[----:B0-----:R-:W-:-:S04]  /*2660*/  IMAD.U32 R3, RZ, RZ, UR6 ;  /* 0x00000006ff037e24 */ /* 0x001fc8000f8e00ff */
[----:B------:R-:W0:Y:S01]  /*2670*/  I2F.U32.RP R7, R3 ;  /* 0x0000000300077306 */ /* 0x000e220000209000 */
[----:B------:R-:W-:-:S07]  /*2680*/  ISETP.NE.U32.AND P2, PT, R3, RZ, PT ;  /* 0x000000ff0300720c */ /* 0x000fce0003f45070 */
[----:B0-----:R-:W0:Y:S02]  /*2690*/  MUFU.RCP R7, R7 ;  /* 0x0000000700077308 */ /* 0x001e240000001000 */
[----:B0-----:R-:W-:-:S06]  /*26a0*/  IADD3 R9, PT, PT, R7, 0xffffffe, RZ ;  /* 0x0ffffffe07097810 */ /* 0x001fcc0007ffe0ff */
[----:B------:R-:W0:Y:S02]  /*26b0*/  F2I.FTZ.U32.TRUNC.NTZ R9, R9 ;  /* 0x0000000900097305 */ /* 0x000e24000021f000 */
[----:B0-----:R-:W-:-:S04]  /*26c0*/  IMAD R2, R9, R3, RZ ;  /* 0x0000000309027224 */ /* 0x001fc800078e02ff */
[----:B------:R-:W-:-:S04]  /*26d0*/  IMAD.MOV R15, RZ, RZ, -R2 ;  /* 0x000000ffff0f7224 */ /* 0x000fc800078e0a02 */
[----:B------:R-:W-:-:S06]  /*26e0*/  IMAD.HI.U32 R15, R9, R15, R8 ;  /* 0x0000000f090f7227 */ /* 0x000fcc00078e0008 */
[----:B------:R-:W-:-:S05]  /*26f0*/  IMAD.HI.U32 R8, R15, R6, RZ ;  /* 0x000000060f087227 */ /* 0x000fca00078e00ff */
[----:B------:R-:W-:-:S05]  /*2700*/  IADD3 R2, PT, PT, -R8, RZ, RZ ;  /* 0x000000ff08027210 */ /* 0x000fca0007ffe1ff */
[----:B------:R-:W-:-:S05]  /*2710*/  IMAD R2, R3, R2, R6 ;  /* 0x0000000203027224 */ /* 0x000fca00078e0206 */
[----:B------:R-:W-:-:S13]  /*2720*/  ISETP.GE.U32.AND P0, PT, R2, R3, PT ;  /* 0x000000030200720c */ /* 0x000fda0003f06070 */
[----:B------:R-:W-:Y:S02]  /*2730*/  @P0 IMAD.IADD R2, R2, 0x1, -R3 ;  /* 0x0000000102020824 */ /* 0x000fe400078e0a03 */
[----:B------:R-:W-:-:S03]  /*2740*/  @P0 VIADD R8, R8, 0x1 ;  /* 0x0000000108080836 */ /* 0x000fc60000000000 */
[----:B------:R-:W-:-:S13]  /*2750*/  ISETP.GE.U32.AND P1, PT, R2, R3, PT ;  /* 0x000000030200720c */ /* 0x000fda0003f26070 */
[----:B------:R-:W-:Y:S02]  /*2760*/  @P1 IADD3 R8, PT, PT, R8, 0x1, RZ ;  /* 0x0000000108081810 */ /* 0x000fe40007ffe0ff */
[----:B------:R-:W-:-:S05]  /*2770*/  @!P2 LOP3.LUT R8, RZ, R3, RZ, 0x33, !PT ;  /* 0x00000003ff08a212 */ /* 0x000fca00078e33ff */
[----:B------:R-:W-:-:S04]  /*2780*/  IMAD.MOV R2, RZ, RZ, -R8 ;  /* 0x000000ffff027224 */ /* 0x000fc800078e0a08 */
[----:B------:R-:W-:Y:S01]  /*2790*/  IMAD R6, R3, R2, R6 ;  /* 0x0000000203067224 */ /* 0x000fe200078e0206 */
[----:B------:R-:W-:Y:S06]  /*27a0*/  BRA `(.L_x_519) ;  /* 0x0000000000307947 */ /* 0x000fec0003800000 */
.L_x_518:
        /* <DEDUP_REMOVED lines=8> */
[----:B------:R-:W-:Y:S01]  /*2830*/  IADD3 R7, PT, PT, -R2, RZ, RZ ;  /* 0x000000ff02077210 */ /* 0x000fe20007ffe1ff */
[----:B------:R-:W-:Y:S02]  /*2840*/  IMAD.MOV.U32 R8, RZ, RZ, R2 ;  /* 0x000000ffff087224 */ /* 0x000fe400078e0002 */
[----:B0-----:R-:W-:-:S04]  /*2850*/  IMAD.U32 R3, RZ, RZ, UR6 ;  /* 0x00000006ff037e24 */ /* 0x001fc8000f8e00ff */
[----:B------:R-:W-:-:S07]  /*2860*/  IMAD R6, R7, R3, R6 ;  /* 0x0000000307067224 */ /* 0x000fce00078e0206 */
.L_x_519:
[----:B------:R-:W-:Y:S05]  /*2870*/  BSYNC.RECONVERGENT B0 ;  /* 0x0000000000007941 */ /* 0x000fea0003800200 */
.L_x_517:
        /* <DEDUP_REMOVED lines=12> */
[----:B0-----:R-:W-:-:S07]  /*2940*/  IADD3 R16, PT, PT, R9, 0xffffffe, RZ ;  /* 0x0ffffffe09107810 */ /* 0x001fce0007ffe0ff */
        /* <DEDUP_REMOVED lines=8> */
[----:B---3--:R-:W-:-:S05]  /*29d0*/  IADD3 R20, PT, PT, RZ, -R19, RZ ;  /* 0x80000013ff147210 */ /* 0x008fca0007ffe0ff */
[----:B------:R-:W-:Y:S01]  /*29e0*/  IMAD R9, R20, R15, RZ ;  /* 0x0000000f14097224 */ /* 0x000fe200078e02ff */
[----:B------:R-:W-:Y:S01]  /*29f0*/  IABS R20, R4 ;  /* 0x0000000400147213 */ /* 0x000fe20000000000 */
[----:B------:R-:W-:-:S04]  /*2a00*/  IMAD.HI.U32 R16, R12, R25, RZ ;  /* 0x000000190c107227 */ /* 0x000fc800078e00ff */
[----:B------:R-:W-:Y:S01]  /*2a10*/  IMAD.HI.U32 R17, R19, R9, R18 ;  /* 0x0000000913117227 */ /* 0x000fe200078e0012 */
[----:B------:R-:W-:Y:S01]  /*2a20*/  IADD3 R9, PT, PT, -R16, RZ, RZ ;  /* 0x000000ff10097210 */ /* 0x000fe20007ffe1ff */
[----:B------:R-:W0:Y:S04]  /*2a30*/  LDC R18, c[0x0][0x3a8] ;  /* 0x0000ea00ff127b82 */ /* 0x000e280000000800 */
[C---:B------:R-:W-:Y:S02]  /*2a40*/  IMAD R25, R14.reuse, R9, R25 ;  /* 0x000000090e197224 */ /* 0x040fe400078e0219 */
[----:B------:R-:W-:Y:S02]  /*2a50*/  IMAD.HI.U32 R17, R17, R20, RZ ;  /* 0x0000001411117227 */ /* 0x000fe400078e00ff */
[----:B------:R-:W1:Y:S01]  /*2a60*/  LDC R9, c[0x0][0x3bc] ;  /* 0x0000ef00ff097b82 */ /* 0x000e620000000800 */
[----:B------:R-:W-:Y:S01]  /*2a70*/  ISETP.GT.U32.AND P2, PT, R14, R25, PT ;  /* 0x000000190e00720c */ /* 0x000fe20003f44070 */
[----:B------:R-:W-:-:S04]  /*2a80*/  IMAD.MOV R12, RZ, RZ, -R17 ;  /* 0x000000ffff0c7224 */ /* 0x000fc800078e0a11 */
[----:B------:R-:W-:Y:S02]  /*2a90*/  IMAD R20, R15, R12, R20 ;  /* 0x0000000c0f147224 */ /* 0x000fe400078e0214 */
[----:B------:R-:W-:-:S03]  /*2aa0*/  HFMA2 R12, -RZ, RZ, 0, 0 ;  /* 0x00000000ff0c7431 */ /* 0x000fc600000001ff */
[----:B------:R-:W-:-:S03]  /*2ab0*/  ISETP.GT.U32.AND P0, PT, R15, R20, PT ;  /* 0x000000140f00720c */ /* 0x000fc60003f04070 */
[----:B------:R-:W-:Y:S01]  /*2ac0*/  @!P2 IMAD.IADD R25, R25, 0x1, -R14 ;  /* 0x000000011919a824 */ /* 0x000fe200078e0a0e */
[----:B------:R-:W-:Y:S09]  /*2ad0*/  @!P1 BRA `(.L_x_521) ;  /* 0x00000000006c9947 */ /* 0x000ff20003800000 */
[----:B------:R-:W2:Y:S01]  /*2ae0*/  LDC R27, c[0x0][0x3c0] ;  /* 0x0000f000ff1b7b82 */ /* 0x000ea20000000800 */
[----:B------:R-:W-:Y:S01]  /*2af0*/  IADD3 R12, PT, PT, R5, -R22, RZ ;  /* 0x80000016050c7210 */ /* 0x000fe20007ffe0ff */
[----:B------:R-:W-:-:S03]  /*2b00*/  IMAD.MOV.U32 R22, RZ, RZ, RZ ;  /* 0x000000ffff167224 */ /* 0x000fc600078e00ff */
[----:B------:R-:W-:Y:S02]  /*2b10*/  IABS R26, R12 ;  /* 0x0000000c001a7213 */ /* 0x000fe40000000000 */
[-C--:B--2---:R-:W-:Y:S02]  /*2b20*/  IABS R24, R27.reuse ;  /* 0x0000001b00187213 */ /* 0x084fe40000000000 */
[----:B------:R-:W-:Y:S02]  /*2b30*/  LOP3.LUT R12, R12, R27, RZ, 0x3c, !PT ;  /* 0x0000001b0c0c7212 */ /* 0x000fe400078e3cff */
[----:B------:R-:W2:Y:S02]  /*2b40*/  I2F.RP R19, R24 ;  /* 0x0000001800137306 */ /* 0x000ea40000209400 */
[----:B------:R-:W-:-:S06]  /*2b50*/  ISETP.GE.AND P4, PT, R12, RZ, PT ;  /* 0x000000ff0c00720c */ /* 0x000fcc0003f86270 */
[----:B--2---:R-:W2:Y:S02]  /*2b60*/  MUFU.RCP R19, R19 ;  /* 0x0000001300137308 */ /* 0x004ea40000001000 */
[----:B--2---:R-:W-:-:S06]  /*2b70*/  VIADD R23, R19, 0xffffffe ;  /* 0x0ffffffe13177836 */ /* 0x004fcc0000000000 */
[----:B------:R-:W2:Y:S02]  /*2b80*/  F2I.FTZ.U32.TRUNC.NTZ R23, R23 ;  /* 0x0000001700177305 */ /* 0x000ea4000021f000 */
[----:B--2---:R-:W-:-:S04]  /*2b90*/  IMAD.MOV R21, RZ, RZ, -R23 ;  /* 0x000000ffff157224 */ /* 0x004fc800078e0a17 */
        /* <DEDUP_REMOVED lines=15> */
.L_x_521:
[----:B------:R-:W-:Y:S05]  /*2c90*/  BSYNC.RECONVERGENT B0 ;  /* 0x0000000000007941 */ /* 0x000fea0003800200 */
.L_x_520:
[----:B-1----:R-:W-:Y:S01]  /*2ca0*/  ISETP.GE.AND P3, PT, R4, R9, PT ;  /* 0x000000090400720c */ /* 0x002fe20003f66270 */
[----:B------:R-:W-:Y:S01]  /*2cb0*/  BSSY.RECONVERGENT B0, `(.L_x_522) ;  /* 0x0000021000007945 */ /* 0x000fe20003800200 */
[----:B------:R-:W-:Y:S01]  /*2cc0*/  ISETP.GE.U32.AND P1, PT, R25, R14, PT ;  /* 0x0000000e1900720c */ /* 0x000fe20003f26070 */
[----:B------:R-:W-:Y:S01]  /*2cd0*/  IMAD.MOV.U32 R14, RZ, RZ, RZ ;  /* 0x000000ffff0e7224 */ /* 0x000fe200078e00ff */
[----:B------:R-:W-:Y:S02]  /*2ce0*/  LOP3.LUT R5, R5, R2, RZ, 0x3c, !PT ;  /* 0x0000000205057212 */ /* 0x000fe400078e3cff */
[----:B------:R-:W-:-:S07]  /*2cf0*/  @!P0 IADD3 R20, PT, PT, R20, -R15, RZ ;  /* 0x8000000f14148210 */ /* 0x000fce0007ffe0ff */
[----:B------:R-:W-:Y:S05]  /*2d00*/  @!P3 BRA `(.L_x_523) ;  /* 0x00000000006cb947 */ /* 0x000fea0003800000 */
[----:B------:R-:W1:Y:S01]  /*2d10*/  LDC R25, c[0x0][0x3c4] ;  /* 0x0000f100ff197b82 */ /* 0x000e620000000800 */
[----:B------:R-:W-:Y:S02]  /*2d20*/  IMAD.IADD R14, R4, 0x1, -R9 ;  /* 0x00000001040e7824 */ /* 0x000fe400078e0a09 */
        /* <DEDUP_REMOVED lines=9> */
[----:B-1----:R-:W-:-:S05]  /*2dc0*/  IADD3 R21, PT, PT, RZ, -R23, RZ ;  /* 0x80000017ff157210 */ /* 0x002fca0007ffe0ff */
        /* <DEDUP_REMOVED lines=15> */
.L_x_523:
[----:B------:R-:W-:Y:S05]  /*2ec0*/  BSYNC.RECONVERGENT B0 ;  /* 0x0000000000007941 */ /* 0x000fea0003800200 */
.L_x_522:
        /* <DEDUP_REMOVED lines=9> */
[----:B------:R-:W-:Y:S02]  /*2f60*/  @!P0 IADD3 R17, PT, PT, R17, 0x1, RZ ;  /* 0x0000000111118810 */ /* 0x000fe40007ffe0ff */
[----:B------:R-:W-:Y:S01]  /*2f70*/  ISETP.GE.AND P1, PT, R4, RZ, PT ;  /* 0x000000ff0400720c */ /* 0x000fe20003f26270 */
[--C-:B------:R-:W-:Y:S01]  /*2f80*/  IMAD.MOV.U32 R4, RZ, RZ, R6.reuse ;  /* 0x000000ffff047224 */ /* 0x100fe200078e0006 */
[----:B------:R-:W-:Y:S01]  /*2f90*/  SHF.R.S32.HI R5, RZ, 0x1f, R6 ;  /* 0x0000001fff057819 */ /* 0x000fe20000011406 */
[----:B------:R-:W-:Y:S01]  /*2fa0*/  @!P3 IMAD.MOV R16, RZ, RZ, -R16 ;  /* 0x000000ffff10b224 */ /* 0x000fe200078e0a10 */
[----:B------:R-:W-:-:S02]  /*2fb0*/  @!P2 LOP3.LUT R16, RZ, R2, RZ, 0x33, !PT ;  /* 0x00000002ff10a212 */ /* 0x000fc400078e33ff */
[----:B------:R-:W-:Y:S01]  /*2fc0*/  ISETP.NE.AND P3, PT, R7, RZ, PT ;  /* 0x000000ff0700720c */ /* 0x000fe20003f65270 */
[----:B------:R-:W-:Y:S01]  /*2fd0*/  @P4 VIADD R17, R17, 0x1 ;  /* 0x0000000111114836 */ /* 0x000fe20000000000 */
[----:B0-----:R-:W-:Y:S01]  /*2fe0*/  VIADDMNMX R15, R16, 0x1, R18, PT ;  /* 0x00000001100f7846 */ /* 0x001fe20003800112 */
[----:B------:R-:W-:Y:S01]  /*2ff0*/  IMAD.MOV.U32 R16, RZ, RZ, RZ ;  /* 0x000000ffff107224 */ /* 0x000fe200078e00ff */
[----:B------:R-:W-:Y:S02]  /*3000*/  SHF.R.S32.HI R2, RZ, 0x1f, R8 ;  /* 0x0000001fff027819 */ /* 0x000fe40000011408 */
[----:B------:R-:W-:Y:S02]  /*3010*/  ISETP.GE.AND P0, PT, R12, R15, PT ;  /* 0x0000000f0c00720c */ /* 0x000fe40003f06270 */
[----:B------:R-:W-:Y:S01]  /*3020*/  @!P1 IADD3 R17, PT, PT, -R17, RZ, RZ ;  /* 0x000000ff11119210 */ /* 0x000fe20007ffe1ff */
[-C--:B------:R-:W-:Y:S02]  /*3030*/  IMAD R19, R2, R3.reuse, RZ ;  /* 0x0000000302137224 */ /* 0x080fe400078e02ff */
[----:B------:R-:W-:-:S02]  /*3040*/  IMAD.WIDE.U32 R2, R8, R3, R4 ;  /* 0x0000000308027225 */ /* 0x000fc400078e0004 */
[----:B------:R-:W-:Y:S02]  /*3050*/  @!P3 LOP3.LUT R17, RZ, R7, RZ, 0x33, !PT ;  /* 0x00000007ff11b212 */ /* 0x000fe400078e33ff */
[----:B-1----:R-:W-:Y:S02]  /*3060*/  IMAD R21, R8, UR6, R19 ;  /* 0x0000000608157c24 */ /* 0x002fe4000f8e0213 */
[----:B--2---:R-:W-:Y:S02]  /*3070*/  VIADDMNMX R17, R17, 0x1, R20, PT ;  /* 0x0000000111117846 */ /* 0x004fe40003800114 */
[----:B------:R-:W-:Y:S05]  /*3080*/  @P0 BRA `(.L_x_525) ;  /* 0x0000000800300947 */ /* 0x000fea0003800000 */
[----:B------:R-:W0:Y:S01]  /*3090*/  LDCU UR6, c[0x0][0x3cc] ;  /* 0x00007980ff0677ac */ /* 0x000e220008000800 */
[----:B------:R-:W1:Y:S01]  /*30a0*/  LDC R5, c[0x0][0x3a0] ;  /* 0x0000e800ff057b82 */ /* 0x000e620000000800 */
[C---:B------:R-:W-:Y:S01]  /*30b0*/  IMAD R26, R14.reuse, R7, R7 ;  /* 0x000000070e1a7224 */ /* 0x040fe200078e0207 */
[----:B------:R-:W-:Y:S01]  /*30c0*/  IADD3 R21, PT, PT, R3, R21, RZ ;  /* 0x0000001503157210 */ /* 0x000fe20007ffe0ff */
[----:B------:R-:W-:Y:S01]  /*30d0*/  IMAD.IADD R8, R14, 0x1, -R17 ;  /* 0x000000010e087824 */ /* 0x000fe200078e0a11 */
[--C-:B------:R-:W-:Y:S01]  /*30e0*/  SHF.R.S32.HI R23, RZ, 0x1f, R14.reuse ;  /* 0x0000001fff177819 */ /* 0x100fe2000001140e */
[----:B------:R-:W-:Y:S01]  /*30f0*/  IMAD.IADD R27, R17, 0x1, -R14 ;  /* 0x00000001111b7824 */ /* 0x000fe200078e0a0e */
[-C--:B------:R-:W-:Y:S01]  /*3100*/  IADD3 R31, PT, PT, R26, R7.reuse, RZ ;  /* 0x000000071a1f7210 */ /* 0x080fe20007ffe0ff */
[----:B------:R-:W-:Y:S01]  /*3110*/  VIADD R22, R14, 0x1 ;  /* 0x000000010e167836 */ /* 0x000fe20000000000 */
[----:B------:R-:W-:Y:S01]  /*3120*/  ISETP.GT.U32.AND P1, PT, R8, -0x4, PT ;  /* 0xfffffffc0800780c */ /* 0x000fe20003f24070 */
[C---:B------:R-:W-:Y:S01]  /*3130*/  VIADD R25, R14.reuse, 0x3 ;  /* 0x000000030e197836 */ /* 0x040fe20000000000 */
[C---:B------:R-:W-:Y:S01]  /*3140*/  IADD3 R24, PT, PT, R14.reuse, 0x2, RZ ;  /* 0x000000020e187810 */ /* 0x040fe20007ffe0ff */
[----:B------:R-:W-:Y:S01]  /*3150*/  IMAD.MOV.U32 R16, RZ, RZ, RZ ;  /* 0x000000ffff107224 */ /* 0x000fe200078e00ff */
[----:B------:R-:W-:Y:S01]  /*3160*/  LOP3.LUT R27, R27, 0x3, RZ, 0xc0, !PT ;  /* 0x000000031b1b7812 */ /* 0x000fe200078ec0ff */
[----:B0-----:R-:W-:Y:S01]  /*3170*/  IMAD R4, R14, R7, -UR6 ;  /* 0x800000060e047e24 */ /* 0x001fe2000f8e0207 */
[----:B------:R-:W-:-:S02]  /*3180*/  VIADDMNMX R26, R26, -UR6, RZ, !PT ;  /* 0x800000061a1a7c46 */ /* 0x000fc4000f8001ff */
[----:B------:R-:W-:Y:S02]  /*3190*/  VIADDMNMX R31, R31, -UR6, RZ, !PT ;  /* 0x800000061f1f7c46 */ /* 0x000fe4000f8001ff */
[----:B------:R-:W-:Y:S02]  /*31a0*/  IADD3 R18, PT, PT, R4, R9, RZ ;  /* 0x0000000904127210 */ /* 0x000fe40007ffe0ff */
[----:B------:R-:W-:-:S03]  /*31b0*/  VIMNMX R29, PT, PT, RZ, R4, !PT ;  /* 0x00000004ff1d7248 */ /* 0x000fc60007fe0100 */
[C---:B------:R-:W-:Y:S01]  /*31c0*/  IMAD.IADD R6, R18.reuse, 0x1, R7 ;  /* 0x0000000112067824 */ /* 0x040fe200078e0207 */
[----:B-1----:R-:W-:-:S04]  /*31d0*/  VIMNMX3 R18, R18, UR5, R5, PT ;  /* 0x0000000512127c0f */ /* 0x002fc8000b800105 */
[C---:B------:R-:W-:Y:S02]  /*31e0*/  VIADDMNMX R20, R6.reuse, R7, UR5, PT ;  /* 0x0000000506147e46 */ /* 0x040fe4000b800107 */
[----:B------:R-:W-:Y:S02]  /*31f0*/  VIMNMX3 R19, R6, UR5, R5, PT ;  /* 0x0000000506137c0f */ /* 0x000fe4000b800105 */
[----:B------:R-:W-:-:S07]  /*3200*/  VIMNMX R20, PT, PT, R20, R5, PT ;  /* 0x0000000514147248 */ /* 0x000fce0003fe0100 */
.L_x_535:
[----:B------:R-:W-:Y:S01]  /*3210*/  ISETP.GE.AND P0, PT, R14, R17, PT ;  /* 0x000000110e00720c */ /* 0x000fe20003f06270 */
[----:B------:R-:W-:-:S12]  /*3220*/  BSSY.RECONVERGENT B1, `(.L_x_526) ;  /* 0x000006f000017945 */ /* 0x000fd80003800200 */
[----:B------:R-:W-:Y:S05]  /*3230*/  @P0 BRA `(.L_x_527) ;  /* 0x0000000400b40947 */ /* 0x000fea0003800000 */
[----:B------:R-:W0:Y:S01]  /*3240*/  LDC R9, c[0x0][0x3c8] ;  /* 0x0000f200ff097b82 */ /* 0x000e220000000800 */
[----:B------:R-:W1:Y:S01]  /*3250*/  LDCU.64 UR8, c[0x0][0x3a8] ;  /* 0x00007500ff0877ac */ /* 0x000e620008000a00 */
[----:B------:R-:W-:Y:S01]  /*3260*/  ISETP.NE.AND P0, PT, R27, RZ, PT ;  /* 0x000000ff1b00720c */ /* 0x000fe20003f05270 */
[--C-:B------:R-:W-:Y:S01]  /*3270*/  IMAD.MOV.U32 R4, RZ, RZ, R12.reuse ;  /* 0x000000ffff047224 */ /* 0x100fe200078e000c */
[----:B------:R-:W-:Y:S01]  /*3280*/  SHF.R.S32.HI R5, RZ, 0x1f, R12 ;  /* 0x0000001fff057819 */ /* 0x000fe2000001140c */
[----:B------:R-:W0:Y:S01]  /*3290*/  LDCU UR6, c[0x0][0x3c0] ;  /* 0x00007800ff0677ac */ /* 0x000e220008000800 */
[----:B------:R-:W-:Y:S01]  /*32a0*/  BSSY.RECONVERGENT B2, `(.L_x_528) ;  /* 0x0000033000027945 */ /* 0x000fe20003800200 */
[----:B------:R-:W-:Y:S01]  /*32b0*/  IMAD.MOV.U32 R30, RZ, RZ, R14 ;  /* 0x000000ffff1e7224 */ /* 0x000fe200078e000e */
[----:B------:R-:W2:Y:S01]  /*32c0*/  LDC R33, c[0x0][0x3b8] ;  /* 0x0000ee00ff217b82 */ /* 0x000ea20000000800 */
[----:B------:R-:W3:Y:S01]  /*32d0*/  LDCU UR7, c[0x0][0x398] ;  /* 0x00007300ff0777ac */ /* 0x000ee20008000800 */
[----:B-1----:R-:W-:-:S02]  /*32e0*/  IMAD R7, R21, UR8, RZ ;  /* 0x0000000815077c24 */ /* 0x002fc4000f8e02ff */
[----:B------:R-:W-:-:S04]  /*32f0*/  IMAD.WIDE.U32 R4, R2, UR8, R4 ;  /* 0x0000000802047c25 */ /* 0x000fc8000f8e0004 */
[----:B0-----:R-:W-:Y:S02]  /*3300*/  IMAD R6, R12, UR6, -R9 ;  /* 0x000000060c067c24 */ /* 0x001fe4000f8e0a09 */
[----:B------:R-:W-:-:S03]  /*3310*/  IMAD R9, R2, UR9, R7 ;  /* 0x0000000902097c24 */ /* 0x000fc6000f8e0207 */
[----:B------:R-:W-:Y:S02]  /*3320*/  VIMNMX R32, PT, PT, RZ, R6, !PT ;  /* 0x00000006ff207248 */ /* 0x000fe40007fe0100 */
[----:B--2---:R-:W-:Y:S02]  /*3330*/  VIADDMNMX R7, R6, R33, UR4, PT ;  /* 0x0000000406077e46 */ /* 0x004fe4000b800121 */
[----:B------:R-:W-:Y:S02]  /*3340*/  IADD3 R28, PT, PT, R5, R9, RZ ;  /* 0x00000009051c7210 */ /* 0x000fe40007ffe0ff */
[----:B---3--:R-:W-:Y:S01]  /*3350*/  VIMNMX R35, PT, PT, R7, UR7, PT ;  /* 0x0000000707237c48 */ /* 0x008fe2000bfe0100 */
        /* <DEDUP_REMOVED lines=16> */
[----:B------:R-:W2:Y:S01]  /*3460*/  LDG.E R9, desc[UR10][R6.64] ;  /* 0x0000000a06097981 */ /* 0x000ea2000c1e1900 */
[----:B------:R-:W2:Y:S02]  /*3470*/  MUFU.RCP R8, R10 ;  /* 0x0000000a00087308 */ /* 0x000ea40000001000 */
[----:B--2---:R-:W-:-:S07]  /*3480*/  FFMA.FTZ R16, R9, R8, R16 ;  /* 0x0000000809107223 */ /* 0x004fce0000010010 */
.L_x_531:
[----:B------:R-:W-:Y:S05]  /*3490*/  BSYNC.RECONVERGENT B3 ;  /* 0x0000000000037941 */ /* 0x000fea0003800200 */
.L_x_530:
[----:B------:R-:W-:Y:S01]  /*34a0*/  IMAD.MOV.U32 R30, RZ, RZ, R22 ;  /* 0x000000ffff1e7224 */ /* 0x000fe200078e0016 */
[----:B------:R-:W-:Y:S06]  /*34b0*/  @!P3 BRA `(.L_x_529) ;  /* 0x000000000044b947 */ /* 0x000fec0003800000 */
[----:B------:R-:W-:Y:S01]  /*34c0*/  ISETP.GE.OR P2, PT, R26, R19, P0 ;  /* 0x000000131a00720c */ /* 0x000fe20000746670 */
[----:B------:R-:W-:Y:S01]  /*34d0*/  BSSY.RECONVERGENT B3, `(.L_x_532) ;  /* 0x0000006000037945 */ /* 0x000fe20003800200 */
[----:B------:R-:W-:-:S11]  /*34e0*/  ISETP.NE.AND P3, PT, R27, 0x2, PT ;  /* 0x000000021b00780c */ /* 0x000fd60003f65270 */
[----:B------:R-:W-:Y:S05]  /*34f0*/  @P2 BRA `(.L_x_533) ;  /* 0x00000000000c2947 */ /* 0x000fea0003800000 */
[----:B------:R-:W2:Y:S01]  /*3500*/  LDG.E R9, desc[UR10][R6.64+0x4] ;  /* 0x0000040a06097981 */ /* 0x000ea2000c1e1900 */
[----:B------:R-:W2:Y:S02]  /*3510*/  MUFU.RCP R8, R10 ;  /* 0x0000000a00087308 */ /* 0x000ea40000001000 */
[----:B--2---:R-:W-:-:S07]  /*3520*/  FFMA.FTZ R16, R9, R8, R16 ;  /* 0x0000000809107223 */ /* 0x004fce0000010010 */
.L_x_533:
[----:B------:R-:W-:Y:S05]  /*3530*/  BSYNC.RECONVERGENT B3 ;  /* 0x0000000000037941 */ /* 0x000fea0003800200 */
.L_x_532:
[----:B------:R-:W-:Y:S01]  /*3540*/  IMAD.MOV.U32 R30, RZ, RZ, R24 ;  /* 0x000000ffff1e7224 */ /* 0x000fe200078e0018 */
[----:B------:R-:W-:Y:S06]  /*3550*/  @!P3 BRA `(.L_x_529) ;  /* 0x00000000001cb947 */ /* 0x000fec0003800000 */
[----:B------:R-:W-:Y:S02]  /*3560*/  ISETP.GE.OR P0, PT, R31, R20, P0 ;  /* 0x000000141f00720c */ /* 0x000fe40000706670 */
[----:B------:R-:W-:-:S11]  /*3570*/  MOV R30, R25 ;  /* 0x00000019001e7202 */ /* 0x000fd60000000f00 */
[----:B------:R-:W-:Y:S05]  /*3580*/  @P0 BRA `(.L_x_529) ;  /* 0x0000000000100947 */ /* 0x000fea0003800000 */
[----:B------:R-:W2:Y:S01]  /*3590*/  LDG.E R7, desc[UR10][R6.64+0x8] ;  /* 0x0000080a06077981 */ /* 0x000ea2000c1e1900 */
[----:B------:R-:W2:Y:S01]  /*35a0*/  MUFU.RCP R8, R10 ;  /* 0x0000000a00087308 */ /* 0x000ea20000001000 */
[----:B------:R-:W-:Y:S02]  /*35b0*/  IMAD.MOV.U32 R30, RZ, RZ, R25 ;  /* 0x000000ffff1e7224 */ /* 0x000fe400078e0019 */
[----:B--2---:R-:W-:-:S07]  /*35c0*/  FFMA.FTZ R16, R7, R8, R16 ;  /* 0x0000000807107223 */ /* 0x004fce0000010010 */
.L_x_529:
[----:B------:R-:W-:Y:S05]  /*35d0*/  BSYNC.RECONVERGENT B2 ;  /* 0x0000000000027941 */ /* 0x000fea0003800200 */
.L_x_528:
[----:B------:R-:W-:Y:S05]  /*35e0*/  @P1 BRA `(.L_x_527) ;  /* 0x0000000000c81947 */ /* 0x000fea0003800000 */
[----:B------:R-:W-:-:S13]  /*35f0*/  ISETP.GE.AND P0, PT, R32, R35, PT ;  /* 0x000000232000720c */ /* 0x000fda0003f06270 */
.L_x_534:
        /* <DEDUP_REMOVED lines=17> */
[C---:B------:R-:W-:Y:S01]  /*3710*/  VIMNMX3 R33, R35.reuse, UR5, R36, PT ;  /* 0x0000000523217c0f */ /* 0x040fe2000b800124 */
[----:B------:R-:W-:Y:S01]  /*3720*/  IMAD R39, R4, UR9, R39 ;  /* 0x0000000904277c24 */ /* 0x000fe2000f8e0227 */
[----:B------:R-:W-:Y:S02]  /*3730*/  ISETP.GE.OR P3, PT, R8, R9, P0 ;  /* 0x000000090800720c */ /* 0x000fe40000766670 */
[----:B------:R-:W-:Y:S01]  /*3740*/  ISETP.GE.OR P2, PT, R32, R33, P0 ;  /* 0x000000212000720c */ /* 0x000fe20000746670 */
[----:B------:R-:W-:Y:S01]  /*3750*/  IMAD.IADD R32, R34, 0x1, R37 ;  /* 0x0000000122207824 */ /* 0x000fe200078e0225 */
[----:B------:R-:W-:Y:S01]  /*3760*/  IADD3 R35, PT, PT, R35, R37, RZ ;  /* 0x0000002523237210 */ /* 0x000fe20007ffe0ff */
[----:B------:R-:W-:Y:S01]  /*3770*/  IMAD.IADD R9, R39, 0x1, R7 ;  /* 0x0000000127097824 */ /* 0x000fe200078e0207 */
[----:B----4-:R-:W-:Y:S01]  /*3780*/  LEA R8, P4, R6, UR12, 0x2 ;  /* 0x0000000c06087c11 */ /* 0x010fe2000f8810ff */
[C---:B------:R-:W-:Y:S01]  /*3790*/  IMAD.IADD R33, R32.reuse, 0x1, R37 ;  /* 0x0000000120217824 */ /* 0x040fe200078e0225 */
[----:B------:R-:W-:-:S02]  /*37a0*/  VIADDMNMX R7, R32, -UR6, RZ, !PT ;  /* 0x8000000620077c46 */ /* 0x000fc4000f8001ff */
[C---:B------:R-:W-:Y:S02]  /*37b0*/  VIADDMNMX R34, R35.reuse, R37, UR5, PT ;  /* 0x0000000523227e46 */ /* 0x040fe4000b800125 */
[----:B------:R-:W-:Y:S02]  /*37c0*/  VIMNMX3 R32, R35, UR5, R36, PT ;  /* 0x0000000523207c0f */ /* 0x000fe4000b800124 */
[----:B------:R-:W-:Y:S02]  /*37d0*/  LEA.HI.X R9, R6, UR13, R9, 0x2, P4 ;  /* 0x0000000d06097c11 */ /* 0x000fe4000a0f1409 */
[----:B------:R-:W-:Y:S02]  /*37e0*/  VIADDMNMX R33, R33, -UR6, RZ, !PT ;  /* 0x8000000621217c46 */ /* 0x000fe4000f8001ff */
[----:B------:R-:W-:Y:S02]  /*37f0*/  VIMNMX R34, PT, PT, R34, R36, PT ;  /* 0x0000002422227248 */ /* 0x000fe40003fe0100 */
[----:B------:R-:W-:-:S02]  /*3800*/  ISETP.GE.OR P5, PT, R7, R32, P0 ;  /* 0x000000200700720c */ /* 0x000fc400007a6670 */
[----:B------:R-:W2:Y:S01]  /*3810*/  @!P3 LDG.E R7, desc[UR10][R8.64] ;  /* 0x0000000a0807b981 */ /* 0x000ea2000c1e1900 */
[----:B------:R-:W-:-:S03]  /*3820*/  ISETP.GE.OR P4, PT, R33, R34, P0 ;  /* 0x000000222100720c */ /* 0x000fc60000786670 */
[----:B------:R-:W3:Y:S07]  /*3830*/  @!P2 LDG.E R33, desc[UR10][R8.64+0x4] ;  /* 0x0000040a0821a981 */ /* 0x000eee000c1e1900 */
[----:B------:R-:W4:Y:S04]  /*3840*/  @!P5 LDG.E R35, desc[UR10][R8.64+0x8] ;  /* 0x0000080a0823d981 */ /* 0x000f28000c1e1900 */
[----:B------:R-:W5:Y:S01]  /*3850*/  @!P4 LDG.E R37, desc[UR10][R8.64+0xc] ;  /* 0x00000c0a0825c981 */ /* 0x000f62000c1e1900 */
[----:B------:R-:W2:Y:S08]  /*3860*/  @!P3 MUFU.RCP R6, R10 ;  /* 0x0000000a0006b308 */ /* 0x000eb00000001000 */
[----:B------:R-:W3:Y:S01]  /*3870*/  @!P2 MUFU.RCP R32, R10 ;  /* 0x0000000a0020a308 */ /* 0x000ee20000001000 */
[----:B------:R-:W-:-:S07]  /*3880*/  IADD3 R30, PT, PT, R30, 0x4, RZ ;  /* 0x000000041e1e7810 */ /* 0x000fce0007ffe0ff */
[----:B------:R-:W4:Y:S08]  /*3890*/  @!P5 MUFU.RCP R34, R10 ;  /* 0x0000000a0022d308 */ /* 0x000f300000001000 */
[----:B------:R-:W5:Y:S01]  /*38a0*/  @!P4 MUFU.RCP R36, R10 ;  /* 0x0000000a0024c308 */ /* 0x000f620000001000 */
[----:B--2---:R-:W-:-:S04]  /*38b0*/  @!P3 FFMA.FTZ R16, R7, R6, R16 ;  /* 0x000000060710b223 */ /* 0x004fc80000010010 */
[----:B---3--:R-:W-:Y:S01]  /*38c0*/  @!P2 FFMA.FTZ R16, R33, R32, R16 ;  /* 0x000000202110a223 */ /* 0x008fe20000010010 */
[----:B------:R-:W-:-:S03]  /*38d0*/  ISETP.NE.AND P2, PT, R30, R17, PT ;  /* 0x000000111e00720c */ /* 0x000fc60003f45270 */
[----:B----4-:R-:W-:-:S04]  /*38e0*/  @!P5 FFMA.FTZ R16, R35, R34, R16 ;  /* 0x000000222310d223 */ /* 0x010fc80000010010 */
[----:B-----5:R-:W-:-:S06]  /*38f0*/  @!P4 FFMA.FTZ R16, R37, R36, R16 ;  /* 0x000000242510c223 */ /* 0x020fcc0000010010 */
[----:B------:R-:W-:Y:S05]  /*3900*/  @P2 BRA `(.L_x_534) ;  /* 0xfffffffc003c2947 */ /* 0x000fea000383ffff */
.L_x_527:
[----:B------:R-:W-:Y:S05]  /*3910*/  BSYNC.RECONVERGENT B1 ;  /* 0x0000000000017941 */ /* 0x000fea0003800200 */
.L_x_526:
[----:B------:R-:W-:-:S05]  /*3920*/  VIADD R12, R12, 0x1 ;  /* 0x000000010c0c7836 */ /* 0x000fca0000000000 */
[----:B------:R-:W-:-:S13]  /*3930*/  ISETP.NE.AND P0, PT, R12, R15, PT ;  /* 0x0000000f0c00720c */ /* 0x000fda0003f05270 */
[----:B------:R-:W-:Y:S05]  /*3940*/  @P0 BRA `(.L_x_535) ;  /* 0xfffffff800300947 */ /* 0x000fea000383ffff */
.L_x_525:
[----:B------:R-:W-:Y:S05]  /*3950*/  BSYNC.RECONVERGENT B0 ;  /* 0x0000000000007941 */ /* 0x000fea0003800200 */
.L_x_524:
        /* <DEDUP_REMOVED lines=11> */
        .weak           $__internal_8_$__cuda_sm20_div_s64
        .type           $__internal_8_$__cuda_sm20_div_s64,@function
        .size           $__internal_8_$__cuda_sm20_div_s64,(.L_x_1486 - $__internal_8_$__cuda_sm20_div_s64)
$__internal_8_$__cuda_sm20_div_s64:
        /* <DEDUP_REMOVED lines=40> */
[-C--:B------:R-:W-:Y:S02]  /*3c90*/  SEL R18, R17, R14.reuse, !P3 ;  /* 0x0000000e11127207 */ /* 0x080fe40005800000 */
[----:B------:R-:W-:Y:S01]  /*3ca0*/  IADD3.X R21, PT, PT, RZ, RZ, R21, P2, P1 ;  /* 0x000000ffff157210 */ /* 0x000fe200017e2415 */
[----:B------:R-:W-:Y:S01]  /*3cb0*/  IMAD.MOV.U32 R17, RZ, RZ, RZ ;  /* 0x000000ffff117224 */ /* 0x000fe200078e00ff */
[----:B------:R-:W-:Y:S01]  /*3cc0*/  LOP3.LUT R14, R9, R14, RZ, 0x3c, !PT ;  /* 0x0000000e090e7212 */ /* 0x000fe200078e3cff */
        /* <DEDUP_REMOVED lines=38> */
[----:B------:R-:W-:Y:S06]  /*3f30*/  RET.REL.NODEC R8 `(_ZN2at6native49_GLOBAL__N__3489678a_16_AveragePool2d_cu_fb80407634avg_pool2d_backward_out_cuda_frameIfflEEvT1_PKT_llllliiiiiiPS4_ibb) ;  /* 0xffffffc008307950 */ /* 0x000fec0003c3ffff */
.L_x_537:
        /* <DEDUP_REMOVED lines=12> */
.L_x_1486:


//--------------------- .text._ZN2at6native49_GLOBAL__N__3489678a_16_AveragePool2d_cu_fb80407639avg_pool2d_backward_out_cuda_frame_nhwcIfflEEvT1_PKT_llliiiiiiiiPS4_ibb --------------------------
	.section	.text._ZN2at6native49_GLOBAL__N__3489678a_16_AveragePool2d_cu_fb80407639avg_pool2d_backward_out_cuda_frame_nhwcIfflEEvT1_PKT_llliiiiiiiiPS4_ibb,"ax",@progbits
	.align	128
.text._ZN2at6native49_GLOBAL__N__3489678a_16_AveragePool2d_cu_fb80407639avg_pool2d_backward_out_cuda_frame_nhwcIfflEEvT1_PKT_llliiiiiiiiPS4_ibb:
        .type           _ZN2at6native49_GLOBAL__N__3489678a_16_AveragePool2d_cu_fb80407639avg_pool2d_backward_out_cuda_frame_nhwcIfflEEvT1_PKT_llliiiiiiiiPS4_ibb,@function
        .size           _ZN2at6native49_GLOBAL__N__3489678a_16_AveragePool2d_cu_fb80407639avg_pool2d_backward_out_cuda_frame_nhwcIfflEEvT1_PKT_llliiiiiiiiPS4_ibb,(.L_x_1488 - _ZN2at6native49_GLOBAL__N__3489678a_16_AveragePool2d_cu_fb80407639avg_pool2d_backward_out_cuda_frame_nhwcIfflEEvT1_PKT_llliiiiiiiiPS4_ibb)
        .other          _ZN2at6native49_GLOBAL__N__3489678a_16_AveragePool2d_cu_fb80407639avg_pool2d_backward_out_cuda_frame_nhwcIfflEEvT1_PKT_llliiiiiiiiPS4_ibb,@"STO_CUDA_ENTRY STV_DEFAULT"
_ZN2at6native49_GLOBAL__N__3489678a_16_AveragePool2d_cu_fb80407639avg_pool2d_backward_out_cuda_frame_nhwcIfflEEvT1_PKT_llliiiiiiiiPS4_ibb:
        /* <DEDUP_REMOVED lines=23> */
.L_x_572:
        /* <DEDUP_REMOVED lines=14> */
[----:B------:R-:W-:-:S04]  /*0250*/  IMAD.HI.U32 R7, R7, R9, R6 ;  /* 0x0000000907077227 */ /* 0x000fc800078e0006 */
[----:B------:R-:W-:Y:S02]  /*0260*/  IMAD.MOV.U32 R9, RZ, RZ, RZ ;  /* 0x000000ffff097224 */ /* 0x000fe400078e00ff */
        /* <DEDUP_REMOVED lines=12> */
.L_x_540:
[----:B------:R-:W0:Y:S01]  /*0330*/  LDCU.64 UR6, c[0x0][0x390] ;  /* 0x00007200ff0677ac */ /* 0x000e220008000a00 */
[----:B------:R-:W-:Y:S01]  /*0340*/  MOV R17, R0 ;  /* 0x0000000000117202 */ /* 0x000fe20000000f00 */
[----:B------:R-:W-:Y:S01]  /*0350*/  IMAD.MOV.U32 R18, RZ, RZ, R3 ;  /* 0x000000ffff127224 */ /* 0x000fe200078e0003 */
[----:B------:R-:W-:Y:S01]  /*0360*/  MOV R14, 0x3a0 ;  /* 0x000003a0000e7802 */ /* 0x000fe20000000f00 */
[----:B0-----:R-:W-:Y:S02]  /*0370*/  IMAD.U32 R16, RZ, RZ, UR6 ;  /* 0x00000006ff107e24 */ /* 0x001fe4000f8e00ff */
[----:B------:R-:W-:-:S07]  /*0380*/  IMAD.U32 R15, RZ, RZ, UR7 ;  /* 0x00000007ff0f7e24 */ /* 0x000fce000f8e00ff */
[----:B------:R-:W-:Y:S05]  /*0390*/  CALL.REL.NOINC `($__internal_9_$__cuda_sm20_div_s64) ;  /* 0x0000004000087944 */ /* 0x000fea0003c00000 */
[----:B------:R-:W0:Y:S01]  /*03a0*/  LDCU UR6, c[0x0][0x390] ;  /* 0x00007200ff0677ac */ /* 0x000e220008000800 */
[----:B------:R-:W-:Y:S01]  /*03b0*/  IADD3 R7, PT, PT, -R20, RZ, RZ ;  /* 0x000000ff14077210 */ /* 0x000fe20007ffe1ff */
[----:B------:R-:W-:Y:S02]  /*03c0*/  IMAD.MOV.U32 R8, RZ, RZ, R20 ;  /* 0x000000ffff087224 */ /* 0x000fe400078e0014 */
[----:B------:R-:W-:Y:S02]  /*03d0*/  IMAD.MOV.U32 R9, RZ, RZ, R21 ;  /* 0x000000ffff097224 */ /* 0x000fe400078e0015 */
[----:B0-----:R-:W-:-:S07]  /*03e0*/  IMAD R2, R7, UR6, R0 ;  /* 0x0000000607027c24 */ /* 0x001fce000f8e0200 */
.L_x_541:
[----:B------:R-:W-:Y:S05]  /*03f0*/  BSYNC.RECONVERGENT B0 ;  /* 0x0000000000007941 */ /* 0x000fea0003800200 */
.L_x_539:
        /* <DEDUP_REMOVED lines=28> */
.L_x_543:
        /* <DEDUP_REMOVED lines=12> */
.L_x_544:
[----:B------:R-:W-:Y:S05]  /*0680*/  BSYNC.RECONVERGENT B0 ;  /* 0x0000000000007941 */ /* 0x000fea0003800200 */
.L_x_542:
        /* <DEDUP_REMOVED lines=27> */
.L_x_546:
[----:B------:R-:W0:Y:S01]  /*0840*/  LDCU.64 UR6, c[0x0][0x398] ;  /* 0x00007300ff0677ac */ /* 0x000e220008000a00 */
[----:B------:R-:W-:Y:S01]  /*0850*/  IMAD.MOV.U32 R17, RZ, RZ, R10 ;  /* 0x000000ffff117224 */ /* 0x000fe200078e000a */
[----:B------:R-:W-:Y:S01]  /*0860*/  MOV R14, 0x8b0 ;  /* 0x000008b0000e7802 */ /* 0x000fe20000000f00 */
[----:B------:R-:W-:Y:S02]  /*0870*/  IMAD.MOV.U32 R18, RZ, RZ, R11 ;  /* 0x000000ffff127224 */ /* 0x000fe400078e000b */
[----:B0-----:R-:W-:Y:S01]  /*0880*/  IMAD.U32 R16, RZ, RZ, UR6 ;  /* 0x00000006ff107e24 */ /* 0x001fe2000f8e00ff */
[----:B------:R-:W-:-:S07]  /*0890*/  MOV R15, UR7 ;  /* 0x00000007000f7c02 */ /* 0x000fce0008000f00 */
[----:B------:R-:W-:Y:S05]  /*08a0*/  CALL.REL.NOINC `($__internal_9_$__cuda_sm20_div_s64) ;  /* 0x0000003800c47944 */ /* 0x000fea0003c00000 */
[----:B------:R-:W0:Y:S01]  /*08b0*/  LDCU UR6, c[0x0][0x398] ;  /* 0x00007300ff0677ac */ /* 0x000e220008000800 */
[----:B------:R-:W-:-:S04]  /*08c0*/  IMAD.MOV R7, RZ, RZ, -R20 ;  /* 0x000000ffff077224 */ /* 0x000fc800078e0a14 */
[----:B0-----:R-:W-:-:S07]  /*08d0*/  IMAD R7, R7, UR6, R10 ;  /* 0x0000000607077c24 */ /* 0x001fce000f8e020a */
.L_x_547:
[----:B------:R-:W-:Y:S05]  /*08e0*/  BSYNC.RECONVERGENT B0 ;  /* 0x0000000000007941 */ /* 0x000fea0003800200 */
.L_x_545:
        /* <DEDUP_REMOVED lines=23> */
[----:B------:R-:W-:-:S03]  /*0a60*/  IABS R17, R8 ;  /* 0x0000000800117213 */ /* 0x000fc60000000000 */
        /* <DEDUP_REMOVED lines=14> */
[----:B------:R-:W-:Y:S01]  /*0b50*/  @!P1 IADD3 R6, PT, PT, R6, -R19, RZ ;  /* 0x8000001306069210 */ /* 0x000fe20007ffe0ff */
[----:B------:R-:W-:-:S03]  /*0b60*/  @!P1 VIADD R15, R15, 0x1 ;  /* 0x000000010f0f9836 */ /* 0x000fc60000000000 */
[----:B------:R-:W-:Y:S02]  /*0b70*/  ISETP.GE.U32.AND P0, PT, R6, R19, PT ;  /* 0x000000130600720c */ /* 0x000fe40003f06070 */
[----:B------:R-:W-:Y:S02]  /*0b80*/  LOP3.LUT R6, R7, R4, RZ, 0x3c, !PT ;  /* 0x0000000407067212 */ /* 0x000fe400078e3cff */
[----:B------:R-:W-:Y:S02]  /*0b90*/  LOP3.LUT R19, R8, R12, RZ, 0x3c, !PT ;  /* 0x0000000c08137212 */ /* 0x000fe400078e3cff */
[----:B------:R-:W-:Y:S01]  /*0ba0*/  ISETP.GE.AND P6, PT, R6, RZ, PT ;  /* 0x000000ff0600720c */ /* 0x000fe20003fc6270 */
[----:B------:R-:W-:Y:S01]  /*0bb0*/  @!P2 IMAD.IADD R17, R17, 0x1, -R14 ;  /* 0x000000011111a824 */ /* 0x000fe200078e0a0e */
[----:B------:R-:W3:Y:S01]  /*0bc0*/  LDC R6, c[0x0][0x3ac] ;  /* 0x0000eb00ff067b82 */ /* 0x000ee20000000800 */
[----:B------:R-:W-:Y:S02]  /*0bd0*/  @!P2 IADD3 R9, PT, PT, R9, 0x1, RZ ;  /* 0x000000010909a810 */ /* 0x000fe40007ffe0ff */
[----:B------:R-:W-:-:S02]  /*0be0*/  ISETP.GE.AND P1, PT, R19, RZ, PT ;  /* 0x000000ff1300720c */ /* 0x000fc40003f26270 */
[----:B------:R-:W-:Y:S02]  /*0bf0*/  ISETP.GE.U32.AND P4, PT, R17, R14, PT ;  /* 0x0000000e1100720c */ /* 0x000fe40003f86070 */
[----:B------:R-:W-:Y:S02]  /*0c00*/  @P0 IADD3 R15, PT, PT, R15, 0x1, RZ ;  /* 0x000000010f0f0810 */ /* 0x000fe40007ffe0ff */
[----:B-1----:R-:W-:-:S03]  /*0c10*/  ISETP.GE.AND P0, PT, R8, R13, PT ;  /* 0x0000000d0800720c */ /* 0x002fc60003f06270 */
[----:B------:R-:W-:-:S04]  /*0c20*/  IMAD.MOV.U32 R16, RZ, RZ, R15 ;  /* 0x000000ffff107224 */ /* 0x000fc800078e000f */
[----:B------:R-:W-:Y:S01]  /*0c30*/  @!P6 IMAD.MOV R16, RZ, RZ, -R16 ;  /* 0x000000ffff10e224 */ /* 0x000fe200078e0a10 */
[----:B------:R-:W-:Y:S01]  /*0c40*/  @!P3 LOP3.LUT R16, RZ, R4, RZ, 0x33, !PT ;  /* 0x00000004ff10b212 */ /* 0x000fe200078e33ff */
[----:B------:R-:W-:Y:S01]  /*0c50*/  @P4 VIADD R9, R9, 0x1 ;  /* 0x0000000109094836 */ /* 0x000fe20000000000 */
[----:B------:R-:W-:Y:S01]  /*0c60*/  ISETP.NE.AND P6, PT, R12, RZ, PT ;  /* 0x000000ff0c00720c */ /* 0x000fe20003fc5270 */
[----:B------:R-:W-:Y:S01]  /*0c70*/  IMAD.MOV.U32 R4, RZ, RZ, RZ ;  /* 0x000000ffff047224 */ /* 0x000fe200078e00ff */
[----:B--2---:R-:W-:Y:S11]  /*0c80*/  @!P5 BRA `(.L_x_549) ;  /* 0x000000000068d947 */ /* 0x004ff60003800000 */
        /* <DEDUP_REMOVED lines=26> */
.L_x_549:
[----:B------:R-:W-:Y:S05]  /*0e30*/  BSYNC.RECONVERGENT B0 ;  /* 0x0000000000007941 */ /* 0x000fea0003800200 */
.L_x_548:
[----:B------:R-:W-:Y:S01]  /*0e40*/  BSSY.RECONVERGENT B0, `(.L_x_550) ;  /* 0x0000021000007945 */ /* 0x000fe20003800200 */
[----:B------:R-:W-:Y:S01]  /*0e50*/  IMAD.MOV.U32 R17, RZ, RZ, R9 ;  /* 0x000000ffff117224 */ /* 0x000fe200078e0009 */
[----:B------:R-:W-:Y:S01]  /*0e60*/  VIADDMNMX R7, R16, 0x1, R21, PT ;  /* 0x0000000110077846 */ /* 0x000fe20003800115 */
[----:B0-----:R-:W-:-:S04]  /*0e70*/  IMAD.WIDE R10, R11, R10, RZ ;  /* 0x0000000a0b0a7225 */ /* 0x001fc800078e02ff */
[----:B------:R-:W-:Y:S01]  /*0e80*/  IMAD.MOV.U32 R9, RZ, RZ, RZ ;  /* 0x000000ffff097224 */ /* 0x000fe200078e00ff */
[----:B------:R-:W-:Y:S06]  /*0e90*/  @!P0 BRA `(.L_x_551) ;  /* 0x00000000006c8947 */ /* 0x000fec0003800000 */
        /* <DEDUP_REMOVED lines=27> */
.L_x_551:
[----:B------:R-:W-:Y:S05]  /*1050*/  BSYNC.RECONVERGENT B0 ;  /* 0x0000000000007941 */ /* 0x000fea0003800200 */
.L_x_550:
[----:B------:R-:W-:Y:S01]  /*1060*/  ISETP.GE.AND P0, PT, R4, R7, PT ;  /* 0x000000070400720c */ /* 0x000fe20003f06270 */
[----:B------:R-:W-:Y:S01]  /*1070*/  @!P1 IMAD.MOV R17, RZ, RZ, -R17 ;  /* 0x000000ffff119224 */ /* 0x000fe200078e0a11 */
[----:B------:R-:W-:Y:S01]  /*1080*/  SHF.R.S32.HI R15, RZ, 0x1f, R20 ;  /* 0x0000001fff0f7819 */ /* 0x000fe20000011414 */
[----:B------:R-:W-:Y:S01]  /*1090*/  IMAD R8, R11, R20, RZ ;  /* 0x000000140b087224 */ /* 0x000fe200078e02ff */
[----:B------:R-:W-:Y:S01]  /*10a0*/  @!P6 LOP3.LUT R17, RZ, R12, RZ, 0x33, !PT ;  /* 0x0000000cff11e212 */ /* 0x000fe200078e33ff */
[----:B------:R-:W-:Y:S01]  /*10b0*/  BSSY.RECONVERGENT B1, `(.L_x_552) ;  /* 0x0000146000017945 */ /* 0x000fe20003800200 */
[----:B------:R-:W-:Y:S02]  /*10c0*/  HFMA2 R40, -RZ, RZ, 0, 0 ;  /* 0x00000000ff287431 */ /* 0x000fe400000001ff */
[----:B------:R-:W-:Y:S01]  /*10d0*/  IMAD R23, R10, R15, R8 ;  /* 0x0000000f0a177224 */ /* 0x000fe200078e0208 */
[----:B---3--:R-:W-:-:S04]  /*10e0*/  VIADDMNMX R6, R17, 0x1, R6, PT ;  /* 0x0000000111067846 */ /* 0x008fc80003800106 */
[----:B------:R-:W-:Y:S05]  /*10f0*/  @P0 BRA `(.L_x_553) ;  /* 0x0000001400040947 */ /* 0x000fea0003800000 */
[----:B------:R-:W0:Y:S01]  /*1100*/  LDCU UR6, c[0x0][0x3c4] ;  /* 0x00007880ff0677ac */ /* 0x000e220008000800 */
[----:B------:R-:W-:Y:S01]  /*1110*/  IMAD R15, R9, R12, R12 ;  /* 0x0000000c090f7224 */ /* 0x000fe200078e020c */
[----:B------:R-:W-:Y:S01]  /*1120*/  SHF.R.S32.HI R11, RZ, 0x1f, R2 ;  /* 0x0000001fff0b7819 */ /* 0x000fe20000011402 */
[----:B------:R-:W-:Y:S01]  /*1130*/  IMAD.WIDE.U32 R20, R10, R20, RZ ;  /* 0x000000140a147225 */ /* 0x000fe200078e00ff */
[----:B------:R-:W1:Y:S03]  /*1140*/  LDCU UR7, c[0x0][0x3a0] ;  /* 0x00007400ff0777ac */ /* 0x000e660008000800 */
[----:B------:R-:W-:Y:S02]  /*1150*/  IMAD.MOV.U32 R40, RZ, RZ, RZ ;  /* 0x000000ffff287224 */ /* 0x000fe400078e00ff */
[----:B------:R-:W-:Y:S02]  /*1160*/  IMAD.IADD R10, R21, 0x1, R23 ;  /* 0x00000001150a7824 */ /* 0x000fe400078e0217 */
[----:B0-----:R-:W-:Y:S01]  /*1170*/  IMAD R8, R9, R12, -UR6 ;  /* 0x8000000609087e24 */ /* 0x001fe2000f8e020c */
[C---:B------:R-:W-:Y:S01]  /*1180*/  IADD3 R16, PT, PT, R15.reuse, -UR6, R12 ;  /* 0x800000060f107c10 */ /* 0x040fe2000fffe00c */
[----:B------:R-:W-:-:S02]  /*1190*/  VIADD R14, R15, -UR6 ;  /* 0x800000060f0e7c36 */ /* 0x000fc40008000000 */
[----:B------:R-:W-:-:S05]  /*11a0*/  IMAD.IADD R13, R8, 0x1, R13 ;  /* 0x00000001080d7824 */ /* 0x000fca00078e020d */
[CC--:B------:R-:W-:Y:S02]  /*11b0*/  IADD3 R17, PT, PT, R13.reuse, R12.reuse, RZ ;  /* 0x0000000c0d117210 */ /* 0x0c0fe40007ffe0ff */
[----:B------:R-:W-:Y:S02]  /*11c0*/  VIMNMX R13, PT, PT, R13, UR5, PT ;  /* 0x000000050d0d7c48 */ /* 0x000fe4000bfe0100 */
[C---:B------:R-:W-:Y:S02]  /*11d0*/  VIMNMX R15, PT, PT, R17.reuse, UR5, PT ;  /* 0x00000005110f7c48 */ /* 0x040fe4000bfe0100 */
[----:B------:R-:W-:Y:S02]  /*11e0*/  VIADDMNMX R19, R17, R12, UR5, PT ;  /* 0x0000000511137e46 */ /* 0x000fe4000b80010c */
[----:B------:R-:W-:Y:S01]  /*11f0*/  IADD3 R12, PT, PT, -R8, R13, RZ ;  /* 0x0000000d080c7210 */ /* 0x000fe20007ffe1ff */
[----:B------:R-:W-:Y:S01]  /*1200*/  IMAD.IADD R14, R15, 0x1, -R14 ;  /* 0x000000010f0e7824 */ /* 0x000fe200078e0a0e */
[----:B-1----:R-:W-:Y:S01]  /*1210*/  VIMNMX R13, PT, PT, R13, UR7, PT ;  /* 0x000000070d0d7c48 */ /* 0x002fe2000bfe0100 */
[----:B------:R-:W-:Y:S01]  /*1220*/  IMAD.IADD R16, R19, 0x1, -R16 ;  /* 0x0000000113107824 */ /* 0x000fe200078e0a10 */
[----:B------:R-:W-:-:S02]  /*1230*/  VIMNMX R15, PT, PT, R15, UR7, PT ;  /* 0x000000070f0f7c48 */ /* 0x000fc4000bfe0100 */
[----:B------:R-:W-:-:S07]  /*1240*/  VIMNMX R17, PT, PT, R19, UR7, PT ;  /* 0x0000000713117c48 */ /* 0x000fce000bfe0100 */
.L_x_571:
[----:B------:R-:W-:Y:S01]  /*1250*/  ISETP.GE.AND P0, PT, R9, R6, PT ;  /* 0x000000060900720c */ /* 0x000fe20003f06270 */
[----:B------:R-:W-:-:S12]  /*1260*/  BSSY.RECONVERGENT B0, `(.L_x_554) ;  /* 0x0000127000007945 */ /* 0x000fd80003800200 */
[----:B------:R-:W-:Y:S05]  /*1270*/  @P0 BRA `(.L_x_555) ;  /* 0x0000001000940947 */ /* 0x000fea0003800000 */
[----:B------:R-:W0:Y:S01]  /*1280*/  LDC R19, c[0x0][0x3c0] ;  /* 0x0000f000ff137b82 */ /* 0x000e220000000800 */
[----:B------:R-:W0:Y:S01]  /*1290*/  LDCU UR6, c[0x0][0x3b8] ;  /* 0x00007700ff0677ac */ /* 0x000e220008000800 */
[----:B------:R-:W-:Y:S01]  /*12a0*/  IADD3 R28, PT, PT, R6, -R9, RZ ;  /* 0x80000009061c7210 */ /* 0x000fe20007ffe0ff */
[----:B------:R-:W-:Y:S01]  /*12b0*/  BSSY.RECONVERGENT B2, `(.L_x_556) ;  /* 0x0000074000027945 */ /* 0x000fe20003800200 */
[----:B------:R-:W-:Y:S01]  /*12c0*/  IMAD.MOV.U32 R23, RZ, RZ, R9 ;  /* 0x000000ffff177224 */ /* 0x000fe200078e0009 */
[----:B------:R-:W1:Y:S01]  /*12d0*/  LDCU UR7, c[0x0][0x398] ;  /* 0x00007300ff0777ac */ /* 0x000e620008000800 */
[----:B------:R-:W-:Y:S02]  /*12e0*/  LOP3.LUT R28, R28, 0x3, RZ, 0xc0, !PT ;  /* 0x000000031c1c7812 */ /* 0x000fe400078ec0ff */
[----:B------:R-:W2:Y:S02]  /*12f0*/  LDC R18, c[0x0][0x3b0] ;  /* 0x0000ec00ff127b82 */ /* 0x000ea40000000800 */
[----:B------:R-:W-:Y:S01]  /*1300*/  ISETP.NE.AND P0, PT, R28, RZ, PT ;  /* 0x000000ff1c00720c */ /* 0x000fe20003f05270 */
[----:B0-----:R-:W-:-:S05]  /*1310*/  IMAD R19, R4, UR6, -R19 ;  /* 0x0000000604137c24 */ /* 0x001fca000f8e0a13 */
[----:B------:R-:W-:Y:S02]  /*1320*/  VIMNMX R27, PT, PT, RZ, R19, !PT ;  /* 0x00000013ff1b7248 */ /* 0x000fe40007fe0100 */
[----:B--2---:R-:W-:-:S04]  /*1330*/  VIADDMNMX R18, R19, R18, UR4, PT ;  /* 0x0000000413127e46 */ /* 0x004fc8000b800112 */
[C---:B-1----:R-:W-:Y:S01]  /*1340*/  VIMNMX R8, PT, PT, R18.reuse, UR7, PT ;  /* 0x0000000712087c48 */ /* 0x042fe2000bfe0100 */
[----:B------:R-:W-:-:S03]  /*1350*/  IMAD.IADD R19, R18, 0x1, -R19 ;  /* 0x0000000112137824 */ /* 0x000fc600078e0a13 */
[----:B------:R-:W-:Y:S01]  /*1360*/  IADD3 R18, PT, PT, -R27, R8, RZ ;  /* 0x000000081b127210 */ /* 0x000fe20007ffe1ff */
[----:B------:R-:W-:Y:S06]  /*1370*/  @!P0 BRA `(.L_x_557) ;  /* 0x00000004009c8947 */ /* 0x000fec0003800000 */
[----:B------:R-:W0:Y:S01]  /*1380*/  LDC R26, c[0x0][0x3bc] ;  /* 0x0000ef00ff1a7b82 */ /* 0x000e220000000800 */
[----:B------:R-:W-:Y:S01]  /*1390*/  ISETP.GT.AND P0, PT, R8, R27, PT ;  /* 0x0000001b0800720c */ /* 0x000fe20003f04270 */
[----:B------:R-:W-:Y:S01]  /*13a0*/  BSSY.RECONVERGENT B3, `(.L_x_558) ;  /* 0x0000020000037945 */ /* 0x000fe20003800200 */
[----:B------:R-:W-:Y:S01]  /*13b0*/  ISETP.NE.AND P2, PT, R28, 0x1, PT ;  /* 0x000000011c00780c */ /* 0x000fe20003f45270 */
[----:B------:R-:W-:-:S04]  /*13c0*/  VIADD R31, R9, 0x1 ;  /* 0x00000001091f7836 */ /* 0x000fc80000000000 */
[----:B------:R-:W0:Y:S02]  /*13d0*/  LDC R29, c[0x0][0x3c4] ;  /* 0x0000f100ff1d7b82 */ /* 0x000e240000000800 */
[----:B0-----:R-:W-:-:S05]  /*13e0*/  IMAD R22, R9, R26, -R29 ;  /* 0x0000001a09167224 */ /* 0x001fca00078e0a1d */
[----:B------:R-:W-:-:S04]  /*13f0*/  VIMNMX R30, PT, PT, RZ, R22, !PT ;  /* 0x00000016ff1e7248 */ /* 0x000fc80007fe0100 */
[----:B------:R-:W-:-:S13]  /*1400*/  ISETP.LE.OR P1, PT, R13, R30, !P0 ;  /* 0x0000001e0d00720c */ /* 0x000fda0004723670 */
[----:B------:R-:W-:Y:S05]  /*1410*/  @P1 BRA `(.L_x_559) ;  /* 0x0000000000601947 */ /* 0x000fea0003800000 */
[----:B------:R-:W0:Y:S01]  /*1420*/  LDCU UR6, c[0x0][0x3ac] ;  /* 0x00007580ff0677ac */ /* 0x000e220008000800 */
[----:B------:R-:W-:Y:S01]  /*1430*/  IMAD.MOV.U32 R22, RZ, RZ, R2 ;  /* 0x000000ffff167224 */ /* 0x000fe200078e0002 */
[----:B------:R-:W1:Y:S01]  /*1440*/  LDCU.64 UR8, c[0x0][0x390] ;  /* 0x00007200ff0877ac */ /* 0x000e620008000a00 */
[----:B0-----:R-:W-:Y:S01]  /*1450*/  IMAD R23, R4, UR6, R9 ;  /* 0x0000000604177c24 */ /* 0x001fe2000f8e0209 */
[----:B------:R-:W0:Y:S04]  /*1460*/  LDCU.64 UR6, c[0x0][0x388] ;  /* 0x00007100ff0677ac */ /* 0x000e280008000a00 */
[----:B------:R-:W-:-:S04]  /*1470*/  IADD3 R25, P1, PT, R23, R20, RZ ;  /* 0x0000001417197210 */ /* 0x000fc80007f3e0ff */
[----:B------:R-:W-:-:S05]  /*1480*/  LEA.HI.X.SX32 R23, R23, R10, 0x1, P1 ;  /* 0x0000000a17177211 */ /* 0x000fca00008f0eff */
[----:B-1----:R-:W-:Y:S01]  /*1490*/  IMAD R24, R23, UR8, RZ ;  /* 0x0000000817187c24 */ /* 0x002fe2000f8e02ff */
[----:B------:R-:W-:-:S03]  /*14a0*/  MOV R23, R11 ;  /* 0x0000000b00177202 */ /* 0x000fc60000000f00 */
[----:B------:R-:W-:-:S04]  /*14b0*/  IMAD.WIDE.U32 R22, R25, UR8, R22 ;  /* 0x0000000819167c25 */ /* 0x000fc8000f8e0016 */
[----:B------:R-:W-:Y:S01]  /*14c0*/  IMAD R25, R25, UR9, R24 ;  /* 0x0000000919197c24 */ /* 0x000fe2000f8e0218 */
[----:B0-----:R-:W-:Y:S01]  /*14d0*/  LEA R24, P1, R22, UR6, 0x2 ;  /* 0x0000000616187c11 */ /* 0x001fe2000f8210ff */
[----:B------:R-:W0:Y:S02]  /*14e0*/  LDCU.U8 UR6, c[0x0][0x3d4] ;  /* 0x00007a80ff0677ac */ /* 0x000e240008000000 */
[----:B------:R-:W-:-:S05]  /*14f0*/  IMAD.IADD R23, R23, 0x1, R25 ;  /* 0x0000000117177824 */ /* 0x000fca00078e0219 */
[----:B------:R-:W-:-:S06]  /*1500*/  LEA.HI.X R25, R22, UR7, R23, 0x2, P1 ;  /* 0x0000000716197c11 */ /* 0x000fcc00088f1417 */
[----:B------:R-:W2:Y:S01]  /*1510*/  LDG.E R25, desc[UR10][R24.64] ;  /* 0x0000000a18197981 */ /* 0x000ea2000c1e1900 */
[----:B------:R-:W-:Y:S01]  /*1520*/  IMAD.IADD R23, R13, 0x1, -R30 ;  /* 0x000000010d177824 */ /* 0x000fe200078e0a1e */
[----:B0-----:R-:W-:-:S03]  /*1530*/  UPRMT UR6, UR6, 0x8880, URZ ;  /* 0x0000888006067896 */ /* 0x001fc600080000ff */
[----:B------:R-:W-:-:S03]  /*1540*/  IMAD R23, R18, R23, RZ ;  /* 0x0000001712177224 */ /* 0x000fc600078e02ff */
[----:B------:R-:W-:-:S13]  /*1550*/  ISETP.NE.AND P1, PT, RZ, UR6, PT ;  /* 0x00000006ff007c0c */ /* 0x000fda000bf25270 */
[----:B------:R-:W-:-:S05]  /*1560*/  @P1 IMAD R23, R12, R19, RZ ;  /* 0x000000130c171224 */ /* 0x000fca00078e02ff */
[----:B------:R-:W-:-:S06]  /*1570*/  I2FP.F32.S32 R23, R23 ;  /* 0x0000001700177245 */ /* 0x000fcc0000201400 */
[----:B------:R-:W2:Y:S02]  /*1580*/  MUFU.RCP R23, R23 ;  /* 0x0000001700177308 */ /* 0x000ea40000001000 */
[----:B--2---:R-:W-:-:S07]  /*1590*/  FFMA.FTZ R40, R25, R23, R40 ;  /* 0x0000001719287223 */ /* 0x004fce0000010028 */
.L_x_559:
[----:B------:R-:W-:Y:S05]  /*15a0*/  BSYNC.RECONVERGENT B3 ;  /* 0x0000000000037941 */ /* 0x000fea0003800200 */
.L_x_558:
[----:B------:R-:W-:Y:S01]  /*15b0*/  MOV R23, R31 ;  /* 0x0000001f00177202 */ /* 0x000fe20000000f00 */
[----:B------:R-:W-:Y:S06]  /*15c0*/  @!P2 BRA `(.L_x_557) ;  /* 0x000000040008a947 */ /* 0x000fec0003800000 */
[C---:B------:R-:W-:Y:S01]  /*15d0*/  IMAD R30, R9.reuse, R26, R26 ;  /* 0x0000001a091e7224 */ /* 0x040fe200078e021a */
[----:B------:R-:W-:Y:S01]  /*15e0*/  BSSY.RECONVERGENT B3, `(.L_x_560) ;  /* 0x000001f000037945 */ /* 0x000fe20003800200 */
[----:B------:R-:W-:Y:S01]  /*15f0*/  ISETP.NE.AND P2, PT, R28, 0x2, PT ;  /* 0x000000021c00780c */ /* 0x000fe20003f45270 */
[----:B------:R-:W-:Y:S02]  /*1600*/  VIADD R33, R9, 0x2 ;  /* 0x0000000209217836 */ /* 0x000fe40000000000 */
[----:B------:R-:W-:-:S05]  /*1610*/  IMAD.IADD R22, R30, 0x1, -R29 ;  /* 0x000000011e167824 */ /* 0x000fca00078e0a1d */
[----:B------:R-:W-:-:S04]  /*1620*/  VIMNMX R32, PT, PT, RZ, R22, !PT ;  /* 0x00000016ff207248 */ /* 0x000fc80007fe0100 */
[----:B------:R-:W-:-:S13]  /*1630*/  ISETP.LE.OR P1, PT, R15, R32, !P0 ;  /* 0x000000200f00720c */ /* 0x000fda0004723670 */
        /* <DEDUP_REMOVED lines=12> */
[----:B0-----:R-:W-:Y:S01]  /*1700*/  LEA R24, P1, R22, UR6, 0x2 ;  /* 0x0000000616187c11 */ /* 0x001fe2000f8210ff */
[----:B------:R-:W0:Y:S02]  /*1710*/  LDCU.U8 UR6, c[0x0][0x3d4] ;  /* 0x00007a80ff0677ac */ /* 0x000e240008000000 */
[----:B------:R-:W-:-:S05]  /*1720*/  IMAD.IADD R23, R23, 0x1, R25 ;  /* 0x0000000117177824 */ /* 0x000fca00078e0219 */
[----:B------:R-:W-:-:S06]  /*1730*/  LEA.HI.X R25, R22, UR7, R23, 0x2, P1 ;  /* 0x0000000716197c11 */ /* 0x000fcc00088f1417 */
[----:B------:R-:W2:Y:S01]  /*1740*/  LDG.E R25, desc[UR10][R24.64] ;  /* 0x0000000a18197981 */ /* 0x000ea2000c1e1900 */
[----:B------:R-:W-:Y:S01]  /*1750*/  IADD3 R23, PT, PT, -R32, R15, RZ ;  /* 0x0000000f20177210 */ /* 0x000fe20007ffe1ff */
[----:B0-----:R-:W-:-:S04]  /*1760*/  UPRMT UR6, UR6, 0x8880, URZ ;  /* 0x0000888006067896 */ /* 0x001fc800080000ff */
[----:B------:R-:W-:Y:S02]  /*1770*/  IMAD R23, R18, R23, RZ ;  /* 0x0000001712177224 */ /* 0x000fe400078e02ff */
[----:B------:R-:W-:-:S13]  /*1780*/  ISETP.NE.AND P1, PT, RZ, UR6, PT ;  /* 0x00000006ff007c0c */ /* 0x000fda000bf25270 */
[----:B------:R-:W-:-:S05]  /*1790*/  @P1 IMAD R23, R14, R19, RZ ;  /* 0x000000130e171224 */ /* 0x000fca00078e02ff */
[----:B------:R-:W-:-:S06]  /*17a0*/  I2FP.F32.S32 R23, R23 ;  /* 0x0000001700177245 */ /* 0x000fcc0000201400 */
[----:B------:R-:W2:Y:S02]  /*17b0*/  MUFU.RCP R23, R23 ;  /* 0x0000001700177308 */ /* 0x000ea40000001000 */
[----:B--2---:R-:W-:-:S07]  /*17c0*/  FFMA.FTZ R40, R25, R23, R40 ;  /* 0x0000001719287223 */ /* 0x004fce0000010028 */
.L_x_561:
[----:B------:R-:W-:Y:S05]  /*17d0*/  BSYNC.RECONVERGENT B3 ;  /* 0x0000000000037941 */ /* 0x000fea0003800200 */
.L_x_560:
[----:B------:R-:W-:Y:S01]  /*17e0*/  IMAD.MOV.U32 R23, RZ, RZ, R33 ;  /* 0x000000ffff177224 */ /* 0x000fe200078e0021 */
[----:B------:R-:W-:Y:S06]  /*17f0*/  @!P2 BRA `(.L_x_557) ;  /* 0x00000000007ca947 */ /* 0x000fec0003800000 */
[----:B------:R-:W-:-:S04]  /*1800*/  IADD3 R26, PT, PT, -R29, R30, R26 ;  /* 0x0000001e1d1a7210 */ /* 0x000fc80007ffe11a */
[----:B------:R-:W-:Y:S01]  /*1810*/  VIMNMX R28, PT, PT, RZ, R26, !PT ;  /* 0x0000001aff1c7248 */ /* 0x000fe20007fe0100 */
[----:B------:R-:W-:-:S03]  /*1820*/  VIADD R26, R9, 0x3 ;  /* 0x00000003091a7836 */ /* 0x000fc60000000000 */
[----:B------:R-:W-:Y:S02]  /*1830*/  ISETP.LE.OR P0, PT, R17, R28, !P0 ;  /* 0x0000001c1100720c */ /* 0x000fe40004703670 */
        /* <DEDUP_REMOVED lines=14> */
[----:B------:R-:W0:Y:S03]  /*1920*/  LDCU.U8 UR6, c[0x0][0x3d4] ;  /* 0x00007a80ff0677ac */ /* 0x000e260008000000 */
[----:B------:R-:W-:-:S04]  /*1930*/  IADD3 R23, PT, PT, R23, R25, RZ ;  /* 0x0000001917177210 */ /* 0x000fc80007ffe0ff */
[----:B------:R-:W-:-:S06]  /*1940*/  LEA.HI.X R25, R22, UR7, R23, 0x2, P0 ;  /* 0x0000000716197c11 */ /* 0x000fcc00080f1417 */
[----:B------:R-:W2:Y:S01]  /*1950*/  LDG.E R25, desc[UR10][R24.64] ;  /* 0x0000000a18197981 */ /* 0x000ea2000c1e1900 */
[----:B------:R-:W-:Y:S01]  /*1960*/  IMAD.IADD R23, R17, 0x1, -R28 ;  /* 0x0000000111177824 */ /* 0x000fe200078e0a1c */
[----:B0-----:R-:W-:-:S03]  /*1970*/  UPRMT UR6, UR6, 0x8880, URZ ;  /* 0x0000888006067896 */ /* 0x001fc600080000ff */
[----:B------:R-:W-:-:S03]  /*1980*/  IMAD R23, R18, R23, RZ ;  /* 0x0000001712177224 */ /* 0x000fc600078e02ff */
[----:B------:R-:W-:-:S13]  /*1990*/  ISETP.NE.AND P0, PT, RZ, UR6, PT ;  /* 0x00000006ff007c0c */ /* 0x000fda000bf05270 */
[----:B------:R-:W-:-:S05]  /*19a0*/  @P0 IMAD R23, R16, R19, RZ ;  /* 0x0000001310170224 */ /* 0x000fca00078e02ff */
[----:B------:R-:W-:Y:S01]  /*19b0*/  I2FP.F32.S32 R22, R23 ;  /* 0x0000001700167245 */ /* 0x000fe20000201400 */
[----:B------:R-:W-:-:S05]  /*19c0*/  IMAD.MOV.U32 R23, RZ, RZ, R26 ;  /* 0x000000ffff177224 */ /* 0x000fca00078e001a */
[----:B------:R-:W2:Y:S02]  /*19d0*/  MUFU.RCP R22, R22 ;  /* 0x0000001600167308 */ /* 0x000ea40000001000 */
[----:B--2---:R-:W-:-:S07]  /*19e0*/  FFMA.FTZ R40, R25, R22, R40 ;  /* 0x0000001619287223 */ /* 0x004fce0000010028 */
.L_x_557:
[----:B------:R-:W-:Y:S05]  /*19f0*/  BSYNC.RECONVERGENT B2 ;  /* 0x0000000000027941 */ /* 0x000fea0003800200 */
.L_x_556:
[----:B------:R-:W-:-:S04]  /*1a00*/  IADD3 R22, PT, PT, -R6, R9, RZ ;  /* 0x0000000906167210 */ /* 0x000fc80007ffe1ff */
[----:B------:R-:W-:-:S13]  /*1a10*/  ISETP.GT.U32.AND P0, PT, R22, -0x4, PT ;  /* 0xfffffffc1600780c */ /* 0x000fda0003f04070 */
[----:B------:R-:W-:Y:S05]  /*1a20*/  @P0 BRA `(.L_x_555) ;  /* 0x0000000800a80947 */ /* 0x000fea0003800000 */
[----:B------:R-:W0:Y:S01]  /*1a30*/  LDC R34, c[0x0][0x3bc] ;  /* 0x0000ef00ff227b82 */ /* 0x000e220000000800 */
[----:B------:R-:W1:Y:S01]  /*1a40*/  LDCU UR6, c[0x0][0x3c4] ;  /* 0x00007880ff0677ac */ /* 0x000e620008000800 */
[C---:B------:R-:W-:Y:S01]  /*1a50*/  VIADD R30, R23.reuse, 0x2 ;  /* 0x00000002171e7836 */ /* 0x040fe20000000000 */
[C---:B------:R-:W-:Y:S01]  /*1a60*/  IADD3 R26, PT, PT, -R23.reuse, RZ, RZ ;  /* 0x000000ff171a7210 */ /* 0x040fe20007ffe1ff */
[C---:B------:R-:W-:Y:S01]  /*1a70*/  VIADD R32, R23.reuse, 0x3 ;  /* 0x0000000317207836 */ /* 0x040fe20000000000 */
[----:B------:R-:W1:Y:S01]  /*1a80*/  LDCU UR7, c[0x0][0x3b4] ;  /* 0x00007680ff0777ac */ /* 0x000e620008000800 */
[----:B------:R-:W-:Y:S01]  /*1a90*/  IMAD.MOV R31, RZ, RZ, -R30 ;  /* 0x000000ffff1f7224 */ /* 0x000fe200078e0a1e */
[----:B------:R-:W-:Y:S01]  /*1aa0*/  ISETP.GT.AND P0, PT, R8, R27, PT ;  /* 0x0000001b0800720c */ /* 0x000fe20003f04270 */
[----:B------:R-:W-:Y:S01]  /*1ab0*/  IMAD.MOV R33, RZ, RZ, -R32 ;  /* 0x000000ffff217224 */ /* 0x000fe200078e0a20 */
[----:B------:R-:W2:Y:S01]  /*1ac0*/  LDCU UR8, c[0x0][0x3ac] ;  /* 0x00007580ff0877ac */ /* 0x000ea20008000800 */
[----:B------:R-:W-:Y:S01]  /*1ad0*/  IADD3 R35, PT, PT, -R6, R23, RZ ;  /* 0x0000001706237210 */ /* 0x000fe20007ffe1ff */
[----:B------:R-:W3:Y:S01]  /*1ae0*/  LDCU UR9, c[0x0][0x3c4] ;  /* 0x00007880ff0977ac */ /* 0x000ee20008000800 */
[----:B-1----:R-:W-:Y:S01]  /*1af0*/  UIADD3 UR6, UPT, UPT, -UR6, UR7, URZ ;  /* 0x0000000706067290 */ /* 0x002fe2000fffe1ff */
[----:B0-----:R-:W-:-:S02]  /*1b00*/  IMAD R39, R23, R34, R34 ;  /* 0x0000002217277224 */ /* 0x001fc400078e0222 */
[----:B--2---:R-:W-:-:S03]  /*1b10*/  IMAD R37, R4, UR8, R23 ;  /* 0x0000000804257c24 */ /* 0x004fc6000f8e0217 */
[----:B------:R-:W-:Y:S01]  /*1b20*/  IADD3 R38, PT, PT, R39, UR6, RZ ;  /* 0x0000000627267c10 */ /* 0x000fe2000fffe0ff */
[-C--:B---3--:R-:W-:Y:S02]  /*1b30*/  IMAD R27, R30, R34.reuse, -UR9 ;  /* 0x800000091e1b7e24 */ /* 0x088fe4000f8e0222 */
[----:B------:R-:W-:Y:S02]  /*1b40*/  IMAD R28, R32, R34, -UR9 ;  /* 0x80000009201c7e24 */ /* 0x000fe4000f8e0222 */
[----:B------:R-:W-:Y:S02]  /*1b50*/  IMAD R26, R34, R26, UR9 ;  /* 0x00000009221a7e24 */ /* 0x000fe4000f8e021a */
[-C--:B------:R-:W-:Y:S02]  /*1b60*/  IMAD R29, R23, R34.reuse, -UR9 ;  /* 0x80000009171d7e24 */ /* 0x080fe4000f8e0222 */
[----:B------:R-:W-:Y:S02]  /*1b70*/  IMAD R30, R30, R34, UR6 ;  /* 0x000000061e1e7e24 */ /* 0x000fe4000f8e0222 */
[----:B------:R-:W-:-:S02]  /*1b80*/  IMAD R31, R34, R31, UR9 ;  /* 0x00000009221f7e24 */ /* 0x000fc4000f8e021f */
[-C--:B------:R-:W-:Y:S02]  /*1b90*/  IMAD R32, R32, R34.reuse, UR6 ;  /* 0x0000000620207e24 */ /* 0x080fe4000f8e0222 */
[----:B------:R-:W-:Y:S02]  /*1ba0*/  IMAD R33, R34, R33, UR9 ;  /* 0x0000000922217e24 */ /* 0x000fe4000f8e0221 */
[C---:B------:R-:W-:Y:S01]  /*1bb0*/  VIADD R36, R39.reuse, -UR9 ;  /* 0x8000000927247c36 */ /* 0x040fe20008000000 */
[----:B------:R-:W-:Y:S01]  /*1bc0*/  IADD3 R39, PT, PT, -R39, UR9, RZ ;  /* 0x0000000927277c10 */ /* 0x000fe2000fffe1ff */
[----:B------:R-:W-:Y:S02]  /*1bd0*/  IMAD R34, R23, R34, UR6 ;  /* 0x0000000617227e24 */ /* 0x000fe4000f8e0222 */
[----:B------:R-:W-:-:S07]  /*1be0*/  VIADD R37, R37, 0x1 ;  /* 0x0000000125257836 */ /* 0x000fce0000000000 */
.L_x_570:
[----:B------:R-:W0:Y:S01]  /*1bf0*/  LDC R8, c[0x0][0x3a0] ;  /* 0x0000e800ff087b82 */ /* 0x000e220000000800 */
[----:B------:R-:W-:Y:S01]  /*1c00*/  VIMNMX R43, PT, PT, R34, UR5, PT ;  /* 0x00000005222b7c48 */ /* 0x000fe2000bfe0100 */
[----:B------:R-:W-:Y:S01]  /*1c10*/  BSSY.RECONVERGENT B2, `(.L_x_562) ;  /* 0x000001d000027945 */ /* 0x000fe20003800200 */
[----:B------:R-:W-:Y:S02]  /*1c20*/  VIMNMX R41, PT, PT, RZ, R29, !PT ;  /* 0x0000001dff297248 */ /* 0x000fe40007fe0100 */
[----:B0-----:R-:W-:-:S04]  /*1c30*/  VIMNMX R24, PT, PT, R43, R8, PT ;  /* 0x000000082b187248 */ /* 0x001fc80003fe0100 */
[----:B------:R-:W-:-:S13]  /*1c40*/  ISETP.LE.OR P1, PT, R24, R41, !P0 ;  /* 0x000000291800720c */ /* 0x000fda0004723670 */
[----:B------:R-:W-:Y:S05]  /*1c50*/  @P1 BRA `(.L_x_563) ;  /* 0x0000000000601947 */ /* 0x000fea0003800000 */
[----:B------:R-:W0:Y:S01]  /*1c60*/  LDCU.64 UR6, c[0x0][0x390] ;  /* 0x00007200ff0677ac */ /* 0x000e220008000a00 */
[----:B------:R-:W-:Y:S02]  /*1c70*/  VIADD R23, R37, 0xffffffff ;  /* 0xffffffff25177836 */ /* 0x000fe40000000000 */
[----:B------:R-:W-:Y:S01]  /*1c80*/  IMAD.IADD R41, R24, 0x1, -R41 ;  /* 0x0000000118297824 */ /* 0x000fe200078e0a29 */
[----:B------:R-:W1:Y:S02]  /*1c90*/  LDCU.64 UR8, c[0x0][0x388] ;  /* 0x00007100ff0877ac */ /* 0x000e640008000a00 */
[----:B------:R-:W-:-:S04]  /*1ca0*/  IADD3 R25, P1, PT, R23, R20, RZ ;  /* 0x0000001417197210 */ /* 0x000fc80007f3e0ff */
[----:B------:R-:W-:-:S05]  /*1cb0*/  LEA.HI.X.SX32 R23, R23, R10, 0x1, P1 ;  /* 0x0000000a17177211 */ /* 0x000fca00008f0eff */
[----:B0-----:R-:W-:Y:S02]  /*1cc0*/  IMAD R22, R23, UR6, RZ ;  /* 0x0000000617167c24 */ /* 0x001fe4000f8e02ff */
[----:B------:R-:W-:Y:S02]  /*1cd0*/  IMAD.MOV.U32 R23, RZ, RZ, R11 ;  /* 0x000000ffff177224 */ /* 0x000fe400078e000b */
[----:B------:R-:W-:Y:S01]  /*1ce0*/  IMAD R45, R25, UR7, R22 ;  /* 0x00000007192d7c24 */ /* 0x000fe2000f8e0216 */
[----:B------:R-:W-:-:S05]  /*1cf0*/  MOV R22, R2 ;  /* 0x0000000200167202 */ /* 0x000fca0000000f00 */
[----:B------:R-:W-:Y:S01]  /*1d00*/  IMAD.WIDE.U32 R24, R25, UR6, R22 ;  /* 0x0000000619187c25 */ /* 0x000fe2000f8e0016 */
[----:B------:R-:W0:Y:S03]  /*1d10*/  LDCU.U8 UR6, c[0x0][0x3d4] ;  /* 0x00007a80ff0677ac */ /* 0x000e260008000000 */
[----:B------:R-:W-:Y:S01]  /*1d20*/  IMAD.IADD R23, R25, 0x1, R45 ;  /* 0x0000000119177824 */ /* 0x000fe200078e022d */
[----:B-1----:R-:W-:-:S04]  /*1d30*/  LEA R22, P1, R24, UR8, 0x2 ;  /* 0x0000000818167c11 */ /* 0x002fc8000f8210ff */
[----:B------:R-:W-:-:S06]  /*1d40*/  LEA.HI.X R23, R24, UR9, R23, 0x2, P1 ;  /* 0x0000000918177c11 */ /* 0x000fcc00088f1417 */
[----:B------:R-:W2:Y:S01]  /*1d50*/  LDG.E R23, desc[UR10][R22.64] ;  /* 0x0000000a16177981 */ /* 0x000ea2000c1e1900 */
[----:B------:R-:W-:Y:S01]  /*1d60*/  IADD3 R24, PT, PT, R43, R26, RZ ;  /* 0x0000001a2b187210 */ /* 0x000fe20007ffe0ff */
[----:B------:R-:W-:Y:S01]  /*1d70*/  IMAD R41, R18, R41, RZ ;  /* 0x0000002912297224 */ /* 0x000fe200078e02ff */
[----:B0-----:R-:W-:-:S06]  /*1d80*/  UPRMT UR6, UR6, 0x8880, URZ ;  /* 0x0000888006067896 */ /* 0x001fcc00080000ff */
[----:B------:R-:W-:-:S13]  /*1d90*/  ISETP.NE.AND P1, PT, RZ, UR6, PT ;  /* 0x00000006ff007c0c */ /* 0x000fda000bf25270 */
[----:B------:R-:W-:-:S05]  /*1da0*/  @P1 IMAD R41, R19, R24, RZ ;  /* 0x0000001813291224 */ /* 0x000fca00078e02ff */
[----:B------:R-:W-:-:S06]  /*1db0*/  I2FP.F32.S32 R41, R41 ;  /* 0x0000002900297245 */ /* 0x000fcc0000201400 */
[----:B------:R-:W2:Y:S02]  /*1dc0*/  MUFU.RCP R41, R41 ;  /* 0x0000002900297308 */ /* 0x000ea40000001000 */
[----:B--2---:R-:W-:-:S07]  /*1dd0*/  FFMA.FTZ R40, R23, R41, R40 ;  /* 0x0000002917287223 */ /* 0x004fce0000010028 */
.L_x_563:
[----:B------:R-:W-:Y:S05]  /*1de0*/  BSYNC.RECONVERGENT B2 ;  /* 0x0000000000027941 */ /* 0x000fea0003800200 */
.L_x_562:
[----:B------:R-:W-:Y:S01]  /*1df0*/  VIMNMX R42, PT, PT, R38, UR5, PT ;  /* 0x00000005262a7c48 */ /* 0x000fe2000bfe0100 */
[----:B------:R-:W-:Y:S01]  /*1e00*/  BSSY.RECONVERGENT B2, `(.L_x_564) ;  /* 0x000001c000027945 */ /* 0x000fe20003800200 */
[----:B------:R-:W-:Y:S02]  /*1e10*/  VIMNMX R41, PT, PT, RZ, R36, !PT ;  /* 0x00000024ff297248 */ /* 0x000fe40007fe0100 */
[----:B------:R-:W-:-:S04]  /*1e20*/  VIMNMX R24, PT, PT, R42, R8, PT ;  /* 0x000000082a187248 */ /* 0x000fc80003fe0100 */
[----:B------:R-:W-:-:S13]  /*1e30*/  ISETP.LE.OR P1, PT, R24, R41, !P0 ;  /* 0x000000291800720c */ /* 0x000fda0004723670 */
[----:B------:R-:W-:Y:S05]  /*1e40*/  @P1 BRA `(.L_x_565) ;  /* 0x00000000005c1947 */ /* 0x000fea0003800000 */
[----:B------:R-:W0:Y:S01]  /*1e50*/  LDCU.64 UR6, c[0x0][0x390] ;  /* 0x00007200ff0677ac */ /* 0x000e220008000a00 */
[C---:B------:R-:W-:Y:S01]  /*1e60*/  IADD3 R25, P1, PT, R37.reuse, R20, RZ ;  /* 0x0000001425197210 */ /* 0x040fe20007f3e0ff */
[----:B------:R-:W-:Y:S01]  /*1e70*/  IMAD.IADD R41, R24, 0x1, -R41 ;  /* 0x0000000118297824 */ /* 0x000fe200078e0a29 */
[----:B------:R-:W-:Y:S01]  /*1e80*/  MOV R23, R11 ;  /* 0x0000000b00177202 */ /* 0x000fe20000000f00 */
[----:B------:R-:W1:Y:S01]  /*1e90*/  LDCU.64 UR8, c[0x0][0x388] ;  /* 0x00007100ff0877ac */ /* 0x000e620008000a00 */
[----:B------:R-:W-:-:S05]  /*1ea0*/  LEA.HI.X.SX32 R22, R37, R10, 0x1, P1 ;  /* 0x0000000a25167211 */ /* 0x000fca00008f0eff */
[----:B0-----:R-:W-:-:S04]  /*1eb0*/  IMAD R22, R22, UR6, RZ ;  /* 0x0000000616167c24 */ /* 0x001fc8000f8e02ff */
[----:B------:R-:W-:Y:S02]  /*1ec0*/  IMAD R43, R25, UR7, R22 ;  /* 0x00000007192b7c24 */ /* 0x000fe4000f8e0216 */
[----:B------:R-:W-:-:S04]  /*1ed0*/  IMAD.MOV.U32 R22, RZ, RZ, R2 ;  /* 0x000000ffff167224 */ /* 0x000fc800078e0002 */
[----:B------:R-:W-:Y:S01]  /*1ee0*/  IMAD.WIDE.U32 R22, R25, UR6, R22 ;  /* 0x0000000619167c25 */ /* 0x000fe2000f8e0016 */
[----:B------:R-:W0:Y:S03]  /*1ef0*/  LDCU.U8 UR6, c[0x0][0x3d4] ;  /* 0x00007a80ff0677ac */ /* 0x000e260008000000 */
[----:B------:R-:W-:Y:S01]  /*1f00*/  IMAD.IADD R23, R23, 0x1, R43 ;  /* 0x0000000117177824 */ /* 0x000fe200078e022b */
[----:B-1----:R-:W-:-:S04]  /*1f10*/  LEA R24, P1, R22, UR8, 0x2 ;  /* 0x0000000816187c11 */ /* 0x002fc8000f8210ff */
[----:B------:R-:W-:-:S06]  /*1f20*/  LEA.HI.X R25, R22, UR9, R23, 0x2, P1 ;  /* 0x0000000916197c11 */ /* 0x000fcc00088f1417 */
[----:B------:R-:W2:Y:S01]  /*1f30*/  LDG.E R25, desc[UR10][R24.64] ;  /* 0x0000000a18197981 */ /* 0x000ea2000c1e1900 */
[----:B------:R-:W-:Y:S02]  /*1f40*/  IMAD.IADD R42, R42, 0x1, R39 ;  /* 0x000000012a2a7824 */ /* 0x000fe400078e0227 */
[----:B------:R-:W-:Y:S01]  /*1f50*/  IMAD R41, R18, R41, RZ ;  /* 0x0000002912297224 */ /* 0x000fe200078e02ff */
[----:B0-----:R-:W-:-:S06]  /*1f60*/  UPRMT UR6, UR6, 0x8880, URZ ;  /* 0x0000888006067896 */ /* 0x001fcc00080000ff */
[----:B------:R-:W-:-:S13]  /*1f70*/  ISETP.NE.AND P1, PT, RZ, UR6, PT ;  /* 0x00000006ff007c0c */ /* 0x000fda000bf25270 */
[----:B------:R-:W-:-:S05]  /*1f80*/  @P1 IMAD R41, R19, R42, RZ ;  /* 0x0000002a13291224 */ /* 0x000fca00078e02ff */
[----:B------:R-:W-:-:S06]  /*1f90*/  I2FP.F32.S32 R41, R41 ;  /* 0x0000002900297245 */ /* 0x000fcc0000201400 */
[----:B------:R-:W2:Y:S02]  /*1fa0*/  MUFU.RCP R41, R41 ;  /* 0x0000002900297308 */ /* 0x000ea40000001000 */
[----:B--2---:R-:W-:-:S07]  /*1fb0*/  FFMA.FTZ R40, R25, R41, R40 ;  /* 0x0000002919287223 */ /* 0x004fce0000010028 */
.L_x_565:
[----:B------:R-:W-:Y:S05]  /*1fc0*/  BSYNC.RECONVERGENT B2 ;  /* 0x0000000000027941 */ /* 0x000fea0003800200 */
.L_x_564:
[----:B------:R-:W-:Y:S01]  /*1fd0*/  VIMNMX R41, PT, PT, R30, UR5, PT ;  /* 0x000000051e297c48 */ /* 0x000fe2000bfe0100 */
[----:B------:R-:W-:Y:S01]  /*1fe0*/  BSSY.RECONVERGENT B2, `(.L_x_566) ;  /* 0x000001d000027945 */ /* 0x000fe20003800200 */
[----:B------:R-:W-:Y:S02]  /*1ff0*/  VIMNMX R43, PT, PT, RZ, R27, !PT ;  /* 0x0000001bff2b7248 */ /* 0x000fe40007fe0100 */
[----:B------:R-:W-:-:S04]  /*2000*/  VIMNMX R24, PT, PT, R41, R8, PT ;  /* 0x0000000829187248 */ /* 0x000fc80003fe0100 */
[----:B------:R-:W-:-:S13]  /*2010*/  ISETP.LE.OR P1, PT, R24, R43, !P0 ;  /* 0x0000002b1800720c */ /* 0x000fda0004723670 */
[----:B------:R-:W-:Y:S05]  /*2020*/  @P1 BRA `(.L_x_567) ;  /* 0x0000000000601947 */ /* 0x000fea0003800000 */
[----:B------:R-:W0:Y:S01]  /*2030*/  LDCU.64 UR6, c[0x0][0x390] ;  /* 0x00007200ff0677ac */ /* 0x000e220008000a00 */
[----:B------:R-:W-:Y:S01]  /*2040*/  IADD3 R23, PT, PT, R37, 0x1, RZ ;  /* 0x0000000125177810 */ /* 0x000fe20007ffe0ff */
[----:B------:R-:W-:Y:S01]  /*2050*/  IMAD.IADD R43, R24, 0x1, -R43 ;  /* 0x00000001182b7824 */ /* 0x000fe200078e0a2b */
[----:B------:R-:W1:Y:S02]  /*2060*/  LDCU.64 UR8, c[0x0][0x388] ;  /* 0x00007100ff0877ac */ /* 0x000e640008000a00 */
[----:B------:R-:W-:-:S04]  /*2070*/  IADD3 R25, P1, PT, R23, R20, RZ ;  /* 0x0000001417197210 */ /* 0x000fc80007f3e0ff */
[----:B------:R-:W-:-:S05]  /*2080*/  LEA.HI.X.SX32 R23, R23, R10, 0x1, P1 ;  /* 0x0000000a17177211 */ /* 0x000fca00008f0eff */
[----:B0-----:R-:W-:Y:S01]  /*2090*/  IMAD R22, R23, UR6, RZ ;  /* 0x0000000617167c24 */ /* 0x001fe2000f8e02ff */
[----:B------:R-:W-:-:S03]  /*20a0*/  MOV R23, R11 ;  /* 0x0000000b00177202 */ /* 0x000fc60000000f00 */
        /* <DEDUP_REMOVED lines=16> */
.L_x_567:
[----:B------:R-:W-:Y:S05]  /*21b0*/  BSYNC.RECONVERGENT B2 ;  /* 0x0000000000027941 */ /* 0x000fea0003800200 */
.L_x_566:
        /* <DEDUP_REMOVED lines=8> */
[----:B------:R-:W-:Y:S01]  /*2240*/  IMAD.MOV.U32 R22, RZ, RZ, R2 ;  /* 0x000000ffff167224 */ /* 0x000fe200078e0002 */
[----:B------:R-:W1:Y:S02]  /*2250*/  LDCU.64 UR8, c[0x0][0x388] ;  /* 0x00007100ff0877ac */ /* 0x000e640008000a00 */
[----:B------:R-:W-:-:S04]  /*2260*/  IADD3 R25, P1, PT, R23, R20, RZ ;  /* 0x0000001417197210 */ /* 0x000fc80007f3e0ff */
[----:B------:R-:W-:-:S05]  /*2270*/  LEA.HI.X.SX32 R23, R23, R10, 0x1, P1 ;  /* 0x0000000a17177211 */ /* 0x000fca00008f0eff */
[----:B0-----:R-:W-:Y:S02]  /*2280*/  IMAD R8, R23, UR6, RZ ;  /* 0x0000000617087c24 */ /* 0x001fe4000f8e02ff */
[----:B------:R-:W-:Y:S02]  /*2290*/  IMAD.MOV.U32 R23, RZ, RZ, R11 ;  /* 0x000000ffff177224 */ /* 0x000fe400078e000b */
[C---:B------:R-:W-:Y:S02]  /*22a0*/  IMAD R45, R25.reuse, UR7, R8 ;  /* 0x00000007192d7c24 */ /* 0x040fe4000f8e0208 */
[----:B------:R-:W-:Y:S01]  /*22b0*/  IMAD.WIDE.U32 R24, R25, UR6, R22 ;  /* 0x0000000619187c25 */ /* 0x000fe2000f8e0016 */
[----:B------:R-:W0:Y:S04]  /*22c0*/  LDCU.U8 UR6, c[0x0][0x3d4] ;  /* 0x00007a80ff0677ac */ /* 0x000e280008000000 */
[----:B------:R-:W-:-:S02]  /*22d0*/  IADD3 R23, PT, PT, R25, R45, RZ ;  /* 0x0000002d19177210 */ /* 0x000fc40007ffe0ff */
[----:B-1----:R-:W-:-:S04]  /*22e0*/  LEA R22, P1, R24, UR8, 0x2 ;  /* 0x0000000818167c11 */ /* 0x002fc8000f8210ff */
[----:B------:R-:W-:-:S06]  /*22f0*/  LEA.HI.X R23, R24, UR9, R23, 0x2, P1 ;  /* 0x0000000918177c11 */ /* 0x000fcc00088f1417 */
[----:B------:R-:W2:Y:S01]  /*2300*/  LDG.E R23, desc[UR10][R22.64] ;  /* 0x0000000a16177981 */ /* 0x000ea2000c1e1900 */
[----:B------:R-:W-:Y:S01]  /*2310*/  IMAD.IADD R43, R43, 0x1, -R42 ;  /* 0x000000012b2b7824 */ /* 0x000fe200078e0a2a */
[----:B0-----:R-:W-:Y:S01]  /*2320*/  UPRMT UR6, UR6, 0x8880, URZ ;  /* 0x0000888006067896 */ /* 0x001fe200080000ff */
[----:B------:R-:W-:Y:S02]  /*2330*/  IMAD.IADD R8, R41, 0x1, R33 ;  /* 0x0000000129087824 */ /* 0x000fe400078e0221 */
[----:B------:R-:W-:-:S03]  /*2340*/  IMAD R43, R18, R43, RZ ;  /* 0x0000002b122b7224 */ /* 0x000fc600078e02ff */
[----:B------:R-:W-:-:S13]  /*2350*/  ISETP.NE.AND P1, PT, RZ, UR6, PT ;  /* 0x00000006ff007c0c */ /* 0x000fda000bf25270 */
[----:B------:R-:W-:-:S05]  /*2360*/  @P1 IMAD R43, R19, R8, RZ ;  /* 0x00000008132b1224 */ /* 0x000fca00078e02ff */
[----:B------:R-:W-:-:S06]  /*2370*/  I2FP.F32.S32 R43, R43 ;  /* 0x0000002b002b7245 */ /* 0x000fcc0000201400 */
[----:B------:R-:W2:Y:S02]  /*2380*/  MUFU.RCP R43, R43 ;  /* 0x0000002b002b7308 */ /* 0x000ea40000001000 */
[----:B--2---:R-:W-:-:S07]  /*2390*/  FFMA.FTZ R40, R23, R43, R40 ;  /* 0x0000002b17287223 */ /* 0x004fce0000010028 */
.L_x_569:
[----:B------:R-:W-:Y:S05]  /*23a0*/  BSYNC.RECONVERGENT B2 ;  /* 0x0000000000027941 */ /* 0x000fea0003800200 */
.L_x_568:
[----:B------:R-:W0:Y:S01]  /*23b0*/  LDC R23, c[0x0][0x3bc] ;  /* 0x0000ef00ff177b82 */ /* 0x000e220000000800 */
[----:B------:R-:W-:Y:S01]  /*23c0*/  IADD3 R35, PT, PT, R35, 0x4, RZ ;  /* 0x0000000423237810 */ /* 0x000fe20007ffe0ff */
[----:B------:R-:W-:-:S03]  /*23d0*/  VIADD R37, R37, 0x4 ;  /* 0x0000000425257836 */ /* 0x000fc60000000000 */
[----:B------:R-:W-:Y:S02]  /*23e0*/  ISETP.NE.AND P1, PT, R35, RZ, PT ;  /* 0x000000ff2300720c */ /* 0x000fe40003f25270 */
[C---:B0-----:R-:W-:Y:S01]  /*23f0*/  IADD3 R8, PT, PT, -R23.reuse, RZ, RZ ;  /* 0x000000ff17087210 */ /* 0x041fe20007ffe1ff */
        /* <DEDUP_REMOVED lines=8> */
[----:B------:R-:W-:Y:S02]  /*2480*/  IMAD R29, R23, 0x4, R29 ;  /* 0x00000004171d7824 */ /* 0x000fe400078e021d */
[C---:B------:R-:W-:Y:S02]  /*2490*/  IMAD R39, R8.reuse, 0x4, R39 ;  /* 0x0000000408277824 */ /* 0x040fe400078e0227 */
[C---:B------:R-:W-:Y:S02]  /*24a0*/  IMAD R31, R8.reuse, 0x4, R31 ;  /* 0x00000004081f7824 */ /* 0x040fe400078e021f */
[----:B------:R-:W-:Y:S01]  /*24b0*/  IMAD R26, R8, 0x4, R26 ;  /* 0x00000004081a7824 */ /* 0x000fe200078e021a */
[----:B------:R-:W-:Y:S06]  /*24c0*/  @P1 BRA `(.L_x_570) ;  /* 0xfffffff400c81947 */ /* 0x000fec000383ffff */
.L_x_555:
[----:B------:R-:W-:Y:S05]  /*24d0*/  BSYNC.RECONVERGENT B0 ;  /* 0x0000000000007941 */ /* 0x000fea0003800200 */
.L_x_554:
[----:B------:R-:W-:-:S04]  /*24e0*/  IADD3 R4, PT, PT, R4, 0x1, RZ ;  /* 0x0000000104047810 */ /* 0x000fc80007ffe0ff */
[----:B------:R-:W-:-:S13]  /*24f0*/  ISETP.NE.AND P0, PT, R4, R7, PT ;  /* 0x000000070400720c */ /* 0x000fda0003f05270 */
[----:B------:R-:W-:Y:S05]  /*2500*/  @P0 BRA `(.L_x_571) ;  /* 0xffffffec00500947 */ /* 0x000fea000383ffff */
.L_x_553:
[----:B------:R-:W-:Y:S05]  /*2510*/  BSYNC.RECONVERGENT B1 ;  /* 0x0000000000017941 */ /* 0x000fea0003800200 */
.L_x_552:
        /* <DEDUP_REMOVED lines=11> */
.L_x_538:
[----:B------:R-:W0:Y:S02]  /*25d0*/  LDCU UR6, c[0x0][0x3d0] ;  /* 0x00007a00ff0677ac */ /* 0x000e240008000800 */
[----:B0-----:R-:W-:-:S07]  /*25e0*/  I2FP.F32.S32 R2, UR6 ;  /* 0x0000000600027c45 */ /* 0x001fce0008201400 */
.L_x_598:
        /* <DEDUP_REMOVED lines=28> */
.L_x_574:
[----:B------:R-:W0:Y:S01]  /*27b0*/  LDCU.64 UR6, c[0x0][0x390] ;  /* 0x00007200ff0677ac */ /* 0x000e220008000a00 */
[----:B------:R-:W-:Y:S01]  /*27c0*/  IMAD.MOV.U32 R17, RZ, RZ, R0 ;  /* 0x000000ffff117224 */ /* 0x000fe200078e0000 */
[----:B------:R-:W-:Y:S01]  /*27d0*/  MOV R14, 0x2820 ;  /* 0x00002820000e7802 */ /* 0x000fe20000000f00 */
[----:B------:R-:W-:Y:S01]  /*27e0*/  IMAD.MOV.U32 R18, RZ, RZ, R3 ;  /* 0x000000ffff127224 */ /* 0x000fe200078e0003 */
[----:B0-----:R-:W-:Y:S01]  /*27f0*/  MOV R16, UR6 ;  /* 0x0000000600107c02 */ /* 0x001fe20008000f00 */
[----:B------:R-:W-:-:S07]  /*2800*/  IMAD.U32 R15, RZ, RZ, UR7 ;  /* 0x00000007ff0f7e24 */ /* 0x000fce000f8e00ff */
[----:B------:R-:W-:Y:S05]  /*2810*/  CALL.REL.NOINC `($__internal_9_$__cuda_sm20_div_s64) ;  /* 0x0000001800e87944 */ /* 0x000fea0003c00000 */
[----:B------:R-:W0:Y:S01]  /*2820*/  LDCU UR6, c[0x0][0x390] ;  /* 0x00007200ff0677ac */ /* 0x000e220008000800 */
[----:B------:R-:W-:Y:S01]  /*2830*/  IADD3 R7, PT, PT, -R20, RZ, RZ ;  /* 0x000000ff14077210 */ /* 0x000fe20007ffe1ff */
[----:B------:R-:W-:Y:S02]  /*2840*/  IMAD.MOV.U32 R10, RZ, RZ, R20 ;  /* 0x000000ffff0a7224 */ /* 0x000fe400078e0014 */
[----:B------:R-:W-:Y:S02]  /*2850*/  IMAD.MOV.U32 R11, RZ, RZ, R21 ;  /* 0x000000ffff0b7224 */ /* 0x000fe400078e0015 */
[----:B0-----:R-:W-:-:S07]  /*2860*/  IMAD R4, R7, UR6, R0 ;  /* 0x0000000607047c24 */ /* 0x001fce000f8e0200 */
.L_x_575:
[----:B------:R-:W-:Y:S05]  /*2870*/  BSYNC.RECONVERGENT B0 ;  /* 0x0000000000007941 */ /* 0x000fea0003800200 */
.L_x_573:
        /* <DEDUP_REMOVED lines=10> */
[----:B0-----:R-:W-:Y:S01]  /*2920*/  IADD3 R11, PT, PT, R9, 0xffffffe, RZ ;  /* 0x0ffffffe090b7810 */ /* 0x001fe20007ffe0ff */
[----:B------:R-:W-:-:S05]  /*2930*/  IMAD.MOV.U32 R9, RZ, RZ, RZ ;  /* 0x000000ffff097224 */ /* 0x000fca00078e00ff */
        /* <DEDUP_REMOVED lines=16> */
.L_x_577:
[----:B------:R-:W0:Y:S01]  /*2a40*/  LDCU.64 UR6, c[0x0][0x3a0] ;  /* 0x00007400ff0677ac */ /* 0x000e220008000a00 */
[----:B------:R-:W-:Y:S02]  /*2a50*/  MOV R17, R10 ;  /* 0x0000000a00117202 */ /* 0x000fe40000000f00 */
[----:B------:R-:W-:Y:S02]  /*2a60*/  MOV R18, R11 ;  /* 0x0000000b00127202 */ /* 0x000fe40000000f00 */
[----:B------:R-:W-:Y:S01]  /*2a70*/  MOV R14, 0x2ab0 ;  /* 0x00002ab0000e7802 */ /* 0x000fe20000000f00 */
[----:B0-----:R-:W-:Y:S02]  /*2a80*/  IMAD.U32 R16, RZ, RZ, UR6 ;  /* 0x00000006ff107e24 */ /* 0x001fe4000f8e00ff */
[----:B------:R-:W-:-:S07]  /*2a90*/  IMAD.U32 R15, RZ, RZ, UR7 ;  /* 0x00000007ff0f7e24 */ /* 0x000fce000f8e00ff */
[----:B------:R-:W-:Y:S05]  /*2aa0*/  CALL.REL.NOINC `($__internal_9_$__cuda_sm20_div_s64) ;  /* 0x0000001800447944 */ /* 0x000fea0003c00000 */
[----:B------:R-:W0:Y:S01]  /*2ab0*/  LDCU UR6, c[0x0][0x3a0] ;  /* 0x00007400ff0677ac */ /* 0x000e220008000800 */
[--C-:B------:R-:W-:Y:S01]  /*2ac0*/  IMAD.MOV R7, RZ, RZ, -R20.reuse ;  /* 0x000000ffff077224 */ /* 0x100fe200078e0a14 */
[----:B------:R-:W-:Y:S01]  /*2ad0*/  MOV R9, R21 ;  /* 0x0000001500097202 */ /* 0x000fe20000000f00 */
[----:B------:R-:W-:Y:S02]  /*2ae0*/  IMAD.MOV.U32 R8, RZ, RZ, R20 ;  /* 0x000000ffff087224 */ /* 0x000fe400078e0014 */
[----:B0-----:R-:W-:-:S07]  /*2af0*/  IMAD R10, R7, UR6, R10 ;  /* 0x00000006070a7c24 */ /* 0x001fce000f8e020a */
.L_x_578:
[----:B------:R-:W-:Y:S05]  /*2b00*/  BSYNC.RECONVERGENT B0 ;  /* 0x0000000000007941 */ /* 0x000fea0003800200 */
.L_x_576:
        /* <DEDUP_REMOVED lines=27> */
.L_x_580:
        /* <DEDUP_REMOVED lines=8> */
[--C-:B------:R-:W-:Y:S02]  /*2d40*/  IMAD.MOV R7, RZ, RZ, -R20.reuse ;  /* 0x000000ffff077224 */ /* 0x100fe400078e0a14 */
[----:B------:R-:W-:Y:S02]  /*2d50*/  IMAD.MOV.U32 R11, RZ, RZ, R20 ;  /* 0x000000ffff0b7224 */ /* 0x000fe400078e0014 */
[----:B0-----:R-:W-:-:S07]  /*2d60*/  IMAD R7, R7, UR6, R8 ;  /* 0x0000000607077c24 */ /* 0x001fce000f8e0208 */
.L_x_581:
[----:B------:R-:W-:Y:S05]  /*2d70*/  BSYNC.RECONVERGENT B0 ;  /* 0x0000000000007941 */ /* 0x000fea0003800200 */
.L_x_579:
        /* <DEDUP_REMOVED lines=15> */
[----:B-1----:R-:W-:Y:S01]  /*2e70*/  VIADD R8, R18, 0xffffffe ;  /* 0x0ffffffe12087836 */ /* 0x002fe20000000000 */
[----:B------:R-:W-:-:S06]  /*2e80*/  IABS R18, R10 ;  /* 0x0000000a00127213 */ /* 0x000fcc0000000000 */
[----:B------:R1:W3:Y:S01]  /*2e90*/  F2I.FTZ.U32.TRUNC.NTZ R9, R8 ;  /* 0x0000000800097305 */ /* 0x0002e2000021f000 */
[----:B0-----:R-:W-:Y:S02]  /*2ea0*/  IMAD.MOV.U32 R12, RZ, RZ, RZ ;  /* 0x000000ffff0c7224 */ /* 0x001fe400078e00ff */
[----:B--2---:R-:W-:Y:S02]  /*2eb0*/  IMAD.MOV R14, RZ, RZ, -R13 ;  /* 0x000000ffff0e7224 */ /* 0x004fe400078e0a0d */
[----:B-1----:R-:W-:Y:S02]  /*2ec0*/  IMAD.MOV.U32 R8, RZ, RZ, RZ ;  /* 0x000000ffff087224 */ /* 0x002fe400078e00ff */
[----:B------:R-:W-:Y:S01]  /*2ed0*/  IMAD R19, R14, R17, RZ ;  /* 0x000000110e137224 */ /* 0x000fe200078e02ff */
[----:B------:R-:W-:-:S03]  /*2ee0*/  MOV R14, R21 ;  /* 0x00000015000e7202 */ /* 0x000fc60000000f00 */
[----:B------:R-:W-:-:S04]  /*2ef0*/  IMAD.HI.U32 R19, R13, R19, R12 ;  /* 0x000000130d137227 */ /* 0x000fc800078e000c */
[----:B---3--:R-:W-:Y:S02]  /*2f00*/  IMAD.MOV R12, RZ, RZ, -R9 ;  /* 0x000000ffff0c7224 */ /* 0x008fe400078e0a09 */
[----:B------:R-:W-:-:S04]  /*2f10*/  IMAD.HI.U32 R16, R19, R14, RZ ;  /* 0x0000000e13107227 */ /* 0x000fc800078e00ff */
[----:B------:R-:W-:Y:S01]  /*2f20*/  IMAD R19, R12, R15, RZ ;  /* 0x0000000f0c137224 */ /* 0x000fe200078e02ff */
[----:B------:R-:W-:Y:S01]  /*2f30*/  IADD3 R13, PT, PT, -R16, RZ, RZ ;  /* 0x000000ff100d7210 */ /* 0x000fe20007ffe1ff */
[----:B------:R-:W0:Y:S02]  /*2f40*/  LDC R12, c[0x0][0x3ac] ;  /* 0x0000eb00ff0c7b82 */ /* 0x000e240000000800 */
[----:B------:R-:W-:-:S04]  /*2f50*/  IMAD.HI.U32 R19, R9, R19, R8 ;  /* 0x0000001309137227 */ /* 0x000fc800078e0008 */
[----:B------:R-:W-:Y:S02]  /*2f60*/  IMAD R8, R17, R13, R14 ;  /* 0x0000000d11087224 */ /* 0x000fe400078e020e */
[----:B------:R-:W-:Y:S01]  /*2f70*/  IMAD.HI.U32 R14, R19, R18, RZ ;  /* 0x00000012130e7227 */ /* 0x000fe200078e00ff */
[----:B------:R-:W1:Y:S02]  /*2f80*/  LDC R13, c[0x0][0x3b4] ;  /* 0x0000ed00ff0d7b82 */ /* 0x000e640000000800 */
[----:B------:R-:W-:Y:S01]  /*2f90*/  ISETP.GT.U32.AND P1, PT, R17, R8, PT ;  /* 0x000000081100720c */ /* 0x000fe20003f24070 */
[----:B------:R-:W-:-:S04]  /*2fa0*/  IMAD.MOV R9, RZ, RZ, -R14 ;  /* 0x000000ffff097224 */ /* 0x000fc800078e0a0e */
[C---:B------:R-:W-:Y:S01]  /*2fb0*/  IMAD R18, R15.reuse, R9, R18 ;  /* 0x000000090f127224 */ /* 0x040fe200078e0212 */
[----:B------:R-:W2:Y:S04]  /*2fc0*/  LDC R19, c[0x0][0x3a8] ;  /* 0x0000ea00ff137b82 */ /* 0x000ea80000000800 */
        /* <DEDUP_REMOVED lines=8> */
[----:B------:R-:W3:Y:S01]  /*3050*/  LDC.64 R8, c[0x0][0x3a8] ;  /* 0x0000ea00ff087b82 */ /* 0x000ee20000000a00 */
        /* <DEDUP_REMOVED lines=11> */
[----:B0-2---:R-:W-:Y:S11]  /*3110*/  @!P5 BRA `(.L_x_583) ;  /* 0x00000000006cd947 */ /* 0x005ff60003800000 */
[----:B------:R-:W0:Y:S01]  /*3120*/  LDC R24, c[0x0][0x3b8] ;  /* 0x0000ee00ff187b82 */ /* 0x000e220000000800 */
[----:B------:R-:W-:Y:S02]  /*3130*/  HFMA2 R16, -RZ, RZ, 0, 0 ;  /* 0x00000000ff107431 */ /* 0x000fe400000001ff */
        /* <DEDUP_REMOVED lines=25> */
.L_x_583:
[----:B------:R-:W-:Y:S05]  /*32d0*/  BSYNC.RECONVERGENT B0 ;  /* 0x0000000000007941 */ /* 0x000fea0003800200 */
.L_x_582:
[----:B------:R-:W-:Y:S01]  /*32e0*/  BSSY.RECONVERGENT B0, `(.L_x_584) ;  /* 0x0000020000007945 */ /* 0x000fe20003800200 */
[----:B------:R-:W-:Y:S01]  /*32f0*/  VIADDMNMX R7, R18, 0x1, R19, PT ;  /* 0x0000000112077846 */ /* 0x000fe20003800113 */
[----:B---3--:R-:W-:-:S04]  /*3300*/  IMAD.WIDE R18, R9, R8, RZ ;  /* 0x0000000809127225 */ /* 0x008fc800078e02ff */
        /* <DEDUP_REMOVED lines=29> */
.L_x_585:
[----:B------:R-:W-:Y:S05]  /*34e0*/  BSYNC.RECONVERGENT B0 ;  /* 0x0000000000007941 */ /* 0x000fea0003800200 */
.L_x_584:
        /* <DEDUP_REMOVED lines=8> */
[----:B------:R-:W-:-:S04]  /*3570*/  VIADDMNMX R8, R14, 0x1, R12, PT ;  /* 0x000000010e087846 */ /* 0x000fc8000380010c */
[----:B------:R-:W-:Y:S05]  /*3580*/  @P0 BRA `(.L_x_587) ;  /* 0x0000000c005c0947 */ /* 0x000fea0003800000 */
[----:B------:R-:W0:Y:S01]  /*3590*/  LDCU UR6, c[0x0][0x3c4] ;  /* 0x00007880ff0677ac */ /* 0x000e220008000800 */
[----:B------:R-:W1:Y:S01]  /*35a0*/  LDC R14, c[0x0][0x3a0] ;  /* 0x0000e800ff0e7b82 */ /* 0x000e620000000800 */
[C-C-:B------:R-:W-:Y:S01]  /*35b0*/  IMAD R35, R9.reuse, R20, R20.reuse ;  /* 0x0000001409237224 */ /* 0x140fe200078e0214 */
[----:B------:R-:W-:Y:S01]  /*35c0*/  IADD3 R12, PT, PT, -R8, R9, RZ ;  /* 0x00000009080c7210 */ /* 0x000fe20007ffe1ff */
[----:B------:R-:W-:Y:S01]  /*35d0*/  IMAD.WIDE.U32 R18, R18, R11, RZ ;  /* 0x0000000b12127225 */ /* 0x000fe200078e00ff */
[----:B------:R-:W-:Y:S02]  /*35e0*/  IADD3 R33, PT, PT, R9, 0x2, RZ ;  /* 0x0000000209217810 */ /* 0x000fe40007ffe0ff */
[----:B------:R-:W-:Y:S01]  /*35f0*/  ISETP.GT.U32.AND P1, PT, R12, -0x4, PT ;  /* 0xfffffffc0c00780c */ /* 0x000fe20003f24070 */
[----:B------:R-:W-:Y:S01]  /*3600*/  IMAD.IADD R32, R8, 0x1, -R9 ;  /* 0x0000000108207824 */ /* 0x000fe200078e0a09 */
[----:B------:R-:W-:Y:S01]  /*3610*/  IADD3 R16, PT, PT, R19, R21, RZ ;  /* 0x0000001513107210 */ /* 0x000fe20007ffe0ff */
[----:B------:R-:W-:-:S02]  /*3620*/  IMAD.IADD R36, R35, 0x1, R20 ;  /* 0x0000000123247824 */ /* 0x000fc400078e0214 */
[C---:B------:R-:W-:Y:S01]  /*3630*/  VIADD R17, R9.reuse, 0x1 ;  /* 0x0000000109117836 */ /* 0x040fe20000000000 */
[----:B------:R-:W-:Y:S01]  /*3640*/  LOP3.LUT R32, R32, 0x3, RZ, 0xc0, !PT ;  /* 0x0000000320207812 */ /* 0x000fe200078ec0ff */
[----:B0-----:R-:W-:Y:S01]  /*3650*/  IMAD R34, R9, R20, -UR6 ;  /* 0x8000000609227e24 */ /* 0x001fe2000f8e0214 */
[----:B------:R-:W-:Y:S02]  /*3660*/  VIADDMNMX R35, R35, -UR6, RZ, !PT ;  /* 0x8000000623237c46 */ /* 0x000fe4000f8001ff */
[----:B------:R-:W-:Y:S01]  /*3670*/  VIADDMNMX R36, R36, -UR6, RZ, !PT ;  /* 0x8000000624247c46 */ /* 0x000fe2000f8001ff */
[----:B------:R-:W-:Y:S01]  /*3680*/  IMAD.IADD R13, R34, 0x1, R13 ;  /* 0x00000001220d7824 */ /* 0x000fe200078e020d */
[----:B------:R-:W-:-:S03]  /*3690*/  VIMNMX R34, PT, PT, RZ, R34, !PT ;  /* 0x00000022ff227248 */ /* 0x000fc60007fe0100 */
[C---:B------:R-:W-:Y:S01]  /*36a0*/  IMAD.IADD R15, R13.reuse, 0x1, R20 ;  /* 0x000000010d0f7824 */ /* 0x040fe200078e0214 */
[----:B-1----:R-:W-:-:S04]  /*36b0*/  VIMNMX3 R11, R13, UR5, R14, PT ;  /* 0x000000050d0b7c0f */ /* 0x002fc8000b80010e */
[C---:B------:R-:W-:Y:S02]  /*36c0*/  VIADDMNMX R10, R15.reuse, R20, UR5, PT ;  /* 0x000000050f0a7e46 */ /* 0x040fe4000b800114 */
[----:B------:R-:W-:Y:S02]  /*36d0*/  VIMNMX3 R12, R15, UR5, R14, PT ;  /* 0x000000050f0c7c0f */ /* 0x000fe4000b80010e */
[----:B------:R-:W-:Y:S01]  /*36e0*/  VIMNMX R13, PT, PT, R10, R14, PT ;  /* 0x0000000e0a0d7248 */ /* 0x000fe20003fe0100 */
[----:B------:R-:W-:Y:S01]  /*36f0*/  VIADD R14, R9, 0x3 ;  /* 0x00000003090e7836 */ /* 0x000fe20000000000 */
[----:B------:R-:W-:Y:S01]  /*3700*/  SHF.R.S32.HI R15, RZ, 0x1f, R4 ;  /* 0x0000001fff0f7819 */ /* 0x000fe20000011404 */
[----:B------:R-:W-:-:S07]  /*3710*/  IMAD.MOV.U32 R10, RZ, RZ, RZ ;  /* 0x000000ffff0a7224 */ /* 0x000fce00078e00ff */
.L_x_597:
[----:B------:R-:W-:Y:S01]  /*3720*/  ISETP.GE.AND P0, PT, R9, R8, PT ;  /* 0x000000080900720c */ /* 0x000fe20003f06270 */
[----:B------:R-:W-:-:S12]  /*3730*/  BSSY.RECONVERGENT B1, `(.L_x_588) ;  /* 0x00000b9000017945 */ /* 0x000fd80003800200 */
[----:B------:R-:W-:Y:S05]  /*3740*/  @P0 BRA `(.L_x_589) ;  /* 0x0000000800dc0947 */ /* 0x000fea0003800000 */
[----:B------:R-:W0:Y:S01]  /*3750*/  LDC R21, c[0x0][0x3c0] ;  /* 0x0000f000ff157b82 */ /* 0x000e220000000800 */
[----:B------:R-:W0:Y:S01]  /*3760*/  LDCU UR6, c[0x0][0x3b8] ;  /* 0x00007700ff0677ac */ /* 0x000e220008000800 */
[----:B------:R-:W-:Y:S01]  /*3770*/  ISETP.NE.AND P0, PT, R32, RZ, PT ;  /* 0x000000ff2000720c */ /* 0x000fe20003f05270 */
[----:B------:R-:W-:Y:S01]  /*3780*/  BSSY.RECONVERGENT B2, `(.L_x_590) ;  /* 0x000004f000027945 */ /* 0x000fe20003800200 */
[----:B------:R-:W-:Y:S01]  /*3790*/  IMAD.MOV.U32 R37, RZ, RZ, R9 ;  /* 0x000000ffff257224 */ /* 0x000fe200078e0009 */
[----:B------:R-:W1:Y:S03]  /*37a0*/  LDCU UR7, c[0x0][0x398] ;  /* 0x00007300ff0777ac */ /* 0x000e660008000800 */
[----:B------:R-:W2:Y:S01]  /*37b0*/  LDC R25, c[0x0][0x3b0] ;  /* 0x0000ec00ff197b82 */ /* 0x000ea20000000800 */
[----:B0-----:R-:W-:-:S05]  /*37c0*/  IMAD R24, R6, UR6, -R21 ;  /* 0x0000000606187c24 */ /* 0x001fca000f8e0a15 */
        /* <DEDUP_REMOVED lines=20> */
[----:B0-----:R-:W-:-:S03]  /*3910*/  LEA R20, P2, R22, UR6, 0x2 ;  /* 0x0000000616147c11 */ /* 0x001fc6000f8410ff */
[----:B------:R-:W-:-:S05]  /*3920*/  IMAD.IADD R21, R23, 0x1, R21 ;  /* 0x0000000117157824 */ /* 0x000fca00078e0215 */
[----:B------:R-:W-:-:S06]  /*3930*/  LEA.HI.X R21, R22, UR7, R21, 0x2, P2 ;  /* 0x0000000716157c11 */ /* 0x000fcc00090f1415 */
[----:B------:R-:W2:Y:S01]  /*3940*/  LDG.E R21, desc[UR10][R20.64] ;  /* 0x0000000a14157981 */ /* 0x000ea2000c1e1900 */
[----:B------:R-:W2:Y:S02]  /*3950*/  MUFU.RCP R22, R2 ;  /* 0x0000000200167308 */ /* 0x000ea40000001000 */
[----:B--2---:R-:W-:-:S07]  /*3960*/  FFMA.FTZ R10, R21, R22, R10 ;  /* 0x00000016150a7223 */ /* 0x004fce000001000a */
.L_x_593:
[----:B------:R-:W-:Y:S05]  /*3970*/  BSYNC.RECONVERGENT B3 ;  /* 0x0000000000037941 */ /* 0x000fea0003800200 */
.L_x_592:
[----:B------:R-:W-:Y:S01]  /*3980*/  MOV R37, R17 ;  /* 0x0000001100257202 */ /* 0x000fe20000000f00 */
[----:B------:R-:W-:Y:S06]  /*3990*/  @!P3 BRA `(.L_x_591) ;  /* 0x0000000000b4b947 */ /* 0x000fec0003800000 */
[----:B------:R-:W-:Y:S01]  /*39a0*/  ISETP.GE.OR P2, PT, R35, R12, P0 ;  /* 0x0000000c2300720c */ /* 0x000fe20000746670 */
[----:B------:R-:W-:Y:S01]  /*39b0*/  BSSY.RECONVERGENT B3, `(.L_x_594) ;  /* 0x0000014000037945 */ /* 0x000fe20003800200 */
[----:B------:R-:W-:-:S11]  /*39c0*/  ISETP.NE.AND P3, PT, R32, 0x2, PT ;  /* 0x000000022000780c */ /* 0x000fd60003f65270 */
        /* <DEDUP_REMOVED lines=14> */
[----:B------:R-:W-:-:S06]  /*3ab0*/  LEA.HI.X R21, R22, UR7, R21, 0x2, P2 ;  /* 0x0000000716157c11 */ /* 0x000fcc00090f1415 */
[----:B------:R-:W2:Y:S01]  /*3ac0*/  LDG.E R21, desc[UR10][R20.64] ;  /* 0x0000000a14157981 */ /* 0x000ea2000c1e1900 */
[----:B------:R-:W2:Y:S02]  /*3ad0*/  MUFU.RCP R22, R2 ;  /* 0x0000000200167308 */ /* 0x000ea40000001000 */
[----:B--2---:R-:W-:-:S07]  /*3ae0*/  FFMA.FTZ R10, R21, R22, R10 ;  /* 0x00000016150a7223 */ /* 0x004fce000001000a */
.L_x_595:
[----:B------:R-:W-:Y:S05]  /*3af0*/  BSYNC.RECONVERGENT B3 ;  /* 0x0000000000037941 */ /* 0x000fea0003800200 */
.L_x_594:
[----:B------:R-:W-:Y:S01]  /*3b00*/  IMAD.MOV.U32 R37, RZ, RZ, R33 ;  /* 0x000000ffff257224 */ /* 0x000fe200078e0021 */
[----:B------:R-:W-:Y:S06]  /*3b10*/  @!P3 BRA `(.L_x_591) ;  /* 0x000000000054b947 */ /* 0x000fec0003800000 */
[----:B------:R-:W-:Y:S01]  /*3b20*/  ISETP.GE.OR P0, PT, R36, R13, P0 ;  /* 0x0000000d2400720c */ /* 0x000fe20000706670 */
[----:B------:R-:W-:-:S12]  /*3b30*/  IMAD.MOV.U32 R37, RZ, RZ, R14 ;  /* 0x000000ffff257224 */ /* 0x000fd800078e000e */
        /* <DEDUP_REMOVED lines=16> */
[----:B------:R-:W2:Y:S01]  /*3c40*/  MUFU.RCP R22, R2 ;  /* 0x0000000200167308 */ /* 0x000ea20000001000 */
[----:B------:R-:W-:Y:S01]  /*3c50*/  MOV R37, R14 ;  /* 0x0000000e00257202 */ /* 0x000fe20000000f00 */
[----:B--2---:R-:W-:-:S07]  /*3c60*/  FFMA.FTZ R10, R21, R22, R10 ;  /* 0x00000016150a7223 */ /* 0x004fce000001000a */
.L_x_591:
[----:B------:R-:W-:Y:S05]  /*3c70*/  BSYNC.RECONVERGENT B2 ;  /* 0x0000000000027941 */ /* 0x000fea0003800200 */
.L_x_590:
[----:B------:R-:W-:Y:S05]  /*3c80*/  @P1 BRA `(.L_x_589) ;  /* 0x00000004008c1947 */ /* 0x000fea0003800000 */
[----:B------:R-:W-:-:S13]  /*3c90*/  ISETP.GE.AND P0, PT, R24, R25, PT ;  /* 0x000000191800720c */ /* 0x000fda0003f06270 */
.L_x_596:
[----:B------:R-:W0:Y:S01]  /*3ca0*/  LDC R26, c[0x0][0x3bc] ;  /* 0x0000ef00ff1a7b82 */ /* 0x000e220000000800 */
[----:B------:R-:W0:Y:S01]  /*3cb0*/  LDCU UR6, c[0x0][0x3c4] ;  /* 0x00007880ff0677ac */ /* 0x000e220008000800 */
[----:B------:R-:W1:Y:S06]  /*3cc0*/  LDCU UR7, c[0x0][0x3b4] ;  /* 0x00007680ff0777ac */ /* 0x000e6c0008000800 */
[----:B------:R-:W2:Y:S01]  /*3cd0*/  LDC R24, c[0x0][0x3a0] ;  /* 0x0000e800ff187b82 */ /* 0x000ea20000000800 */
[CC--:B0-----:R-:W-:Y:S02]  /*3ce0*/  IMAD R20, R37.reuse, R26.reuse, -UR6 ;  /* 0x8000000625147e24 */ /* 0x0c1fe4000f8e021a */
[----:B------:R-:W-:-:S02]  /*3cf0*/  IMAD R25, R37, R26, R26 ;  /* 0x0000001a25197224 */ /* 0x000fc400078e021a */
[----:B-1----:R-:W-:Y:S01]  /*3d00*/  VIADD R21, R20, UR7 ;  /* 0x0000000714157c36 */ /* 0x002fe20008000000 */
[----:B------:R-:W-:Y:S02]  /*3d10*/  VIMNMX R20, PT, PT, RZ, R20, !PT ;  /* 0x00000014ff147248 */ /* 0x000fe40007fe0100 */
[----:B------:R-:W-:Y:S01]  /*3d20*/  VIADDMNMX R22, R25, -UR6, RZ, !PT ;  /* 0x8000000619167c46 */ /* 0x000fe2000f8001ff */
[C---:B------:R-:W-:Y:S01]  /*3d30*/  IMAD.IADD R27, R21.reuse, 0x1, R26 ;  /* 0x00000001151b7824 */ /* 0x040fe200078e021a */
[----:B--2---:R-:W-:Y:S02]  /*3d40*/  VIMNMX3 R21, R21, UR5, R24, PT ;  /* 0x0000000515157c0f */ /* 0x004fe4000b800118 */
[----:B------:R-:W-:Y:S01]  /*3d50*/  IADD3 R31, PT, PT, R25, R26, RZ ;  /* 0x0000001a191f7210 */ /* 0x000fe20007ffe0ff */
[C---:B------:R-:W-:Y:S01]  /*3d60*/  IMAD.IADD R29, R27.reuse, 0x1, R26 ;  /* 0x000000011b1d7824 */ /* 0x040fe200078e021a */
[----:B------:R-:W-:Y:S02]  /*3d70*/  ISETP.GE.OR P5, PT, R20, R21, P0 ;  /* 0x000000151400720c */ /* 0x000fe400007a6670 */
[----:B------:R-:W-:-:S02]  /*3d80*/  VIMNMX3 R23, R27, UR5, R24, PT ;  /* 0x000000051b177c0f */ /* 0x000fc4000b800118 */
[C---:B------:R-:W-:Y:S02]  /*3d90*/  VIMNMX3 R28, R29.reuse, UR5, R24, PT ;  /* 0x000000051d1c7c0f */ /* 0x040fe4000b800118 */
[----:B------:R-:W-:Y:S02]  /*3da0*/  ISETP.GE.OR P4, PT, R22, R23, P0 ;  /* 0x000000171600720c */ /* 0x000fe40000786670 */
[----:B------:R-:W-:Y:S01]  /*3db0*/  VIADDMNMX R29, R29, R26, UR5, PT ;  /* 0x000000051d1d7e46 */ /* 0x000fe2000b80011a */
[C---:B------:R-:W-:Y:S01]  /*3dc0*/  IMAD.IADD R26, R31.reuse, 0x1, R26 ;  /* 0x000000011f1a7824 */ /* 0x040fe200078e021a */
[----:B------:R-:W-:Y:S02]  /*3dd0*/  VIADDMNMX R27, R31, -UR6, RZ, !PT ;  /* 0x800000061f1b7c46 */ /* 0x000fe4000f8001ff */
[----:B------:R-:W-:Y:S01]  /*3de0*/  VIMNMX R29, PT, PT, R29, R24, PT ;  /* 0x000000181d1d7248 */ /* 0x000fe20003fe0100 */
[----:B------:R-:W0:Y:S01]  /*3df0*/  @!P5 LDC R30, c[0x0][0x3ac] ;  /* 0x0000eb00ff1edb82 */ /* 0x000e220000000800 */
[----:B------:R-:W-:Y:S01]  /*3e00*/  ISETP.GE.OR P2, PT, R27, R28, P0 ;  /* 0x0000001c1b00720c */ /* 0x000fe20000746670 */
[----:B------:R-:W-:Y:S01]  /*3e10*/  @!P5 IMAD.MOV.U32 R24, RZ, RZ, R4 ;  /* 0x000000ffff18d224 */ /* 0x000fe200078e0004 */
[----:B------:R-:W-:-:S05]  /*3e20*/  VIADDMNMX R26, R26, -UR6, RZ, !PT ;  /* 0x800000061a1a7c46 */ /* 0x000fca000f8001ff */
[----:B------:R-:W1:Y:S08]  /*3e30*/  @!P4 LDC R38, c[0x0][0x3ac] ;  /* 0x0000eb00ff26cb82 */ /* 0x000e700000000800 */
[----:B------:R-:W2:Y:S08]  /*3e40*/  @!P5 LDC.64 R22, c[0x0][0x390] ;  /* 0x0000e400ff16db82 */ /* 0x000eb00000000a00 */
[----:B------:R-:W3:Y:S01]  /*3e50*/  @!P4 LDC.64 R20, c[0x0][0x390] ;  /* 0x0000e400ff14cb82 */ /* 0x000ee20000000a00 */
[----:B0-----:R-:W-:-:S05]  /*3e60*/  @!P5 IMAD R25, R6, R30, R37 ;  /* 0x0000001e0619d224 */ /* 0x001fca00078e0225 */
[----:B------:R-:W-:Y:S01]  /*3e70*/  @!P5 IADD3 R39, P3, PT, R25, R18, RZ ;  /* 0x000000121927d210 */ /* 0x000fe20007f7e0ff */
[----:B-1----:R-:W-:-:S03]  /*3e80*/  @!P4 IMAD R38, R6, R38, R37 ;  /* 0x000000260626c224 */ /* 0x002fc600078e0225 */
[----:B------:R-:W-:Y:S02]  /*3e90*/  @!P5 LEA.HI.X.SX32 R25, R25, R16, 0x1, P3 ;  /* 0x000000101919d211 */ /* 0x000fe400018f0eff */
[----:B------:R-:W-:Y:S02]  /*3ea0*/  ISETP.GE.OR P3, PT, R26, R29, P0 ;  /* 0x0000001d1a00720c */ /* 0x000fe40000766670 */
[----:B------:R-:W-:Y:S01]  /*3eb0*/  @!P4 IADD3 R27, PT, PT, R38, 0x1, RZ ;  /* 0x00000001261bc810 */ /* 0x000fe20007ffe0ff */
[----:B--2---:R-:W-:Y:S01]  /*3ec0*/  @!P5 IMAD R26, R25, R22, RZ ;  /* 0x00000016191ad224 */ /* 0x004fe200078e02ff */
[----:B------:R-:W0:Y:S02]  /*3ed0*/  @!P2 LDC R38, c[0x0][0x3ac] ;  /* 0x0000eb00ff26ab82 */ /* 0x000e240000000800 */
[----:B------:R-:W-:Y:S01]  /*3ee0*/  @!P4 IADD3 R31, P6, PT, R27, R18, RZ ;  /* 0x000000121b1fc210 */ /* 0x000fe20007fde0ff */
[----:B------:R-:W-:-:S03]  /*3ef0*/  @!P5 IMAD.MOV.U32 R25, RZ, RZ, R15 ;  /* 0x000000ffff19d224 */ /* 0x000fc600078e000f */
[----:B------:R-:W-:Y:S01]  /*3f00*/  @!P4 LEA.HI.X.SX32 R27, R27, R16, 0x1, P6 ;  /* 0x000000101b1bc211 */ /* 0x000fe200030f0eff */
[----:B------:R-:W-:Y:S01]  /*3f10*/  @!P5 IMAD.WIDE.U32 R28, R39, R22, R24 ;  /* 0x00000016271cd225 */ /* 0x000fe200078e0018 */
[----:B------:R-:W-:-:S03]  /*3f20*/  @!P4 MOV R24, R4 ;  /* 0x000000040018c202 */ /* 0x000fc60000000f00 */
[----:B------:R-:W-:Y:S02]  /*3f30*/  @!P5 IMAD R39, R39, R23, R26 ;  /* 0x000000172727d224 */ /* 0x000fe400078e021a */
[----:B------:R-:W-:Y:S01]  /*3f40*/  @!P4 IMAD.MOV.U32 R25, RZ, RZ, R15 ;  /* 0x000000ffff19c224 */ /* 0x000fe200078e000f */
[----:B------:R-:W1:Y:S01]  /*3f50*/  @!P5 LDC.64 R22, c[0x0][0x388] ;  /* 0x0000e200ff16db82 */ /* 0x000e620000000a00 */
[-C--:B---3--:R-:W-:Y:S02]  /*3f60*/  @!P4 IMAD R30, R27, R20.reuse, RZ ;  /* 0x000000141b1ec224 */ /* 0x088fe400078e02ff */
[----:B------:R-:W-:-:S04]  /*3f70*/  @!P4 IMAD.WIDE.U32 R26, R31, R20, R24 ;  /* 0x000000141f1ac225 */ /* 0x000fc800078e0018 */
[----:B------:R-:W-:Y:S01]  /*3f80*/  @!P4 IMAD R31, R31, R21, R30 ;  /* 0x000000151f1fc224 */ /* 0x000fe200078e021e */
[----:B------:R-:W2:Y:S01]  /*3f90*/  @!P4 LDC.64 R24, c[0x0][0x388] ;  /* 0x0000e200ff18cb82 */ /* 0x000ea20000000a00 */
[----:B------:R-:W-:Y:S02]  /*3fa0*/  @!P5 IMAD.IADD R39, R29, 0x1, R39 ;  /* 0x000000011d27d824 */ /* 0x000fe400078e0227 */
[----:B0-----:R-:W-:Y:S01]  /*3fb0*/  @!P2 IMAD R29, R6, R38, R37 ;  /* 0x00000026061da224 */ /* 0x001fe200078e0225 */
[----:B------:R-:W-:Y:S02]  /*3fc0*/  @!P4 IADD3 R27, PT, PT, R27, R31, RZ ;  /* 0x0000001f1b1bc210 */ /* 0x000fe40007ffe0ff */
[----:B------:R-:W-:Y:S01]  /*3fd0*/  @!P2 MOV R38, R4 ;  /* 0x000000040026a202 */ /* 0x000fe20000000f00 */
[----:B------:R-:W-:Y:S01]  /*3fe0*/  @!P2 VIADD R29, R29, 0x2 ;  /* 0x000000021d1da836 */ /* 0x000fe20000000000 */
[----:B------:R-:W0:Y:S08]  /*3ff0*/  @!P3 LDC R30, c[0x0][0x3ac] ;  /* 0x0000eb00ff1ebb82 */ /* 0x000e300000000800 */
[----:B------:R-:W3:Y:S01]  /*4000*/  @!P2 LDC.64 R20, c[0x0][0x390] ;  /* 0x0000e400ff14ab82 */ /* 0x000ee20000000a00 */
[----:B-1----:R-:W-:-:S04]  /*4010*/  @!P5 LEA R22, P6, R28, R22, 0x2 ;  /* 0x000000161c16d211 */ /* 0x002fc800078c10ff */
[----:B------:R-:W-:Y:S02]  /*4020*/  @!P5 LEA.HI.X R23, R28, R23, R39, 0x2, P6 ;  /* 0x000000171c17d211 */ /* 0x000fe400030f1427 */
[----:B--2---:R-:W-:-:S04]  /*4030*/  @!P4 LEA R24, P6, R26, R24, 0x2 ;  /* 0x000000181a18c211 */ /* 0x004fc800078c10ff */
[----:B------:R1:W2:Y:S01]  /*4040*/  @!P5 LDG.E R23, desc[UR10][R22.64] ;  /* 0x0000000a1617d981 */ /* 0x0002a2000c1e1900 */
[----:B------:R-:W-:Y:S02]  /*4050*/  @!P4 LEA.HI.X R25, R26, R25, R27, 0x2, P6 ;  /* 0x000000191a19c211 */ /* 0x000fe400030f141b */
[C---:B------:R-:W-:Y:S01]  /*4060*/  @!P2 IADD3 R43, P6, PT, R29.reuse, R18, RZ ;  /* 0x000000121d2ba210 */ /* 0x040fe20007fde0ff */
[----:B------:R-:W4:Y:S01]  /*4070*/  @!P3 LDC.64 R26, c[0x0][0x390] ;  /* 0x0000e400ff1abb82 */ /* 0x000f220000000a00 */
[----:B0-----:R-:W-:Y:S02]  /*4080*/  @!P3 IMAD R39, R6, R30, R37 ;  /* 0x0000001e0627b224 */ /* 0x001fe400078e0225 */
[----:B------:R-:W-:Y:S01]  /*4090*/  @!P2 LEA.HI.X.SX32 R31, R29, R16, 0x1, P6 ;  /* 0x000000101d1fa211 */ /* 0x000fe200030f0eff */
[----:B------:R-:W5:Y:S01]  /*40a0*/  @!P4 LDG.E R25, desc[UR10][R24.64] ;  /* 0x0000000a1819c981 */ /* 0x000f62000c1e1900 */
[----:B------:R-:W-:-:S03]  /*40b0*/  @!P3 VIADD R39, R39, 0x3 ;  /* 0x000000032727b836 */ /* 0x000fc60000000000 */
[----:B------:R-:W0:Y:S01]  /*40c0*/  @!P2 LDC.64 R28, c[0x0][0x388] ;  /* 0x0000e200ff1cab82 */ /* 0x000e220000000a00 */
[----:B---3--:R-:W-:Y:S01]  /*40d0*/  @!P2 IMAD R30, R31, R20, RZ ;  /* 0x000000141f1ea224 */ /* 0x008fe200078e02ff */
[----:B------:R-:W-:-:S03]  /*40e0*/  @!P3 IADD3 R45, P6, PT, R39, R18, RZ ;  /* 0x00000012272db210 */ /* 0x000fc60007fde0ff */
[----:B------:R-:W-:Y:S01]  /*40f0*/  @!P2 IMAD R41, R43, R21, R30 ;  /* 0x000000152b29a224 */ /* 0x000fe200078e021e */
[----:B------:R-:W-:Y:S01]  /*4100*/  @!P3 LEA.HI.X.SX32 R21, R39, R16, 0x1, P6 ;  /* 0x000000102715b211 */ /* 0x000fe200030f0eff */
[----:B------:R-:W-:Y:S01]  /*4110*/  @!P2 IMAD.MOV.U32 R39, RZ, RZ, R15 ;  /* 0x000000ffff27a224 */ /* 0x000fe200078e000f */
[----:B------:R-:W3:Y:S01]  /*4120*/  @!P3 LDC.64 R30, c[0x0][0x388] ;  /* 0x0000e200ff1ebb82 */ /* 0x000ee20000000a00 */
[----:B------:R-:W-:-:S04]  /*4130*/  @!P2 IMAD.WIDE.U32 R38, R43, R20, R38 ;  /* 0x000000142b26a225 */ /* 0x000fc800078e0026 */
[----:B------:R-:W-:Y:S02]  /*4140*/  @!P2 IMAD.IADD R41, R39, 0x1, R41 ;  /* 0x000000012729a824 */ /* 0x000fe400078e0229 */
[----:B----4-:R-:W-:Y:S01]  /*4150*/  @!P3 IMAD R20, R21, R26, RZ ;  /* 0x0000001a1514b224 */ /* 0x010fe200078e02ff */
[----:B------:R-:W-:-:S03]  /*4160*/  @!P3 MOV R21, R15 ;  /* 0x0000000f0015b202 */ /* 0x000fc60000000f00 */
[----:B------:R-:W-:Y:S02]  /*4170*/  @!P3 IMAD R43, R45, R27, R20 ;  /* 0x0000001b2d2bb224 */ /* 0x000fe400078e0214 */
[----:B------:R-:W-:Y:S01]  /*4180*/  @!P3 IMAD.MOV.U32 R20, RZ, RZ, R4 ;  /* 0x000000ffff14b224 */ /* 0x000fe200078e0004 */
[----:B0-----:R-:W-:-:S03]  /*4190*/  @!P2 LEA R28, P6, R38, R28, 0x2 ;  /* 0x0000001c261ca211 */ /* 0x001fc600078c10ff */
[----:B------:R-:W-:Y:S01]  /*41a0*/  @!P3 IMAD.WIDE.U32 R26, R45, R26, R20 ;  /* 0x0000001a2d1ab225 */ /* 0x000fe200078e0014 */
[----:B------:R-:W-:-:S03]  /*41b0*/  @!P2 LEA.HI.X R29, R38, R29, R41, 0x2, P6 ;  /* 0x0000001d261da211 */ /* 0x000fc600030f1429 */
[----:B------:R-:W-:Y:S01]  /*41c0*/  @!P3 IMAD.IADD R43, R27, 0x1, R43 ;  /* 0x000000011b2bb824 */ /* 0x000fe200078e022b */
[C---:B---3--:R-:W-:Y:S02]  /*41d0*/  @!P3 LEA R30, P6, R26.reuse, R30, 0x2 ;  /* 0x0000001e1a1eb211 */ /* 0x048fe400078c10ff */
[----:B------:R-:W3:Y:S02]  /*41e0*/  @!P2 LDG.E R29, desc[UR10][R28.64] ;  /* 0x0000000a1c1da981 */ /* 0x000ee4000c1e1900 */
[----:B------:R-:W-:-:S06]  /*41f0*/  @!P3 LEA.HI.X R31, R26, R31, R43, 0x2, P6 ;  /* 0x0000001f1a1fb211 */ /* 0x000fcc00030f142b */
[----:B------:R-:W4:Y:S01]  /*4200*/  @!P3 LDG.E R31, desc[UR10][R30.64] ;  /* 0x0000000a1e1fb981 */ /* 0x000f22000c1e1900 */
[----:B------:R-:W2:Y:S08]  /*4210*/  @!P5 MUFU.RCP R20, R2 ;  /* 0x000000020014d308 */ /* 0x000eb00000001000 */
[----:B------:R-:W5:Y:S01]  /*4220*/  @!P4 MUFU.RCP R21, R2 ;  /* 0x000000020015c308 */ /* 0x000f620000001000 */
[----:B------:R-:W-:-:S07]  /*4230*/  IADD3 R37, PT, PT, R37, 0x4, RZ ;  /* 0x0000000425257810 */ /* 0x000fce0007ffe0ff */
[----:B------:R-:W3:Y:S08]  /*4240*/  @!P2 MUFU.RCP R26, R2 ;  /* 0x00000002001aa308 */ /* 0x000ef00000001000 */
[----:B-1----:R-:W4:Y:S01]  /*4250*/  @!P3 MUFU.RCP R22, R2 ;  /* 0x000000020016b308 */ /* 0x002f220000001000 */
[----:B--2---:R-:W-:-:S04]  /*4260*/  @!P5 FFMA.FTZ R10, R23, R20, R10 ;  /* 0x00000014170ad223 */ /* 0x004fc8000001000a */
[----:B-----5:R-:W-:Y:S01]  /*4270*/  @!P4 FFMA.FTZ R10, R25, R21, R10 ;  /* 0x00000015190ac223 */ /* 0x020fe2000001000a */
[----:B------:R-:W-:-:S03]  /*4280*/  ISETP.NE.AND P4, PT, R37, R8, PT ;  /* 0x000000082500720c */ /* 0x000fc60003f85270 */
[----:B---3--:R-:W-:-:S04]  /*4290*/  @!P2 FFMA.FTZ R10, R29, R26, R10 ;  /* 0x0000001a1d0aa223 */ /* 0x008fc8000001000a */
[----:B----4-:R-:W-:-:S06]  /*42a0*/  @!P3 FFMA.FTZ R10, R31, R22, R10 ;  /* 0x000000161f0ab223 */ /* 0x010fcc000001000a */
[----:B------:R-:W-:Y:S05]  /*42b0*/  @P4 BRA `(.L_x_596) ;  /* 0xfffffff800784947 */ /* 0x000fea000383ffff */
.L_x_589:
[----:B------:R-:W-:Y:S05]  /*42c0*/  BSYNC.RECONVERGENT B1 ;  /* 0x0000000000017941 */ /* 0x000fea0003800200 */
.L_x_588:
[----:B------:R-:W-:-:S05]  /*42d0*/  VIADD R6, R6, 0x1 ;  /* 0x0000000106067836 */ /* 0x000fca0000000000 */
[----:B------:R-:W-:-:S13]  /*42e0*/  ISETP.NE.AND P0, PT, R6, R7, PT ;  /* 0x000000070600720c */ /* 0x000fda0003f05270 */
[----:B------:R-:W-:Y:S05]  /*42f0*/  @P0 BRA `(.L_x_597) ;  /* 0xfffffff400080947 */ /* 0x000fea000383ffff */
.L_x_587:
[----:B------:R-:W-:Y:S05]  /*4300*/  BSYNC.RECONVERGENT B0 ;  /* 0x0000000000007941 */ /* 0x000fea0003800200 */
.L_x_586:
        /* <DEDUP_REMOVED lines=11> */
        .weak           $__internal_9_$__cuda_sm20_div_s64
        .type           $__internal_9_$__cuda_sm20_div_s64,@function
        .size           $__internal_9_$__cuda_sm20_div_s64,(.L_x_1488 - $__internal_9_$__cuda_sm20_div_s64)
$__internal_9_$__cuda_sm20_div_s64:
        /* <DEDUP_REMOVED lines=20> */
[----:B------:R-:W-:-:S04]  /*4500*/  IMAD.HI.U32 R20, P1, R13, R23, R20 ;  /* 0x000000170d147227 */ /* 0x000fc80007820014 */
[----:B------:R-:W-:Y:S01]  /*4510*/  IMAD.X R19, R19, 0x1, R13, P0 ;  /* 0x0000000113137824 */ /* 0x000fe200000e060d */
[----:B------:R-:W-:-:S04]  /*4520*/  IADD3 R21, P2, PT, R27, R20, RZ ;  /* 0x000000141b157210 */ /* 0x000fc80007f5e0ff */
[----:B------:R-:W-:Y:S01]  /*4530*/  IADD3.X R19, PT, PT, RZ, RZ, R19, P2, P1 ;  /* 0x000000ffff137210 */ /* 0x000fe200017e2413 */
[----:B------:R-:W-:-:S04]  /*4540*/  IMAD.WIDE.U32 R12, R21, R6, RZ ;  /* 0x00000006150c7225 */ /* 0x000fc800078e00ff */
        /* <DEDUP_REMOVED lines=15> */
[----:B------:R-:W-:Y:S02]  /*4640*/  SEL R22, R13, R18, !P3 ;  /* 0x000000120d167207 */ /* 0x000fe40005800000 */
[----:B------:R-:W-:Y:S01]  /*4650*/  IADD3.X R19, PT, PT, RZ, RZ, R19, P2, P1 ;  /* 0x000000ffff137210 */ /* 0x000fe200017e2413 */
[----:B------:R-:W-:-:S02]  /*4660*/  IMAD.MOV.U32 R13, RZ, RZ, RZ ;  /* 0x000000ffff0d7224 */ /* 0x000fc400078e00ff */
        /* <DEDUP_REMOVED lines=12> */
[-C--:B------:R-:W-:Y:S02]  /*4730*/  IMAD R13, R19, R6.reuse, R13 ;  /* 0x00000006130d7224 */ /* 0x080fe400078e020d */
[----:B------:R-:W-:Y:S02]  /*4740*/  IMAD.X R20, RZ, RZ, R19, P2 ;  /* 0x000000ffff147224 */ /* 0x000fe400010e0613 */
[----:B------:R-:W-:Y:S01]  /*4750*/  IMAD.X R13, R22, 0x1, ~R13, P1 ;  /* 0x00000001160d7824 */ /* 0x000fe200008e0e0d */
[----:B------:R-:W-:-:S04]  /*4760*/  IADD3 R17, P1, PT, R25, -R6, RZ ;  /* 0x8000000619117210 */ /* 0x000fc80007f3e0ff */
        /* <DEDUP_REMOVED lines=9> */
[----:B------:R-:W-:Y:S01]  /*4800*/  LOP3.LUT R12, R15, R18, RZ, 0x3c, !PT ;  /* 0x000000120f0c7212 */ /* 0x000fe200078e3cff */
[----:B------:R-:W-:Y:S01]  /*4810*/  IMAD.X R21, RZ, RZ, R6, P2 ;  /* 0x000000ffff157224 */ /* 0x000fe200010e0606 */
[----:B------:R-:W-:Y:S02]  /*4820*/  SEL R20, R20, R13, P0 ;  /* 0x0000000d14147207 */ /* 0x000fe40000000000 */
[----:B------:R-:W-:-:S02]  /*4830*/  ISETP.GE.AND P1, PT, R12, RZ, PT ;  /* 0x000000ff0c00720c */ /* 0x000fc40003f26270 */
        /* <DEDUP_REMOVED lines=10> */
[----:B------:R-:W-:Y:S06]  /*48e0*/  RET.REL.NODEC R14 `(_ZN2at6native49_GLOBAL__N__3489678a_16_AveragePool2d_cu_fb80407639avg_pool2d_backward_out_cuda_frame_nhwcIfflEEvT1_PKT_llliiiiiiiiPS4_ibb) ;  /* 0xffffffb40ec47950 */ /* 0x000fec0003c3ffff */
.L_x_599:
        /* <DEDUP_REMOVED lines=9> */
.L_x_1488:


//--------------------- .text._ZN2at6native49_GLOBAL__N__3489678a_16_AveragePool2d_cu_fb80407634avg_pool2d_backward_out_cuda_frameIffiEEvT1_PKT_llllliiiiiiPS4_ibb --------------------------
	.section	.text._ZN2at6native49_GLOBAL__N__3489678a_16_AveragePool2d_cu_fb80407634avg_pool2d_backward_out_cuda_frameIffiEEvT1_PKT_llllliiiiiiPS4_ibb,"ax",@progbits
	.align	128
.text._ZN2at6native49_GLOBAL__N__3489678a_16_AveragePool2d_cu_fb80407634avg_pool2d_backward_out_cuda_frameIffiEEvT1_PKT_llllliiiiiiPS4_ibb:
        .type           _ZN2at6native49_GLOBAL__N__3489678a_16_AveragePool2d_cu_fb80407634avg_pool2d_backward_out_cuda_frameIffiEEvT1_PKT_llllliiiiiiPS4_ibb,@function
        .size           _ZN2at6native49_GLOBAL__N__3489678a_16_AveragePool2d_cu_fb80407634avg_pool2d_backward_out_cuda_frameIffiEEvT1_PKT_llllliiiiiiPS4_ibb,(.L_x_1490 - _ZN2at6native49_GLOBAL__N__3489678a_16_AveragePool2d_cu_fb80407634avg_pool2d_backward_out_cuda_frameIffiEEvT1_PKT_llllliiiiiiPS4_ibb)
        .other          _ZN2at6native49_GLOBAL__N__3489678a_16_AveragePool2d_cu_fb80407634avg_pool2d_backward_out_cuda_frameIffiEEvT1_PKT_llllliiiiiiPS4_ibb,@"STO_CUDA_ENTRY STV_DEFAULT"
_ZN2at6native49_GLOBAL__N__3489678a_16_AveragePool2d_cu_fb80407634avg_pool2d_backward_out_cuda_frameIffiEEvT1_PKT_llllliiiiiiPS4_ibb:
        /* <DEDUP_REMOVED lines=26> */
.L_x_623:
        /* <DEDUP_REMOVED lines=29> */
.L_x_602:
[----:B------:R-:W0:Y:S01]  /*0370*/  LDCU.64 UR8, c[0x0][0x3a0] ;  /* 0x00007400ff0877ac */ /* 0x000e220008000a00 */
[----:B------:R-:W-:Y:S01]  /*0380*/  IMAD.MOV.U32 R20, RZ, RZ, R0 ;  /* 0x000000ffff147224 */ /* 0x000fe200078e0000 */
[----:B------:R-:W-:Y:S02]  /*0390*/  MOV R14, R11 ;  /* 0x0000000b000e7202 */ /* 0x000fe40000000f00 */
[----:B------:R-:W-:Y:S01]  /*03a0*/  MOV R10, 0x3e0 ;  /* 0x000003e0000a7802 */ /* 0x000fe20000000f00 */
[----:B0-----:R-:W-:Y:S02]  /*03b0*/  IMAD.U32 R12, RZ, RZ, UR8 ;  /* 0x00000008ff0c7e24 */ /* 0x001fe4000f8e00ff */
[----:B------:R-:W-:-:S07]  /*03c0*/  IMAD.U32 R7, RZ, RZ, UR9 ;  /* 0x00000009ff077e24 */ /* 0x000fce000f8e00ff */
[----:B------:R-:W-:Y:S05]  /*03d0*/  CALL.REL.NOINC `($__internal_10_$__cuda_sm20_div_s64) ;  /* 0x0000003000287944 */ /* 0x000fea0003c00000 */
[----:B------:R-:W0:Y:S01]  /*03e0*/  LDCU UR7, c[0x0][0x3a0] ;  /* 0x00007400ff0777ac */ /* 0x000e220008000800 */
[--C-:B------:R-:W-:Y:S02]  /*03f0*/  IMAD.MOV R3, RZ, RZ, -R7.reuse ;  /* 0x000000ffff037224 */ /* 0x100fe400078e0a07 */
[----:B------:R-:W-:Y:S02]  /*0400*/  IMAD.MOV.U32 R4, RZ, RZ, R7 ;  /* 0x000000ffff047224 */ /* 0x000fe400078e0007 */
[----:B------:R-:W-:Y:S02]  /*0410*/  IMAD.MOV.U32 R5, RZ, RZ, R12 ;  /* 0x000000ffff057224 */ /* 0x000fe400078e000c */
[----:B0-----:R-:W-:-:S07]  /*0420*/  IMAD R2, R3, UR7, R0 ;  /* 0x0000000703027c24 */ /* 0x001fce000f8e0200 */
.L_x_603:
[----:B------:R-:W-:Y:S05]  /*0430*/  BSYNC.RECONVERGENT B0 ;  /* 0x0000000000007941 */ /* 0x000fea0003800200 */
.L_x_601:
        /* <DEDUP_REMOVED lines=24> */
[----:B------:R-:W-:-:S12]  /*05c0*/  IMAD.MOV.U32 R5, RZ, RZ, RZ ;  /* 0x000000ffff057224 */ /* 0x000fd800078e00ff */
[----:B------:R-:W-:Y:S01]  /*05d0*/  @P1 VIADD R7, R7, 0x1 ;  /* 0x0000000107071836 */ /* 0x000fe20000000000 */
[----:B------:R-:W-:-:S04]  /*05e0*/  @!P2 LOP3.LUT R7, RZ, UR7, RZ, 0x33, !PT ;  /* 0x00000007ff07ac12 */ /* 0x000fc8000f8e33ff */
[----:B------:R-:W-:-:S05]  /*05f0*/  IADD3 R3, PT, PT, -R7, RZ, RZ ;  /* 0x000000ff07037210 */ /* 0x000fca0007ffe1ff */
[----:B------:R-:W-:Y:S02]  /*0600*/  IMAD R6, R3, UR7, R4 ;  /* 0x0000000703067c24 */ /* 0x000fe4000f8e0204 */
[----:B------:R-:W-:Y:S01]  /*0610*/  IMAD.MOV.U32 R4, RZ, RZ, R7 ;  /* 0x000000ffff047224 */ /* 0x000fe200078e0007 */
[----:B------:R-:W-:Y:S06]  /*0620*/  BRA `(.L_x_606) ;  /* 0x0000000000307947 */ /* 0x000fec0003800000 */
.L_x_605:
[----:B------:R-:W0:Y:S01]  /*0630*/  LDCU.64 UR8, c[0x0][0x398] ;  /* 0x00007300ff0877ac */ /* 0x000e220008000a00 */
[----:B------:R-:W-:Y:S01]  /*0640*/  IMAD.MOV.U32 R20, RZ, RZ, R4 ;  /* 0x000000ffff147224 */ /* 0x000fe200078e0004 */
[----:B------:R-:W-:Y:S01]  /*0650*/  MOV R10, 0x6a0 ;  /* 0x000006a0000a7802 */ /* 0x000fe20000000f00 */
[----:B------:R-:W-:Y:S01]  /*0660*/  IMAD.MOV.U32 R14, RZ, RZ, R5 ;  /* 0x000000ffff0e7224 */ /* 0x000fe200078e0005 */
[----:B0-----:R-:W-:Y:S01]  /*0670*/  MOV R12, UR8 ;  /* 0x00000008000c7c02 */ /* 0x001fe20008000f00 */
[----:B------:R-:W-:-:S07]  /*0680*/  IMAD.U32 R7, RZ, RZ, UR9 ;  /* 0x00000009ff077e24 */ /* 0x000fce000f8e00ff */
[----:B------:R-:W-:Y:S05]  /*0690*/  CALL.REL.NOINC `($__internal_10_$__cuda_sm20_div_s64) ;  /* 0x0000002c00787944 */ /* 0x000fea0003c00000 */
[----:B------:R-:W0:Y:S01]  /*06a0*/  LDCU UR7, c[0x0][0x398] ;  /* 0x00007300ff0777ac */ /* 0x000e220008000800 */
[----:B------:R-:W-:Y:S02]  /*06b0*/  IMAD.MOV R3, RZ, RZ, -R7 ;  /* 0x000000ffff037224 */ /* 0x000fe400078e0a07 */
[----:B------:R-:W-:Y:S02]  /*06c0*/  IMAD.MOV.U32 R5, RZ, RZ, R12 ;  /* 0x000000ffff057224 */ /* 0x000fe400078e000c */
[----:B0-----:R-:W-:Y:S01]  /*06d0*/  IMAD R6, R3, UR7, R4 ;  /* 0x0000000703067c24 */ /* 0x001fe2000f8e0204 */
[----:B------:R-:W-:-:S07]  /*06e0*/  MOV R4, R7 ;  /* 0x0000000700047202 */ /* 0x000fce0000000f00 */
.L_x_606:
[----:B------:R-:W-:Y:S05]  /*06f0*/  BSYNC.RECONVERGENT B0 ;  /* 0x0000000000007941 */ /* 0x000fea0003800200 */
.L_x_604:
[----:B------:R-:W0:Y:S01]  /*0700*/  LDC R12, c[0x0][0x3c0] ;  /* 0x0000f000ff0c7b82 */ /* 0x000e220000000800 */
[----:B------:R-:W1:Y:S01]  /*0710*/  LDCU UR7, c[0x0][0x3c8] ;  /* 0x00007900ff0777ac */ /* 0x000e620008000800 */
[----:B------:R-:W-:Y:S06]  /*0720*/  BSSY.RECONVERGENT B0, `(.L_x_607) ;  /* 0x0000054000007945 */ /* 0x000fec0003800200 */
[----:B------:R-:W2:Y:S01]  /*0730*/  LDC R3, c[0x0][0x3c4] ;  /* 0x0000f100ff037b82 */ /* 0x000ea20000000800 */
[----:B-1----:R-:W-:Y:S02]  /*0740*/  VIADD R23, R6, UR7 ;  /* 0x0000000706177c36 */ /* 0x002fe40008000000 */
[----:B------:R-:W-:Y:S01]  /*0750*/  IMAD.MOV.U32 R6, RZ, RZ, RZ ;  /* 0x000000ffff067224 */ /* 0x000fe200078e00ff */
[----:B0-----:R-:W-:-:S02]  /*0760*/  IABS R15, R12 ;  /* 0x0000000c000f7213 */ /* 0x001fc40000000000 */
[----:B------:R-:W-:Y:S02]  /*0770*/  ISETP.NE.AND P3, PT, R12, RZ, PT ;  /* 0x000000ff0c00720c */ /* 0x000fe40003f65270 */
[----:B------:R-:W0:Y:S01]  /*0780*/  I2F.RP R10, R15 ;  /* 0x0000000f000a7306 */ /* 0x000e220000209400 */
[----:B--2---:R-:W-:-:S07]  /*0790*/  IABS R19, R3 ;  /* 0x0000000300137213 */ /* 0x004fce0000000000 */
[----:B------:R-:W1:Y:S08]  /*07a0*/  I2F.RP R14, R19 ;  /* 0x00000013000e7306 */ /* 0x000e700000209400 */
[----:B0-----:R-:W0:Y:S08]  /*07b0*/  MUFU.RCP R10, R10 ;  /* 0x0000000a000a7308 */ /* 0x001e300000001000 */
[----:B-1----:R-:W1:Y:S01]  /*07c0*/  MUFU.RCP R14, R14 ;  /* 0x0000000e000e7308 */ /* 0x002e620000001000 */
[----:B0-----:R-:W-:Y:S01]  /*07d0*/  VIADD R7, R10, 0xffffffe ;  /* 0x0ffffffe0a077836 */ /* 0x001fe20000000000 */
[----:B------:R-:W-:-:S06]  /*07e0*/  IABS R10, R23 ;  /* 0x00000017000a7213 */ /* 0x000fcc0000000000 */
[----:B------:R-:W0:Y:S01]  /*07f0*/  F2I.FTZ.U32.TRUNC.NTZ R7, R7 ;  /* 0x0000000700077305 */ /* 0x000e22000021f000 */
[----:B-1----:R-:W-:-:S07]  /*0800*/  VIADD R8, R14, 0xffffffe ;  /* 0x0ffffffe0e087836 */ /* 0x002fce0000000000 */
[----:B------:R1:W2:Y:S01]  /*0810*/  F2I.FTZ.U32.TRUNC.NTZ R9, R8 ;  /* 0x0000000800097305 */ /* 0x0002a2000021f000 */
[----:B0-----:R-:W-:Y:S01]  /*0820*/  IADD3 R16, PT, PT, RZ, -R7, RZ ;  /* 0x80000007ff107210 */ /* 0x001fe20007ffe0ff */
[----:B-1----:R-:W-:-:S04]  /*0830*/  IMAD.MOV.U32 R8, RZ, RZ, RZ ;  /* 0x000000ffff087224 */ /* 0x002fc800078e00ff */
[----:B------:R-:W-:Y:S02]  /*0840*/  IMAD R17, R16, R15, RZ ;  /* 0x0000000f10117224 */ /* 0x000fe400078e02ff */
[----:B------:R-:W0:Y:S01]  /*0850*/  LDC R16, c[0x0][0x3a8] ;  /* 0x0000ea00ff107b82 */ /* 0x000e220000000800 */
[----:B--2---:R-:W-:Y:S02]  /*0860*/  IMAD.MOV R14, RZ, RZ, -R9 ;  /* 0x000000ffff0e7224 */ /* 0x004fe400078e0a09 */
[----:B------:R-:W-:Y:S01]  /*0870*/  IMAD.HI.U32 R6, R7, R17, R6 ;  /* 0x0000001107067227 */ /* 0x000fe200078e0006 */
[----:B------:R-:W-:Y:S02]  /*0880*/  MOV R7, R10 ;  /* 0x0000000a00077202 */ /* 0x000fe40000000f00 */
[----:B------:R-:W-:Y:S01]  /*0890*/  IABS R10, R2 ;  /* 0x00000002000a7213 */ /* 0x000fe20000000000 */
[----:B------:R-:W-:Y:S02]  /*08a0*/  IMAD R17, R14, R19, RZ ;  /* 0x000000130e117224 */ /* 0x000fe400078e02ff */
[----:B------:R-:W-:Y:S01]  /*08b0*/  IMAD.HI.U32 R6, R6, R7, RZ ;  /* 0x0000000706067227 */ /* 0x000fe200078e00ff */
[----:B------:R-:W1:Y:S03]  /*08c0*/  LDC R14, c[0x0][0x3b8] ;  /* 0x0000ee00ff0e7b82 */ /* 0x000e660000000800 */
[----:B------:R-:W-:-:S04]  /*08d0*/  IMAD.HI.U32 R9, R9, R17, R8 ;  /* 0x0000001109097227 */ /* 0x000fc800078e0008 */
[----:B------:R-:W-:Y:S01]  /*08e0*/  IMAD.MOV R8, RZ, RZ, -R6 ;  /* 0x000000ffff087224 */ /* 0x000fe200078e0a06 */
[----:B------:R-:W2:Y:S01]  /*08f0*/  LDC R17, c[0x0][0x3b0] ;  /* 0x0000ec00ff117b82 */ /* 0x000ea20000000800 */
[----:B------:R-:W-:-:S04]  /*0900*/  IMAD.HI.U32 R9, R9, R10, RZ ;  /* 0x0000000a09097227 */ /* 0x000fc800078e00ff */
[----:B------:R-:W-:Y:S02]  /*0910*/  IMAD R8, R15, R8, R7 ;  /* 0x000000080f087224 */ /* 0x000fe400078e0207 */
[----:B------:R-:W-:-:S03]  /*0920*/  IMAD.MOV R7, RZ, RZ, -R9 ;  /* 0x000000ffff077224 */ /* 0x000fc600078e0a09 */
[----:B------:R-:W-:Y:S01]  /*0930*/  ISETP.GT.U32.AND P1, PT, R15, R8, PT ;  /* 0x000000080f00720c */ /* 0x000fe20003f24070 */
[C---:B------:R-:W-:Y:S02]  /*0940*/  IMAD R10, R19.reuse, R7, R10 ;  /* 0x00000007130a7224 */ /* 0x040fe400078e020a */
[----:B------:R-:W3:Y:S03]  /*0950*/  LDC R7, c[0x0][0x3bc] ;  /* 0x0000ef00ff077b82 */ /* 0x000ee60000000800 */
[----:B------:R-:W-:Y:S02]  /*0960*/  ISETP.GT.U32.AND P5, PT, R19, R10, PT ;  /* 0x0000000a1300720c */ /* 0x000fe40003fa4070 */
[----:B-1----:R-:W-:-:S05]  /*0970*/  ISETP.GE.AND P4, PT, R23, R14, PT ;  /* 0x0000000e1700720c */ /* 0x002fca0003f86270 */
[----:B------:R-:W-:Y:S01]  /*0980*/  @!P1 IADD3 R8, PT, PT, R8, -R15, RZ ;  /* 0x8000000f08089210 */ /* 0x000fe20007ffe0ff */
[----:B------:R-:W-:-:S03]  /*0990*/  @!P1 VIADD R6, R6, 0x1 ;  /* 0x0000000106069836 */ /* 0x000fc60000000000 */
[----:B------:R-:W-:Y:S02]  /*09a0*/  ISETP.GE.U32.AND P0, PT, R8, R15, PT ;  /* 0x0000000f0800720c */ /* 0x000fe40003f06070 */
[----:B------:R-:W-:Y:S01]  /*09b0*/  @!P5 IMAD.IADD R10, R10, 0x1, -R19 ;  /* 0x000000010a0ad824 */ /* 0x000fe200078e0a13 */
[----:B------:R-:W-:Y:S01]  /*09c0*/  LOP3.LUT R8, R23, R12, RZ, 0x3c, !PT ;  /* 0x0000000c17087212 */ /* 0x000fe200078e3cff */
[----:B------:R-:W-:Y:S01]  /*09d0*/  @!P5 VIADD R9, R9, 0x1 ;  /* 0x000000010909d836 */ /* 0x000fe20000000000 */
[----:B------:R-:W-:Y:S02]  /*09e0*/  ISETP.NE.AND P5, PT, R3, RZ, PT ;  /* 0x000000ff0300720c */ /* 0x000fe40003fa5270 */
[----:B------:R-:W-:Y:S01]  /*09f0*/  ISETP.GE.U32.AND P2, PT, R10, R19, PT ;  /* 0x000000130a00720c */ /* 0x000fe20003f46070 */
[----:B------:R-:W-:Y:S01]  /*0a00*/  IMAD.MOV.U32 R10, RZ, RZ, RZ ;  /* 0x000000ffff0a7224 */ /* 0x000fe200078e00ff */
[----:B------:R-:W-:Y:S02]  /*0a10*/  ISETP.GE.AND P6, PT, R8, RZ, PT ;  /* 0x000000ff0800720c */ /* 0x000fe40003fc6270 */
[----:B------:R-:W-:-:S02]  /*0a20*/  LOP3.LUT R8, R2, R3, RZ, 0x3c, !PT ;  /* 0x0000000302087212 */ /* 0x000fc400078e3cff */
[----:B------:R-:W-:Y:S01]  /*0a30*/  @P0 VIADD R6, R6, 0x1 ;  /* 0x0000000106060836 */ /* 0x000fe20000000000 */
[----:B---3--:R-:W-:Y:S02]  /*0a40*/  ISETP.GE.AND P0, PT, R2, R7, PT ;  /* 0x000000070200720c */ /* 0x008fe40003f06270 */
[----:B------:R-:W-:Y:S02]  /*0a50*/  ISETP.GE.AND P1, PT, R8, RZ, PT ;  /* 0x000000ff0800720c */ /* 0x000fe40003f26270 */
[----:B------:R-:W-:Y:S02]  /*0a60*/  MOV R15, R6 ;  /* 0x00000006000f7202 */ /* 0x000fe40000000f00 */
[----:B------:R-:W-:-:S03]  /*0a70*/  @P2 VIADD R9, R9, 0x1 ;  /* 0x0000000109092836 */ /* 0x000fc60000000000 */
[----:B------:R-:W-:Y:S01]  /*0a80*/  @!P6 IMAD.MOV R15, RZ, RZ, -R15 ;  /* 0x000000ffff0fe224 */ /* 0x000fe200078e0a0f */
[----:B------:R-:W-:Y:S02]  /*0a90*/  @!P3 LOP3.LUT R15, RZ, R12, RZ, 0x33, !PT ;  /* 0x0000000cff0fb212 */ /* 0x000fe400078e33ff */
[----:B------:R-:W-:Y:S01]  /*0aa0*/  MOV R6, R9 ;  /* 0x0000000900067202 */ /* 0x000fe20000000f00 */
        /* <DEDUP_REMOVED lines=25> */
[----:B------:R-:W-:-:S05]  /*0c40*/  @!P3 LOP3.LUT R9, RZ, R21, RZ, 0x33, !PT ;  /* 0x00000015ff09b212 */ /* 0x000fca00078e33ff */
[----:B------:R-:W-:-:S07]  /*0c50*/  VIADD R10, R9, 0x1 ;  /* 0x00000001090a7836 */ /* 0x000fce0000000000 */
.L_x_608:
[----:B------:R-:W-:Y:S05]  /*0c60*/  BSYNC.RECONVERGENT B0 ;  /* 0x0000000000007941 */ /* 0x000fea0003800200 */
.L_x_607:
[----:B------:R-:W-:Y:S01]  /*0c70*/  BSSY.RECONVERGENT B0, `(.L_x_609) ;  /* 0x000001f000007945 */ /* 0x000fe20003800200 */
[----:B------:R-:W-:Y:S01]  /*0c80*/  VIADDMNMX R15, R15, 0x1, R16, PT ;  /* 0x000000010f0f7846 */ /* 0x000fe20003800110 */
[----:B------:R-:W-:Y:S01]  /*0c90*/  IMAD.MOV.U32 R12, RZ, RZ, RZ ;  /* 0x000000ffff0c7224 */ /* 0x000fe200078e00ff */
[----:B------:R-:W-:Y:S01]  /*0ca0*/  @!P1 IADD3 R6, PT, PT, -R6, RZ, RZ ;  /* 0x000000ff06069210 */ /* 0x000fe20007ffe1ff */
        /* <DEDUP_REMOVED lines=27> */
.L_x_610:
[----:B------:R-:W-:Y:S05]  /*0e60*/  BSYNC.RECONVERGENT B0 ;  /* 0x0000000000007941 */ /* 0x000fea0003800200 */
.L_x_609:
[----:B------:R-:W-:Y:S01]  /*0e70*/  ISETP.GE.AND P0, PT, R10, R15, PT ;  /* 0x0000000f0a00720c */ /* 0x000fe20003f06270 */
[----:B------:R-:W-:Y:S01]  /*0e80*/  BSSY.RECONVERGENT B2, `(.L_x_611) ;  /* 0x00000e5000027945 */ /* 0x000fe20003800200 */
[----:B------:R-:W-:Y:S01]  /*0e90*/  @!P5 LOP3.LUT R6, RZ, R3, RZ, 0x33, !PT ;  /* 0x00000003ff06d212 */ /* 0x000fe200078e33ff */
[----:B------:R-:W-:-:S03]  /*0ea0*/  HFMA2 R14, -RZ, RZ, 0, 0 ;  /* 0x00000000ff0e7431 */ /* 0x000fc600000001ff */
        /* <DEDUP_REMOVED lines=8> */
[----:B------:R-:W-:Y:S02]  /*0f30*/  VIADD R22, R6, -UR7 ;  /* 0x8000000706167c36 */ /* 0x000fe40008000000 */
[----:B------:R-:W-:Y:S01]  /*0f40*/  IMAD.IADD R2, R20, 0x1, R7 ;  /* 0x0000000114027824 */ /* 0x000fe200078e0207 */
[----:B------:R-:W-:-:S02]  /*0f50*/  VIMNMX R16, PT, PT, RZ, R20, !PT ;  /* 0x00000014ff107248 */ /* 0x000fc40007fe0100 */
        /* <DEDUP_REMOVED lines=8> */
[----:B-1----:R-:W-:Y:S01]  /*0fe0*/  VIMNMX R21, PT, PT, R21, UR8, PT ;  /* 0x0000000815157c48 */ /* 0x002fe2000bfe0100 */
[----:B------:R-:W-:Y:S01]  /*0ff0*/  IMAD.IADD R24, R3, 0x1, -R24 ;  /* 0x0000000103187824 */ /* 0x000fe200078e0a18 */
[----:B------:R-:W-:-:S02]  /*1000*/  VIMNMX R23, PT, PT, R23, UR8, PT ;  /* 0x0000000817177c48 */ /* 0x000fc4000bfe0100 */
[----:B------:R-:W-:-:S07]  /*1010*/  VIMNMX R26, PT, PT, R3, UR8, PT ;  /* 0x00000008031a7c48 */ /* 0x000fce000bfe0100 */
.L_x_622:
[----:B------:R-:W-:Y:S01]  /*1020*/  ISETP.GE.AND P0, PT, R12, R17, PT ;  /* 0x000000110c00720c */ /* 0x000fe20003f06270 */
[----:B------:R-:W-:-:S12]  /*1030*/  BSSY.RECONVERGENT B1, `(.L_x_613) ;  /* 0x00000c6000017945 */ /* 0x000fd80003800200 */
[----:B------:R-:W-:Y:S05]  /*1040*/  @P0 BRA `(.L_x_614) ;  /* 0x0000000c00100947 */ /* 0x000fea0003800000 */
[----:B------:R-:W0:Y:S01]  /*1050*/  LDC R25, c[0x0][0x3c8] ;  /* 0x0000f200ff197b82 */ /* 0x000e220000000800 */
[----:B------:R-:W0:Y:S01]  /*1060*/  LDCU UR7, c[0x0][0x3c0] ;  /* 0x00007800ff0777ac */ /* 0x000e220008000800 */
[----:B------:R-:W-:Y:S01]  /*1070*/  IADD3 R2, PT, PT, R17, -R12, RZ ;  /* 0x8000000c11027210 */ /* 0x000fe20007ffe0ff */
[----:B------:R-:W-:Y:S01]  /*1080*/  BSSY.RECONVERGENT B0, `(.L_x_615) ;  /* 0x000004e000007945 */ /* 0x000fe20003800200 */
[--C-:B------:R-:W-:Y:S01]  /*1090*/  SHF.R.S32.HI R3, RZ, 0x1f, R10.reuse ;  /* 0x0000001fff037819 */ /* 0x100fe2000001140a */
[----:B------:R-:W1:Y:S01]  /*10a0*/  LDCU.64 UR12, c[0x0][0x3a8] ;  /* 0x00007500ff0c77ac */ /* 0x000e620008000a00 */
[----:B------:R-:W-:Y:S01]  /*10b0*/  LOP3.LUT R32, R2, 0x3, RZ, 0xc0, !PT ;  /* 0x0000000302207812 */ /* 0x000fe200078ec0ff */
[----:B------:R-:W-:Y:S01]  /*10c0*/  IMAD.MOV.U32 R2, RZ, RZ, R10 ;  /* 0x000000ffff027224 */ /* 0x000fe200078e000a */
[----:B------:R-:W2:Y:S01]  /*10d0*/  LDC R6, c[0x0][0x3b8] ;  /* 0x0000ee00ff067b82 */ /* 0x000ea20000000800 */
[----:B------:R-:W3:Y:S01]  /*10e0*/  LDCU UR8, c[0x0][0x398] ;  /* 0x00007300ff0877ac */ /* 0x000ee20008000800 */
[----:B------:R-:W-:Y:S01]  /*10f0*/  ISETP.NE.AND P0, PT, R32, RZ, PT ;  /* 0x000000ff2000720c */ /* 0x000fe20003f05270 */
[----:B------:R-:W-:-:S02]  /*1100*/  IMAD.MOV.U32 R29, RZ, RZ, R12 ;  /* 0x000000ffff1d7224 */ /* 0x000fc400078e000c */
[----:B-1----:R-:W-:Y:S02]  /*1110*/  IMAD R7, R5, UR12, RZ ;  /* 0x0000000c05077c24 */ /* 0x002fe4000f8e02ff */
        /* <DEDUP_REMOVED lines=27> */
[----:B------:R-:W-:-:S05]  /*12d0*/  IADD3 R9, PT, PT, -R16, R21, RZ ;  /* 0x0000001510097210 */ /* 0x000fca0007ffe1ff */
[----:B------:R-:W-:Y:S01]  /*12e0*/  IMAD R9, R28, R9, RZ ;  /* 0x000000091c097224 */ /* 0x000fe200078e02ff */
[----:B0-----:R-:W-:-:S06]  /*12f0*/  UPRMT UR7, UR7, 0x8880, URZ ;  /* 0x0000888007077896 */ /* 0x001fcc00080000ff */
[----:B------:R-:W-:-:S13]  /*1300*/  ISETP.NE.AND P1, PT, RZ, UR7, PT ;  /* 0x00000007ff007c0c */ /* 0x000fda000bf25270 */
[----:B------:R-:W-:-:S05]  /*1310*/  @P1 IMAD R9, R20, R25, RZ ;  /* 0x0000001914091224 */ /* 0x000fca00078e02ff */
[----:B------:R-:W-:-:S06]  /*1320*/  I2FP.F32.S32 R9, R9 ;  /* 0x0000000900097245 */ /* 0x000fcc0000201400 */
[----:B------:R-:W2:Y:S02]  /*1330*/  MUFU.RCP R9, R9 ;  /* 0x0000000900097308 */ /* 0x000ea40000001000 */
[----:B--2---:R-:W-:-:S07]  /*1340*/  FFMA.FTZ R14, R29, R9, R14 ;  /* 0x000000091d0e7223 */ /* 0x004fce000001000e */
.L_x_618:
[----:B------:R-:W-:Y:S05]  /*1350*/  BSYNC.RECONVERGENT B3 ;  /* 0x0000000000037941 */ /* 0x000fea0003800200 */
.L_x_617:
[----:B------:R-:W-:Y:S01]  /*1360*/  VIADD R29, R12, 0x1 ;  /* 0x000000010c1d7836 */ /* 0x000fe20000000000 */
        /* <DEDUP_REMOVED lines=15> */
.L_x_620:
[----:B------:R-:W-:Y:S05]  /*1460*/  BSYNC.RECONVERGENT B3 ;  /* 0x0000000000037941 */ /* 0x000fea0003800200 */
.L_x_619:
        /* <DEDUP_REMOVED lines=15> */
.L_x_616:
[----:B------:R-:W-:Y:S05]  /*1560*/  BSYNC.RECONVERGENT B0 ;  /* 0x0000000000007941 */ /* 0x000fea0003800200 */
.L_x_615:
[----:B------:R-:W-:-:S05]  /*1570*/  IMAD.IADD R6, R12, 0x1, -R17 ;  /* 0x000000010c067824 */ /* 0x000fca00078e0a11 */
[----:B------:R-:W-:-:S13]  /*1580*/  ISETP.GT.U32.AND P0, PT, R6, -0x4, PT ;  /* 0xfffffffc0600780c */ /* 0x000fda0003f04070 */
[----:B------:R-:W-:Y:S05]  /*1590*/  @P0 BRA `(.L_x_614) ;  /* 0x0000000400bc0947 */ /* 0x000fea0003800000 */
[----:B------:R-:W0:Y:S01]  /*15a0*/  LDC R34, c[0x0][0x3c4] ;  /* 0x0000f100ff227b82 */ /* 0x000e220000000800 */
[----:B------:R-:W1:Y:S01]  /*15b0*/  LDCU UR7, c[0x0][0x3cc] ;  /* 0x00007980ff0777ac */ /* 0x000e620008000800 */
[----:B------:R-:W-:Y:S01]  /*15c0*/  ISETP.GT.AND P0, PT, R31, R30, PT ;  /* 0x0000001e1f00720c */ /* 0x000fe20003f04270 */
[C---:B------:R-:W-:Y:S01]  /*15d0*/  VIADD R31, R29.reuse, 0x2 ;  /* 0x000000021d1f7836 */ /* 0x040fe20000000000 */
[----:B------:R-:W-:Y:S01]  /*15e0*/  IADD3 R39, PT, PT, R29, 0x3, RZ ;  /* 0x000000031d277810 */ /* 0x000fe20007ffe0ff */
[----:B------:R-:W-:Y:S02]  /*15f0*/  IMAD.MOV R36, RZ, RZ, -R29 ;  /* 0x000000ffff247224 */ /* 0x000fe400078e0a1d */
[----:B------:R-:W-:Y:S01]  /*1600*/  IMAD.MOV R30, RZ, RZ, -R31 ;  /* 0x000000ffff1e7224 */ /* 0x000fe200078e0a1f */
[----:B------:R-:W-:Y:S01]  /*1610*/  IADD3 R35, PT, PT, -R39, RZ, RZ ;  /* 0x000000ff27237210 */ /* 0x000fe20007ffe1ff */
[C---:B------:R-:W-:Y:S02]  /*1620*/  IMAD.IADD R42, R29.reuse, 0x1, -R17 ;  /* 0x000000011d2a7824 */ /* 0x040fe400078e0a11 */
        /* <DEDUP_REMOVED lines=13> */
.L_x_621:
[----:B------:R-:W0:Y:S01]  /*1700*/  LDCU UR7, c[0x0][0x3a0] ;  /* 0x00007400ff0777ac */ /* 0x000e220008000800 */
[----:B------:R-:W-:Y:S01]  /*1710*/  VIMNMX R43, PT, PT, R34, UR5, PT ;  /* 0x00000005222b7c48 */ /* 0x000fe2000bfe0100 */
[--C-:B------:R-:W-:Y:S01]  /*1720*/  IMAD.MOV.U32 R6, RZ, RZ, R29.reuse ;  /* 0x000000ffff067224 */ /* 0x100fe200078e001d */
[----:B------:R-:W-:Y:S01]  /*1730*/  VIMNMX R47, PT, PT, RZ, R33, !PT ;  /* 0x00000021ff2f7248 */ /* 0x000fe20007fe0100 */
[----:B------:R-:W1:Y:S01]  /*1740*/  LDCU.64 UR8, c[0x0][0x3b0] ;  /* 0x00007600ff0877ac */ /* 0x000e620008000a00 */
[----:B------:R-:W-:Y:S02]  /*1750*/  VIMNMX R44, PT, PT, R40, UR5, PT ;  /* 0x00000005282c7c48 */ /* 0x000fe4000bfe0100 */
[----:B------:R-:W-:Y:S01]  /*1760*/  VIMNMX R48, PT, PT, RZ, R41, !PT ;  /* 0x00000029ff307248 */ /* 0x000fe20007fe0100 */
[----:B------:R-:W2:Y:S01]  /*1770*/  LDCU.64 UR12, c[0x0][0x388] ;  /* 0x00007100ff0c77ac */ /* 0x000ea20008000a00 */
[----:B------:R-:W-:Y:S02]  /*1780*/  SHF.R.S32.HI R7, RZ, 0x1f, R29 ;  /* 0x0000001fff077819 */ /* 0x000fe4000001141d */
[----:B------:R-:W-:-:S02]  /*1790*/  VIMNMX R50, PT, PT, RZ, R38, !PT ;  /* 0x00000026ff327248 */ /* 0x000fc40007fe0100 */
[----:B0-----:R-:W-:Y:S02]  /*17a0*/  VIMNMX R46, PT, PT, R43, UR7, PT ;  /* 0x000000072b2e7c48 */ /* 0x001fe4000bfe0100 */
[----:B------:R-:W-:Y:S02]  /*17b0*/  VIMNMX R45, PT, PT, R44, UR7, PT ;  /* 0x000000072c2d7c48 */ /* 0x000fe4000bfe0100 */
[----:B------:R-:W-:Y:S01]  /*17c0*/  ISETP.LE.OR P1, PT, R46, R47, !P0 ;  /* 0x0000002f2e00720c */ /* 0x000fe20004723670 */
[----:B-1----:R-:W-:Y:S01]  /*17d0*/  IMAD R9, R27, UR8, RZ ;  /* 0x000000081b097c24 */ /* 0x002fe2000f8e02ff */
[----:B------:R-:W-:Y:S01]  /*17e0*/  ISETP.LE.OR P2, PT, R45, R48, !P0 ;  /* 0x000000302d00720c */ /* 0x000fe20004743670 */
[----:B------:R-:W-:-:S04]  /*17f0*/  IMAD.WIDE.U32 R6, R2, UR8, R6 ;  /* 0x0000000802067c25 */ /* 0x000fc8000f8e0006 */
[----:B------:R-:W-:Y:S01]  /*1800*/  IMAD R9, R2, UR9, R9 ;  /* 0x0000000902097c24 */ /* 0x000fe2000f8e0209 */
[----:B--2---:R-:W-:-:S04]  /*1810*/  LEA R8, P3, R6, UR12, 0x2 ;  /* 0x0000000c06087c11 */ /* 0x004fc8000f8610ff */
[----:B------:R-:W-:Y:S01]  /*1820*/  IADD3 R7, PT, PT, R9, R7, RZ ;  /* 0x0000000709077210 */ /* 0x000fe20007ffe0ff */
[----:B------:R-:W0:Y:S01]  /*1830*/  @!P1 LDC.U8 R49, c[0x0][0x3dc] ;  /* 0x0000f700ff319b82 */ /* 0x000e220000000000 */
[----:B------:R-:W-:Y:S02]  /*1840*/  @!P1 IMAD.IADD R47, R46, 0x1, -R47 ;  /* 0x000000012e2f9824 */ /* 0x000fe400078e0a2f */
[----:B------:R-:W-:Y:S02]  /*1850*/  LEA.HI.X R9, R6, UR13, R7, 0x2, P3 ;  /* 0x0000000d06097c11 */ /* 0x000fe400098f1407 */
[----:B------:R-:W-:-:S03]  /*1860*/  VIMNMX R7, PT, PT, R31, UR5, PT ;  /* 0x000000051f077c48 */ /* 0x000fc6000bfe0100 */
[----:B------:R-:W1:Y:S01]  /*1870*/  @!P2 LDC.U8 R51, c[0x0][0x3dc] ;  /* 0x0000f700ff33ab82 */ /* 0x000e620000000000 */
[----:B0-----:R-:W-:Y:S02]  /*1880*/  @!P1 PRMT R6, R49, 0x8880, RZ ;  /* 0x0000888031069816 */ /* 0x001fe400000000ff */
[----:B------:R-:W-:Y:S02]  /*1890*/  VIMNMX R49, PT, PT, R7, UR7, PT ;  /* 0x0000000707317c48 */ /* 0x000fe4000bfe0100 */
[----:B------:R-:W-:Y:S02]  /*18a0*/  ISETP.NE.AND P4, PT, R6, RZ, !P1 ;  /* 0x000000ff0600720c */ /* 0x000fe40004f85270 */
[----:B------:R-:W-:Y:S02]  /*18b0*/  ISETP.LE.OR P3, PT, R49, R50, !P0 ;  /* 0x000000323100720c */ /* 0x000fe40004763670 */
[----:B-1----:R-:W-:Y:S01]  /*18c0*/  @!P2 PRMT R6, R51, 0x8880, RZ ;  /* 0x000088803306a816 */ /* 0x002fe200000000ff */
[----:B------:R-:W-:-:S02]  /*18d0*/  @!P2 IMAD.IADD R51, R45, 0x1, -R48 ;  /* 0x000000012d33a824 */ /* 0x000fc400078e0a30 */
[----:B------:R-:W-:Y:S01]  /*18e0*/  @!P1 IMAD.IADD R48, R43, 0x1, R36 ;  /* 0x000000012b309824 */ /* 0x000fe200078e0224 */
[----:B------:R-:W-:Y:S01]  /*18f0*/  ISETP.NE.AND P5, PT, R6, RZ, !P2 ;  /* 0x000000ff0600720c */ /* 0x000fe200057a5270 */
[----:B------:R-:W-:-:S06]  /*1900*/  @!P2 IMAD R46, R28, R51, RZ ;  /* 0x000000331c2ea224 */ /* 0x000fcc00078e02ff */
[----:B------:R-:W0:Y:S01]  /*1910*/  @!P3 LDC.U8 R6, c[0x0][0x3dc] ;  /* 0x0000f700ff06bb82 */ /* 0x000e220000000000 */
[----:B------:R-:W-:Y:S01]  /*1920*/  @!P3 IMAD.IADD R45, R49, 0x1, -R50 ;  /* 0x00000001312db824 */ /* 0x000fe200078e0a32 */
[----:B------:R-:W-:Y:S01]  /*1930*/  IADD3 R50, PT, PT, R44, R37, RZ ;  /* 0x000000252c327210 */ /* 0x000fe20007ffe0ff */
[----:B------:R-:W-:Y:S01]  /*1940*/  @!P1 IMAD R44, R28, R47, RZ ;  /* 0x0000002f1c2c9224 */ /* 0x000fe200078e02ff */
[----:B------:R-:W2:Y:S01]  /*1950*/  @!P3 LDG.E R49, desc[UR10][R8.64+0x8] ;  /* 0x0000080a0831b981 */ /* 0x000ea2000c1e1900 */
[C---:B------:R-:W-:Y:S01]  /*1960*/  @P4 IMAD R44, R25.reuse, R48, RZ ;  /* 0x00000030192c4224 */ /* 0x040fe200078e02ff */
[----:B------:R-:W-:Y:S01]  /*1970*/  VIMNMX R48, PT, PT, RZ, R32, !PT ;  /* 0x00000020ff307248 */ /* 0x000fe20007fe0100 */
[----:B------:R-:W-:Y:S01]  /*1980*/  @P5 IMAD R46, R25, R50, RZ ;  /* 0x00000032192e5224 */ /* 0x000fe200078e02ff */
[----:B------:R-:W3:Y:S01]  /*1990*/  @!P2 LDG.E R47, desc[UR10][R8.64+0x4] ;  /* 0x0000040a082fa981 */ /* 0x000ee2000c1e1900 */
[----:B0-----:R-:W-:Y:S02]  /*19a0*/  @!P3 PRMT R43, R6, 0x8880, RZ ;  /* 0x00008880062bb816 */ /* 0x001fe400000000ff */
[----:B------:R-:W-:-:S02]  /*19b0*/  VIMNMX R6, PT, PT, R39, UR5, PT ;  /* 0x0000000527067c48 */ /* 0x000fc4000bfe0100 */
[----:B------:R-:W-:Y:S02]  /*19c0*/  ISETP.NE.AND P5, PT, R43, RZ, !P3 ;  /* 0x000000ff2b00720c */ /* 0x000fe40005fa5270 */
[----:B------:R-:W-:Y:S01]  /*19d0*/  VIMNMX R53, PT, PT, R6, UR7, PT ;  /* 0x0000000706357c48 */ /* 0x000fe2000bfe0100 */
[----:B------:R-:W4:Y:S03]  /*19e0*/  @!P1 LDG.E R43, desc[UR10][R8.64] ;  /* 0x0000000a082b9981 */ /* 0x000f26000c1e1900 */
[----:B------:R-:W-:-:S13]  /*19f0*/  ISETP.LE.OR P4, PT, R53, R48, !P0 ;  /* 0x000000303500720c */ /* 0x000fda0004783670 */
[----:B------:R0:W5:Y:S01]  /*1a00*/  @!P4 LDG.E R51, desc[UR10][R8.64+0xc] ;  /* 0x00000c0a0833c981 */ /* 0x000162000c1e1900 */
[----:B------:R-:W1:Y:S01]  /*1a10*/  @!P4 LDC.U8 R50, c[0x0][0x3dc] ;  /* 0x0000f700ff32cb82 */ /* 0x000e620000000000 */
[----:B------:R-:W-:Y:S02]  /*1a20*/  @!P4 IMAD.IADD R53, R53, 0x1, -R48 ;  /* 0x000000013535c824 */ /* 0x000fe400078e0a30 */
[----:B------:R-:W-:Y:S01]  /*1a30*/  IMAD.IADD R48, R7, 0x1, R30 ;  /* 0x0000000107307824 */ /* 0x000fe200078e021e */
[----:B------:R-:W-:Y:S01]  /*1a40*/  @!P1 I2FP.F32.S32 R7, R44 ;  /* 0x0000002c00079245 */ /* 0x000fe20000201400 */
[----:B------:R-:W-:Y:S01]  /*1a50*/  @!P3 IMAD R45, R28, R45, RZ ;  /* 0x0000002d1c2db224 */ /* 0x000fe200078e02ff */
[----:B------:R-:W-:Y:S01]  /*1a60*/  IADD3 R6, PT, PT, R6, R35, RZ ;  /* 0x0000002306067210 */ /* 0x000fe20007ffe0ff */
[----:B------:R-:W-:Y:S01]  /*1a70*/  @P5 IMAD R45, R25, R48, RZ ;  /* 0x00000030192d5224 */ /* 0x000fe200078e02ff */
[----:B0-----:R-:W0:Y:S02]  /*1a80*/  LDC R9, c[0x0][0x3c4] ;  /* 0x0000f100ff097b82 */ /* 0x001e240000000800 */
[----:B------:R-:W4:Y:S01]  /*1a90*/  @!P1 MUFU.RCP R7, R7 ;  /* 0x0000000700079308 */ /* 0x000f220000001000 */
[----:B-1----:R-:W-:-:S04]  /*1aa0*/  @!P4 PRMT R50, R50, 0x8880, RZ ;  /* 0x000088803232c816 */ /* 0x002fc800000000ff */
[----:B------:R-:W-:Y:S02]  /*1ab0*/  ISETP.NE.AND P6, PT, R50, RZ, !P4 ;  /* 0x000000ff3200720c */ /* 0x000fe400067c5270 */
[----:B------:R-:W-:Y:S01]  /*1ac0*/  @!P2 I2FP.F32.S32 R8, R46 ;  /* 0x0000002e0008a245 */ /* 0x000fe20000201400 */
[----:B------:R-:W-:Y:S01]  /*1ad0*/  @!P4 IMAD R53, R28, R53, RZ ;  /* 0x000000351c35c224 */ /* 0x000fe200078e02ff */
[----:B------:R-:W-:-:S04]  /*1ae0*/  @!P3 I2FP.F32.S32 R45, R45 ;  /* 0x0000002d002db245 */ /* 0x000fc80000201400 */
[----:B------:R-:W3:Y:S05]  /*1af0*/  @!P2 MUFU.RCP R8, R8 ;  /* 0x000000080008a308 */ /* 0x000eea0000001000 */
[----:B------:R-:W-:Y:S02]  /*1b00*/  @P6 IMAD R53, R25, R6, RZ ;  /* 0x0000000619356224 */ /* 0x000fe400078e02ff */
[----:B------:R-:W-:Y:S01]  /*1b10*/  VIADD R42, R42, 0x4 ;  /* 0x000000042a2a7836 */ /* 0x000fe20000000000 */
[----:B------:R-:W2:Y:S02]  /*1b20*/  @!P3 MUFU.RCP R45, R45 ;  /* 0x0000002d002db308 */ /* 0x000ea40000001000 */
[----:B------:R-:W-:-:S06]  /*1b30*/  @!P4 I2FP.F32.S32 R53, R53 ;  /* 0x000000350035c245 */ /* 0x000fcc0000201400 */
[----:B------:R-:W5:Y:S01]  /*1b40*/  @!P4 MUFU.RCP R53, R53 ;  /* 0x000000350035c308 */ /* 0x000f620000001000 */
[----:B0-----:R-:W-:Y:S01]  /*1b50*/  IMAD.MOV R6, RZ, RZ, -R9 ;  /* 0x000000ffff067224 */ /* 0x001fe200078e0a09 */
[C---:B------:R-:W-:Y:S01]  /*1b60*/  LEA R38, R9.reuse, R38, 0x2 ;  /* 0x0000002609267211 */ /* 0x040fe200078e10ff */
[C---:B------:R-:W-:Y:S01]  /*1b70*/  IMAD R41, R9.reuse, 0x4, R41 ;  /* 0x0000000409297824 */ /* 0x040fe200078e0229 */
[C---:B------:R-:W-:Y:S01]  /*1b80*/  LEA R39, R9.reuse, R39, 0x2 ;  /* 0x0000002709277211 */ /* 0x040fe200078e10ff */
[C---:B------:R-:W-:Y:S01]  /*1b90*/  IMAD R40, R9.reuse, 0x4, R40 ;  /* 0x0000000409287824 */ /* 0x040fe200078e0228 */
[----:B------:R-:W-:Y:S01]  /*1ba0*/  LEA R30, R6, R30, 0x2 ;  /* 0x0000001e061e7211 */ /* 0x000fe200078e10ff */
[C---:B------:R-:W-:Y:S02]  /*1bb0*/  IMAD R31, R9.reuse, 0x4, R31 ;  /* 0x00000004091f7824 */ /* 0x040fe400078e021f */
[C---:B------:R-:W-:Y:S02]  /*1bc0*/  IMAD R32, R9.reuse, 0x4, R32 ;  /* 0x0000000409207824 */ /* 0x040fe400078e0220 */
[----:B------:R-:W-:-:S02]  /*1bd0*/  IMAD R33, R9, 0x4, R33 ;  /* 0x0000000409217824 */ /* 0x000fc400078e0221 */
[----:B------:R-:W-:Y:S02]  /*1be0*/  IMAD R34, R9, 0x4, R34 ;  /* 0x0000000409227824 */ /* 0x000fe400078e0222 */
[C---:B------:R-:W-:Y:S02]  /*1bf0*/  IMAD R37, R6.reuse, 0x4, R37 ;  /* 0x0000000406257824 */ /* 0x040fe400078e0225 */
[C---:B------:R-:W-:Y:S02]  /*1c00*/  IMAD R35, R6.reuse, 0x4, R35 ;  /* 0x0000000406237824 */ /* 0x040fe400078e0223 */
[----:B------:R-:W-:Y:S02]  /*1c10*/  IMAD R36, R6, 0x4, R36 ;  /* 0x0000000406247824 */ /* 0x000fe400078e0224 */
[----:B------:R-:W-:Y:S02]  /*1c20*/  VIADD R29, R29, 0x4 ;  /* 0x000000041d1d7836 */ /* 0x000fe40000000000 */
[----:B----4-:R-:W-:Y:S01]  /*1c30*/  @!P1 FFMA.FTZ R14, R43, R7, R14 ;  /* 0x000000072b0e9223 */ /* 0x010fe2000001000e */
[----:B------:R-:W-:-:S03]  /*1c40*/  ISETP.NE.AND P1, PT, R42, RZ, PT ;  /* 0x000000ff2a00720c */ /* 0x000fc60003f25270 */
[----:B---3--:R-:W-:-:S04]  /*1c50*/  @!P2 FFMA.FTZ R14, R47, R8, R14 ;  /* 0x000000082f0ea223 */ /* 0x008fc8000001000e */
[----:B--2---:R-:W-:-:S04]  /*1c60*/  @!P3 FFMA.FTZ R14, R49, R45, R14 ;  /* 0x0000002d310eb223 */ /* 0x004fc8000001000e */
[----:B-----5:R-:W-:Y:S02]  /*1c70*/  @!P4 FFMA.FTZ R14, R51, R53, R14 ;  /* 0x00000035330ec223 */ /* 0x020fe4000001000e */
[----:B------:R-:W-:Y:S05]  /*1c80*/  @P1 BRA `(.L_x_621) ;  /* 0xfffffff8009c1947 */ /* 0x000fea000383ffff */
.L_x_614:
[----:B------:R-:W-:Y:S05]  /*1c90*/  BSYNC.RECONVERGENT B1 ;  /* 0x0000000000017941 */ /* 0x000fea0003800200 */
.L_x_613:
[----:B------:R-:W-:-:S04]  /*1ca0*/  IADD3 R10, PT, PT, R10, 0x1, RZ ;  /* 0x000000010a0a7810 */ /* 0x000fc80007ffe0ff */
[----:B------:R-:W-:-:S13]  /*1cb0*/  ISETP.NE.AND P0, PT, R10, R15, PT ;  /* 0x0000000f0a00720c */ /* 0x000fda0003f05270 */
[----:B------:R-:W-:Y:S05]  /*1cc0*/  @P0 BRA `(.L_x_622) ;  /* 0xfffffff000d40947 */ /* 0x000fea000383ffff */
.L_x_612:
[----:B------:R-:W-:Y:S05]  /*1cd0*/  BSYNC.RECONVERGENT B2 ;  /* 0x0000000000027941 */ /* 0x000fea0003800200 */
.L_x_611:
[----:B------:R-:W0:Y:S01]  /*1ce0*/  LDCU.64 UR8, c[0x0][0x3d0] ;  /* 0x00007a00ff0877ac */ /* 0x000e220008000a00 */
[----:B------:R-:W1:Y:S01]  /*1cf0*/  LDCU UR7, c[0x0][0x380] ;  /* 0x00007000ff0777ac */ /* 0x000e620008000800 */
[----:B------:R-:W2:Y:S01]  /*1d00*/  LDCU UR12, c[0x0][0x380] ;  /* 0x00007000ff0c77ac */ /* 0x000ea20008000800 */
[----:B0-----:R-:W-:-:S04]  /*1d10*/  LEA R2, P0, R0, UR8, 0x2 ;  /* 0x0000000800027c11 */ /* 0x001fc8000f8010ff */
[----:B------:R-:W-:Y:S01]  /*1d20*/  LEA.HI.X R3, R0, UR9, R11, 0x2, P0 ;  /* 0x0000000900037c11 */ /* 0x000fe200080f140b */
[----:B-1----:R-:W-:Y:S01]  /*1d30*/  USHF.R.S32.HI UR7, URZ, 0x1f, UR7 ;  /* 0x0000001fff077899 */ /* 0x002fe20008011407 */
[----:B------:R-:W-:-:S03]  /*1d40*/  IADD3 R0, P0, PT, R13, R0, RZ ;  /* 0x000000000d007210 */ /* 0x000fc60007f1e0ff */
[----:B------:R0:W-:Y:S02]  /*1d50*/  STG.E desc[UR10][R2.64], R14 ;  /* 0x0000000e02007986 */ /* 0x0001e4000c10190a */
[----:B------:R-:W-:Y:S01]  /*1d60*/  IMAD.X R11, RZ, RZ, R11, P0 ;  /* 0x000000ffff0b7224 */ /* 0x000fe200000e060b */
[----:B--2---:R-:W-:-:S04]  /*1d70*/  ISETP.GE.U32.AND P0, PT, R0, UR12, PT ;  /* 0x0000000c00007c0c */ /* 0x004fc8000bf06070 */
[----:B------:R-:W-:-:S13]  /*1d80*/  ISETP.GE.AND.EX P0, PT, R11, UR7, PT, P0 ;  /* 0x000000070b007c0c */ /* 0x000fda000bf06300 */
[----:B0-----:R-:W-:Y:S05]  /*1d90*/  @!P0 BRA `(.L_x_623) ;  /* 0xffffffe400008947 */ /* 0x001fea000383ffff */
[----:B------:R-:W-:Y:S05]  /*1da0*/  EXIT ;  /* 0x000000000000794d */ /* 0x000fea0003800000 */
.L_x_600:
[----:B------:R-:W0:Y:S02]  /*1db0*/  LDCU UR6, c[0x0][0x3d8] ;  /* 0x00007b00ff0677ac */ /* 0x000e240008000800 */
[----:B0-----:R-:W-:-:S07]  /*1dc0*/  I2FP.F32.S32 R6, UR6 ;  /* 0x0000000600067c45 */ /* 0x001fce0008201400 */
.L_x_646:
        /* <DEDUP_REMOVED lines=28> */
.L_x_625:
        /* <DEDUP_REMOVED lines=8> */
[----:B------:R-:W-:Y:S01]  /*2010*/  IMAD.MOV R3, RZ, RZ, -R7 ;  /* 0x000000ffff037224 */ /* 0x000fe200078e0a07 */
[----:B------:R-:W-:-:S03]  /*2020*/  MOV R2, R7 ;  /* 0x0000000700027202 */ /* 0x000fc60000000f00 */
[----:B0-----:R-:W-:Y:S02]  /*2030*/  IMAD R4, R3, UR6, R0 ;  /* 0x0000000603047c24 */ /* 0x001fe4000f8e0200 */
[----:B------:R-:W-:-:S07]  /*2040*/  IMAD.MOV.U32 R3, RZ, RZ, R12 ;  /* 0x000000ffff037224 */ /* 0x000fce00078e000c */
.L_x_626:
[----:B------:R-:W-:Y:S05]  /*2050*/  BSYNC.RECONVERGENT B0 ;  /* 0x0000000000007941 */ /* 0x000fea0003800200 */
.L_x_624:
        /* <DEDUP_REMOVED lines=27> */
[----:B------:R-:W-:Y:S02]  /*2210*/  IMAD R8, R3, UR6, R2 ;  /* 0x0000000603087c24 */ /* 0x000fe4000f8e0202 */
[----:B------:R-:W-:Y:S02]  /*2220*/  HFMA2 R3, -RZ, RZ, 0, 0 ;  /* 0x00000000ff037431 */ /* 0x000fe400000001ff */
[----:B------:R-:W-:Y:S01]  /*2230*/  IMAD.MOV.U32 R2, RZ, RZ, R5 ;  /* 0x000000ffff027224 */ /* 0x000fe200078e0005 */
[----:B------:R-:W-:Y:S06]  /*2240*/  BRA `(.L_x_629) ;  /* 0x0000000000307947 */ /* 0x000fec0003800000 */
.L_x_628:
[----:B------:R-:W0:Y:S01]  /*2250*/  LDCU.64 UR6, c[0x0][0x398] ;  /* 0x00007300ff0677ac */ /* 0x000e220008000a00 */
[----:B------:R-:W-:Y:S01]  /*2260*/  IMAD.MOV.U32 R20, RZ, RZ, R2 ;  /* 0x000000ffff147224 */ /* 0x000fe200078e0002 */
[----:B------:R-:W-:Y:S01]  /*2270*/  MOV R10, 0x22c0 ;  /* 0x000022c0000a7802 */ /* 0x000fe20000000f00 */
[----:B------:R-:W-:Y:S02]  /*2280*/  IMAD.MOV.U32 R14, RZ, RZ, R3 ;  /* 0x000000ffff0e7224 */ /* 0x000fe400078e0003 */
[----:B0-----:R-:W-:Y:S01]  /*2290*/  IMAD.U32 R12, RZ, RZ, UR6 ;  /* 0x00000006ff0c7e24 */ /* 0x001fe2000f8e00ff */
[----:B------:R-:W-:-:S07]  /*22a0*/  MOV R7, UR7 ;  /* 0x0000000700077c02 */ /* 0x000fce0008000f00 */
[----:B------:R-:W-:Y:S05]  /*22b0*/  CALL.REL.NOINC `($__internal_10_$__cuda_sm20_div_s64) ;  /* 0x0000001000707944 */ /* 0x000fea0003c00000 */
[----:B------:R-:W0:Y:S01]  /*22c0*/  LDCU UR6, c[0x0][0x398] ;  /* 0x00007300ff0677ac */ /* 0x000e220008000800 */
[----:B------:R-:W-:-:S04]  /*22d0*/  IMAD.MOV R3, RZ, RZ, -R7 ;  /* 0x000000ffff037224 */ /* 0x000fc800078e0a07 */
[----:B0-----:R-:W-:Y:S01]  /*22e0*/  IMAD R8, R3, UR6, R2 ;  /* 0x0000000603087c24 */ /* 0x001fe2000f8e0202 */
[----:B------:R-:W-:Y:S01]  /*22f0*/  MOV R2, R7 ;  /* 0x0000000700027202 */ /* 0x000fe20000000f00 */
[----:B------:R-:W-:-:S07]  /*2300*/  IMAD.MOV.U32 R3, RZ, RZ, R12 ;  /* 0x000000ffff037224 */ /* 0x000fce00078e000c */
.L_x_629:
[----:B------:R-:W-:Y:S05]  /*2310*/  BSYNC.RECONVERGENT B0 ;  /* 0x0000000000007941 */ /* 0x000fea0003800200 */
.L_x_627:
[----:B------:R-:W0:Y:S01]  /*2320*/  LDC R21, c[0x0][0x3c0] ;  /* 0x0000f000ff157b82 */ /* 0x000e220000000800 */
[----:B------:R-:W1:Y:S01]  /*2330*/  LDCU UR6, c[0x0][0x3c8] ;  /* 0x00007900ff0677ac */ /* 0x000e620008000800 */
[----:B------:R-:W-:Y:S06]  /*2340*/  BSSY.RECONVERGENT B0, `(.L_x_630) ;  /* 0x0000054000007945 */ /* 0x000fec0003800200 */
[----:B------:R-:W2:Y:S08]  /*2350*/  LDC R5, c[0x0][0x3c4] ;  /* 0x0000f100ff057b82 */ /* 0x000eb00000000800 */
[----:B------:R-:W3:Y:S01]  /*2360*/  LDC R23, c[0x0][0x3a8] ;  /* 0x0000ea00ff177b82 */ /* 0x000ee20000000800 */
[----:B-1----:R-:W-:-:S02]  /*2370*/  VIADD R16, R8, UR6 ;  /* 0x0000000608107c36 */ /* 0x002fc40008000000 */
[----:B------:R-:W-:Y:S01]  /*2380*/  IMAD.MOV.U32 R8, RZ, RZ, RZ ;  /* 0x000000ffff087224 */ /* 0x000fe200078e00ff */
[----:B0-----:R-:W-:Y:S02]  /*2390*/  IABS R17, R21 ;  /* 0x0000001500117213 */ /* 0x001fe40000000000 */
[----:B------:R-:W-:Y:S02]  /*23a0*/  ISETP.NE.AND P3, PT, R21, RZ, PT ;  /* 0x000000ff1500720c */ /* 0x000fe40003f65270 */
[----:B------:R-:W0:Y:S01]  /*23b0*/  I2F.RP R7, R17 ;  /* 0x0000001100077306 */ /* 0x000e220000209400 */
[----:B--2---:R-:W-:-:S07]  /*23c0*/  IABS R18, R5 ;  /* 0x0000000500127213 */ /* 0x004fce0000000000 */
[----:B------:R-:W1:Y:S08]  /*23d0*/  I2F.RP R10, R18 ;  /* 0x00000012000a7306 */ /* 0x000e700000209400 */
[----:B0-----:R-:W0:Y:S08]  /*23e0*/  MUFU.RCP R7, R7 ;  /* 0x0000000700077308 */ /* 0x001e300000001000 */
[----:B-1----:R-:W1:Y:S01]  /*23f0*/  MUFU.RCP R10, R10 ;  /* 0x0000000a000a7308 */ /* 0x002e620000001000 */
[----:B0-----:R-:W-:-:S07]  /*2400*/  VIADD R9, R7, 0xffffffe ;  /* 0x0ffffffe07097836 */ /* 0x001fce0000000000 */
[----:B------:R-:W0:Y:S01]  /*2410*/  F2I.FTZ.U32.TRUNC.NTZ R9, R9 ;  /* 0x0000000900097305 */ /* 0x000e22000021f000 */
[----:B-1----:R-:W-:Y:S02]  /*2420*/  IADD3 R14, PT, PT, R10, 0xffffffe, RZ ;  /* 0x0ffffffe0a0e7810 */ /* 0x002fe40007ffe0ff */
[----:B------:R-:W-:-:S05]  /*2430*/  IABS R10, R16 ;  /* 0x00000010000a7213 */ /* 0x000fca0000000000 */
[----:B------:R1:W2:Y:S01]  /*2440*/  F2I.FTZ.U32.TRUNC.NTZ R15, R14 ;  /* 0x0000000e000f7305 */ /* 0x0002a2000021f000 */
[----:B0-----:R-:W-:Y:S02]  /*2450*/  IMAD.MOV R12, RZ, RZ, -R9 ;  /* 0x000000ffff0c7224 */ /* 0x001fe400078e0a09 */
[----:B-1----:R-:W-:Y:S02]  /*2460*/  HFMA2 R14, -RZ, RZ, 0, 0 ;  /* 0x00000000ff0e7431 */ /* 0x002fe400000001ff */
[----:B------:R-:W-:Y:S01]  /*2470*/  IMAD R7, R12, R17, RZ ;  /* 0x000000110c077224 */ /* 0x000fe200078e02ff */
[----:B--2---:R-:W-:-:S03]  /*2480*/  IADD3 R19, PT, PT, RZ, -R15, RZ ;  /* 0x8000000fff137210 */ /* 0x004fc60007ffe0ff */
[----:B------:R-:W-:-:S04]  /*2490*/  IMAD.HI.U32 R7, R9, R7, R8 ;  /* 0x0000000709077227 */ /* 0x000fc800078e0008 */
[----:B------:R-:W-:Y:S01]  /*24a0*/  IMAD.MOV.U32 R8, RZ, RZ, R10 ;  /* 0x000000ffff087224 */ /* 0x000fe200078e000a */
[----:B------:R-:W-:Y:S01]  /*24b0*/  IABS R10, R4 ;  /* 0x00000004000a7213 */ /* 0x000fe20000000000 */
[----:B------:R-:W-:Y:S02]  /*24c0*/  IMAD R9, R19, R18, RZ ;  /* 0x0000001213097224 */ /* 0x000fe400078e02ff */
[----:B------:R-:W-:Y:S01]  /*24d0*/  IMAD.HI.U32 R7, R7, R8, RZ ;  /* 0x0000000807077227 */ /* 0x000fe200078e00ff */
[----:B------:R-:W0:Y:S03]  /*24e0*/  LDC R19, c[0x0][0x3b8] ;  /* 0x0000ee00ff137b82 */ /* 0x000e260000000800 */
[----:B------:R-:W-:-:S04]  /*24f0*/  IMAD.HI.U32 R15, R15, R9, R14 ;  /* 0x000000090f0f7227 */ /* 0x000fc800078e000e */
[----:B------:R-:W-:Y:S02]  /*2500*/  IMAD.MOV R9, RZ, RZ, -R7 ;  /* 0x000000ffff097224 */ /* 0x000fe400078e0a07 */
[----:B------:R-:W-:Y:S02]  /*2510*/  IMAD.HI.U32 R12, R15, R10, RZ ;  /* 0x0000000a0f0c7227 */ /* 0x000fe400078e00ff */
[----:B------:R-:W1:Y:S02]  /*2520*/  LDC R15, c[0x0][0x3bc] ;  /* 0x0000ef00ff0f7b82 */ /* 0x000e640000000800 */
[----:B------:R-:W-:Y:S02]  /*2530*/  IMAD R8, R17, R9, R8 ;  /* 0x0000000911087224 */ /* 0x000fe400078e0208 */
[----:B------:R-:W-:-:S03]  /*2540*/  IMAD.MOV R9, RZ, RZ, -R12 ;  /* 0x000000ffff097224 */ /* 0x000fc600078e0a0c */
[----:B------:R-:W-:Y:S01]  /*2550*/  ISETP.GT.U32.AND P1, PT, R17, R8, PT ;  /* 0x000000081100720c */ /* 0x000fe20003f24070 */
[----:B------:R-:W-:-:S05]  /*2560*/  IMAD R9, R18, R9, R10 ;  /* 0x0000000912097224 */ /* 0x000fca00078e020a */
[----:B------:R-:W-:Y:S02]  /*2570*/  ISETP.GT.U32.AND P5, PT, R18, R9, PT ;  /* 0x000000091200720c */ /* 0x000fe40003fa4070 */
[----:B0-----:R-:W-:-:S05]  /*2580*/  ISETP.GE.AND P4, PT, R16, R19, PT ;  /* 0x000000131000720c */ /* 0x001fca0003f86270 */
[----:B------:R-:W-:Y:S01]  /*2590*/  @!P1 IADD3 R8, PT, PT, R8, -R17, RZ ;  /* 0x8000001108089210 */ /* 0x000fe20007ffe0ff */
[----:B------:R-:W-:-:S03]  /*25a0*/  @!P1 VIADD R7, R7, 0x1 ;  /* 0x0000000107079836 */ /* 0x000fc60000000000 */
[----:B------:R-:W-:Y:S02]  /*25b0*/  ISETP.GE.U32.AND P0, PT, R8, R17, PT ;  /* 0x000000110800720c */ /* 0x000fe40003f06070 */
[----:B------:R-:W0:Y:S01]  /*25c0*/  LDC R17, c[0x0][0x3b0] ;  /* 0x0000ec00ff117b82 */ /* 0x000e220000000800 */
[----:B------:R-:W-:Y:S01]  /*25d0*/  LOP3.LUT R8, R16, R21, RZ, 0x3c, !PT ;  /* 0x0000001510087212 */ /* 0x000fe200078e3cff */
[----:B------:R-:W-:Y:S02]  /*25e0*/  @!P5 IMAD.IADD R9, R9, 0x1, -R18 ;  /* 0x000000010909d824 */ /* 0x000fe400078e0a12 */
[----:B------:R-:W-:Y:S01]  /*25f0*/  @!P5 VIADD R12, R12, 0x1 ;  /* 0x000000010c0cd836 */ /* 0x000fe20000000000 */
[----:B------:R-:W-:Y:S02]  /*2600*/  ISETP.GE.AND P6, PT, R8, RZ, PT ;  /* 0x000000ff0800720c */ /* 0x000fe40003fc6270 */
[----:B------:R-:W-:Y:S02]  /*2610*/  ISETP.GE.U32.AND P2, PT, R9, R18, PT ;  /* 0x000000120900720c */ /* 0x000fe40003f46070 */
[----:B------:R-:W-:-:S02]  /*2620*/  LOP3.LUT R8, R4, R5, RZ, 0x3c, !PT ;  /* 0x0000000504087212 */ /* 0x000fc400078e3cff */
[----:B------:R-:W-:Y:S02]  /*2630*/  @P0 IADD3 R7, PT, PT, R7, 0x1, RZ ;  /* 0x0000000107070810 */ /* 0x000fe40007ffe0ff */
[----:B------:R-:W-:Y:S01]  /*2640*/  ISETP.GE.AND P1, PT, R8, RZ, PT ;  /* 0x000000ff0800720c */ /* 0x000fe20003f26270 */
[----:B------:R-:W-:Y:S01]  /*2650*/  IMAD.MOV.U32 R8, RZ, RZ, RZ ;  /* 0x000000ffff087224 */ /* 0x000fe200078e00ff */
[----:B-1----:R-:W-:Y:S01]  /*2660*/  ISETP.GE.AND P0, PT, R4, R15, PT ;  /* 0x0000000f0400720c */ /* 0x002fe20003f06270 */
[----:B------:R-:W-:Y:S01]  /*2670*/  IMAD.MOV.U32 R10, RZ, RZ, R7 ;  /* 0x000000ffff0a7224 */ /* 0x000fe200078e0007 */
[----:B------:R-:W-:-:S03]  /*2680*/  ISETP.NE.AND P5, PT, R5, RZ, PT ;  /* 0x000000ff0500720c */ /* 0x000fc60003fa5270 */
[----:B------:R-:W-:Y:S01]  /*2690*/  @P2 VIADD R12, R12, 0x1 ;  /* 0x000000010c0c2836 */ /* 0x000fe20000000000 */
[----:B------:R-:W-:Y:S02]  /*26a0*/  @!P6 IADD3 R10, PT, PT, -R10, RZ, RZ ;  /* 0x000000ff0a0ae210 */ /* 0x000fe40007ffe1ff */
[----:B------:R-:W-:Y:S01]  /*26b0*/  @!P3 LOP3.LUT R10, RZ, R21, RZ, 0x33, !PT ;  /* 0x00000015ff0ab212 */ /* 0x000fe200078e33ff */
[----:B---3--:R-:W-:Y:S06]  /*26c0*/  @!P4 BRA `(.L_x_631) ;  /* 0x00000000006cc947 */ /* 0x008fec0003800000 */
        /* <DEDUP_REMOVED lines=27> */
.L_x_631:
[----:B------:R-:W-:Y:S05]  /*2880*/  BSYNC.RECONVERGENT B0 ;  /* 0x0000000000007941 */ /* 0x000fea0003800200 */
.L_x_630:
        /* <DEDUP_REMOVED lines=31> */
.L_x_633:
[----:B------:R-:W-:Y:S05]  /*2a80*/  BSYNC.RECONVERGENT B0 ;  /* 0x0000000000007941 */ /* 0x000fea0003800200 */
.L_x_632:
[----:B------:R-:W-:Y:S01]  /*2a90*/  ISETP.GE.AND P0, PT, R8, R7, PT ;  /* 0x000000070800720c */ /* 0x000fe20003f06270 */
[----:B------:R-:W-:Y:S01]  /*2aa0*/  BSSY.RECONVERGENT B2, `(.L_x_634) ;  /* 0x0000090000027945 */ /* 0x000fe20003800200 */
[----:B------:R-:W-:Y:S01]  /*2ab0*/  @!P5 LOP3.LUT R12, RZ, R5, RZ, 0x33, !PT ;  /* 0x00000005ff0cd212 */ /* 0x000fe200078e33ff */
[----:B------:R-:W-:-:S03]  /*2ac0*/  IMAD.MOV.U32 R9, RZ, RZ, RZ ;  /* 0x000000ffff097224 */ /* 0x000fc600078e00ff */
[----:B0-----:R-:W-:-:S07]  /*2ad0*/  VIADDMNMX R17, R12, 0x1, R17, PT ;  /* 0x000000010c117846 */ /* 0x001fce0003800111 */
[----:B------:R-:W-:Y:S05]  /*2ae0*/  @P0 BRA `(.L_x_635) ;  /* 0x00000008002c0947 */ /* 0x000fea0003800000 */
[----:B------:R-:W0:Y:S01]  /*2af0*/  LDCU UR6, c[0x0][0x3cc] ;  /* 0x00007980ff0677ac */ /* 0x000e220008000800 */
[----:B------:R-:W1:Y:S01]  /*2b00*/  LDC R9, c[0x0][0x3a0] ;  /* 0x0000e800ff097b82 */ /* 0x000e620000000800 */
[C---:B------:R-:W-:Y:S01]  /*2b10*/  IMAD.IADD R14, R10.reuse, 0x1, -R17 ;  /* 0x000000010a0e7824 */ /* 0x040fe200078e0a11 */
[----:B------:R-:W-:Y:S01]  /*2b20*/  IADD3 R26, PT, PT, R17, -R10, RZ ;  /* 0x8000000a111a7210 */ /* 0x000fe20007ffe0ff */
[C---:B------:R-:W-:Y:S01]  /*2b30*/  VIADD R20, R10.reuse, 0x1 ;  /* 0x000000010a147836 */ /* 0x040fe20000000000 */
[----:B------:R-:W-:Y:S01]  /*2b40*/  SHF.R.S32.HI R19, RZ, 0x1f, R10 ;  /* 0x0000001fff137819 */ /* 0x000fe2000001140a */
[----:B------:R-:W-:Y:S01]  /*2b50*/  VIADD R21, R10, 0x2 ;  /* 0x000000020a157836 */ /* 0x000fe20000000000 */
[----:B------:R-:W-:Y:S01]  /*2b60*/  ISETP.GT.U32.AND P1, PT, R14, -0x4, PT ;  /* 0xfffffffc0e00780c */ /* 0x000fe20003f24070 */
[C-C-:B------:R-:W-:Y:S01]  /*2b70*/  IMAD R14, R10.reuse, R5, R5.reuse ;  /* 0x000000050a0e7224 */ /* 0x140fe200078e0205 */
[----:B------:R-:W-:Y:S02]  /*2b80*/  IADD3 R22, PT, PT, R10, 0x3, RZ ;  /* 0x000000030a167810 */ /* 0x000fe40007ffe0ff */
[----:B------:R-:W-:Y:S01]  /*2b90*/  LOP3.LUT R26, R26, 0x3, RZ, 0xc0, !PT ;  /* 0x000000031a1a7812 */ /* 0x000fe200078ec0ff */
[----:B------:R-:W-:-:S02]  /*2ba0*/  IMAD.IADD R29, R14, 0x1, R5 ;  /* 0x000000010e1d7824 */ /* 0x000fc400078e0205 */
[----:B0-----:R-:W-:Y:S01]  /*2bb0*/  IMAD R4, R10, R5, -UR6 ;  /* 0x800000060a047e24 */ /* 0x001fe2000f8e0205 */
[----:B------:R-:W-:Y:S02]  /*2bc0*/  VIADDMNMX R23, R14, -UR6, RZ, !PT ;  /* 0x800000060e177c46 */ /* 0x000fe4000f8001ff */
[----:B------:R-:W-:Y:S02]  /*2bd0*/  VIADDMNMX R29, R29, -UR6, RZ, !PT ;  /* 0x800000061d1d7c46 */ /* 0x000fe4000f8001ff */
[----:B------:R-:W-:Y:S02]  /*2be0*/  IADD3 R12, PT, PT, R4, R15, RZ ;  /* 0x0000000f040c7210 */ /* 0x000fe40007ffe0ff */
[----:B------:R-:W-:-:S03]  /*2bf0*/  VIMNMX R27, PT, PT, RZ, R4, !PT ;  /* 0x00000004ff1b7248 */ /* 0x000fc60007fe0100 */
[C---:B------:R-:W-:Y:S01]  /*2c00*/  IMAD.IADD R16, R12.reuse, 0x1, R5 ;  /* 0x000000010c107824 */ /* 0x040fe200078e0205 */
[----:B-1----:R-:W-:-:S04]  /*2c10*/  VIMNMX3 R12, R12, UR5, R9, PT ;  /* 0x000000050c0c7c0f */ /* 0x002fc8000b800109 */
[C---:B------:R-:W-:Y:S02]  /*2c20*/  VIADDMNMX R18, R16.reuse, R5, UR5, PT ;  /* 0x0000000510127e46 */ /* 0x040fe4000b800105 */
[----:B------:R-:W-:Y:S02]  /*2c30*/  VIMNMX3 R16, R16, UR5, R9, PT ;  /* 0x0000000510107c0f */ /* 0x000fe4000b800109 */
[----:B------:R-:W-:Y:S01]  /*2c40*/  VIMNMX R18, PT, PT, R18, R9, PT ;  /* 0x0000000912127248 */ /* 0x000fe20003fe0100 */
[----:B------:R-:W-:-:S07]  /*2c50*/  IMAD.MOV.U32 R9, RZ, RZ, RZ ;  /* 0x000000ffff097224 */ /* 0x000fce00078e00ff */
.L_x_645:
[----:B------:R-:W-:Y:S01]  /*2c60*/  ISETP.GE.AND P0, PT, R10, R17, PT ;  /* 0x000000110a00720c */ /* 0x000fe20003f06270 */
[----:B------:R-:W-:-:S12]  /*2c70*/  BSSY.RECONVERGENT B1, `(.L_x_636) ;  /* 0x000006f000017945 */ /* 0x000fd80003800200 */
[----:B------:R-:W-:Y:S05]  /*2c80*/  @P0 BRA `(.L_x_637) ;  /* 0x0000000400b40947 */ /* 0x000fea0003800000 */
[----:B------:R-:W0:Y:S01]  /*2c90*/  LDC R25, c[0x0][0x3c8] ;  /* 0x0000f200ff197b82 */ /* 0x000e220000000800 */
[----:B------:R-:W1:Y:S01]  /*2ca0*/  LDCU.64 UR8, c[0x0][0x3a8] ;  /* 0x00007500ff0877ac */ /* 0x000e620008000a00 */
[----:B------:R-:W-:Y:S01]  /*2cb0*/  ISETP.NE.AND P0, PT, R26, RZ, PT ;  /* 0x000000ff1a00720c */ /* 0x000fe20003f05270 */
[----:B------:R-:W-:Y:S01]  /*2cc0*/  BSSY.RECONVERGENT B0, `(.L_x_638) ;  /* 0x0000036000007945 */ /* 0x000fe20003800200 */
[----:B------:R-:W-:Y:S01]  /*2cd0*/  SHF.R.S32.HI R5, RZ, 0x1f, R8 ;  /* 0x0000001fff057819 */ /* 0x000fe20000011408 */
[----:B------:R-:W0:Y:S01]  /*2ce0*/  LDCU UR6, c[0x0][0x3c0] ;  /* 0x00007800ff0677ac */ /* 0x000e220008000800 */
[----:B------:R-:W-:Y:S01]  /*2cf0*/  MOV R4, R8 ;  /* 0x0000000800047202 */ /* 0x000fe20000000f00 */
[----:B------:R-:W-:Y:S01]  /*2d00*/  IMAD.MOV.U32 R30, RZ, RZ, R10 ;  /* 0x000000ffff1e7224 */ /* 0x000fe200078e000a */
[----:B------:R-:W2:Y:S01]  /*2d10*/  LDC R31, c[0x0][0x3b8] ;  /* 0x0000ee00ff1f7b82 */ /* 0x000ea20000000800 */
[----:B------:R-:W3:Y:S01]  /*2d20*/  LDCU UR7, c[0x0][0x398] ;  /* 0x00007300ff0777ac */ /* 0x000ee20008000800 */
[----:B-1----:R-:W-:-:S02]  /*2d30*/  IMAD R15, R3, UR8, RZ ;  /* 0x00000008030f7c24 */ /* 0x002fc4000f8e02ff */
[----:B------:R-:W-:-:S04]  /*2d40*/  IMAD.WIDE.U32 R4, R2, UR8, R4 ;  /* 0x0000000802047c25 */ /* 0x000fc8000f8e0004 */
[----:B0-----:R-:W-:Y:S02]  /*2d50*/  IMAD R14, R8, UR6, -R25 ;  /* 0x00000006080e7c24 */ /* 0x001fe4000f8e0a19 */
[----:B------:R-:W-:-:S03]  /*2d60*/  IMAD R25, R2, UR9, R15 ;  /* 0x0000000902197c24 */ /* 0x000fc6000f8e020f */
[----:B------:R-:W-:Y:S01]  /*2d70*/  VIMNMX R32, PT, PT, RZ, R14, !PT ;  /* 0x0000000eff207248 */ /* 0x000fe20007fe0100 */
[----:B------:R-:W-:Y:S01]  /*2d80*/  IMAD.IADD R28, R5, 0x1, R25 ;  /* 0x00000001051c7824 */ /* 0x000fe200078e0219 */
[----:B--2---:R-:W-:-:S04]  /*2d90*/  VIADDMNMX R15, R14, R31, UR4, PT ;  /* 0x000000040e0f7e46 */ /* 0x004fc8000b80011f */
        /* <DEDUP_REMOVED lines=18> */
[----:B------:R-:W2:Y:S02]  /*2ec0*/  MUFU.RCP R25, R6 ;  /* 0x0000000600197308 */ /* 0x000ea40000001000 */
[----:B--2---:R-:W-:-:S07]  /*2ed0*/  FFMA.FTZ R9, R24, R25, R9 ;  /* 0x0000001918097223 */ /* 0x004fce0000010009 */
.L_x_641:
[----:B------:R-:W-:Y:S05]  /*2ee0*/  BSYNC.RECONVERGENT B3 ;  /* 0x0000000000037941 */ /* 0x000fea0003800200 */
.L_x_640:
[----:B------:R-:W-:Y:S01]  /*2ef0*/  MOV R30, R20 ;  /* 0x00000014001e7202 */ /* 0x000fe20000000f00 */
        /* <DEDUP_REMOVED lines=8> */
.L_x_643:
[----:B------:R-:W-:Y:S05]  /*2f80*/  BSYNC.RECONVERGENT B3 ;  /* 0x0000000000037941 */ /* 0x000fea0003800200 */
.L_x_642:
[----:B------:R-:W-:Y:S01]  /*2f90*/  IMAD.MOV.U32 R30, RZ, RZ, R21 ;  /* 0x000000ffff1e7224 */ /* 0x000fe200078e0015 */
[----:B------:R-:W-:Y:S06]  /*2fa0*/  @!P3 BRA `(.L_x_639) ;  /* 0x00000000001cb947 */ /* 0x000fec0003800000 */
[----:B------:R-:W-:Y:S01]  /*2fb0*/  ISETP.GE.OR P0, PT, R29, R18, P0 ;  /* 0x000000121d00720c */ /* 0x000fe20000706670 */
[----:B------:R-:W-:-:S12]  /*2fc0*/  IMAD.MOV.U32 R30, RZ, RZ, R22 ;  /* 0x000000ffff1e7224 */ /* 0x000fd800078e0016 */
[----:B------:R-:W-:Y:S05]  /*2fd0*/  @P0 BRA `(.L_x_639) ;  /* 0x0000000000100947 */ /* 0x000fea0003800000 */
[----:B------:R-:W2:Y:S01]  /*2fe0*/  LDG.E R14, desc[UR10][R14.64+0x8] ;  /* 0x0000080a0e0e7981 */ /* 0x000ea2000c1e1900 */
[----:B------:R-:W2:Y:S01]  /*2ff0*/  MUFU.RCP R24, R6 ;  /* 0x0000000600187308 */ /* 0x000ea20000001000 */
[----:B------:R-:W-:Y:S01]  /*3000*/  MOV R30, R22 ;  /* 0x00000016001e7202 */ /* 0x000fe20000000f00 */
[----:B--2---:R-:W-:-:S07]  /*3010*/  FFMA.FTZ R9, R14, R24, R9 ;  /* 0x000000180e097223 */ /* 0x004fce0000010009 */
.L_x_639:
[----:B------:R-:W-:Y:S05]  /*3020*/  BSYNC.RECONVERGENT B0 ;  /* 0x0000000000007941 */ /* 0x000fea0003800200 */
.L_x_638:
[----:B------:R-:W-:Y:S05]  /*3030*/  @P1 BRA `(.L_x_637) ;  /* 0x0000000000c81947 */ /* 0x000fea0003800000 */
[----:B------:R-:W-:-:S13]  /*3040*/  ISETP.GE.AND P0, PT, R32, R33, PT ;  /* 0x000000212000720c */ /* 0x000fda0003f06270 */
.L_x_644:
        /* <DEDUP_REMOVED lines=9> */
[-C--:B------:R-:W-:Y:S02]  /*30e0*/  IMAD R33, R30, R35.reuse, R35 ;  /* 0x000000231e217224 */ /* 0x080fe400078e0223 */
[----:B-1----:R-:W-:Y:S01]  /*30f0*/  VIADD R25, R24, UR7 ;  /* 0x0000000718197c36 */ /* 0x002fe20008000000 */
[----:B------:R-:W-:Y:S01]  /*3100*/  VIMNMX R24, PT, PT, RZ, R24, !PT ;  /* 0x00000018ff187248 */ /* 0x000fe20007fe0100 */
[----:B---3--:R-:W-:Y:S01]  /*3110*/  IMAD R37, R28, UR8, RZ ;  /* 0x000000081c257c24 */ /* 0x008fe2000f8e02ff */
[----:B------:R-:W-:Y:S01]  /*3120*/  VIADDMNMX R31, R33, -UR6, RZ, !PT ;  /* 0x80000006211f7c46 */ /* 0x000fe2000f8001ff */
[C---:B------:R-:W-:Y:S01]  /*3130*/  IMAD.WIDE.U32 R14, R4.reuse, UR8, R14 ;  /* 0x00000008040e7c25 */ /* 0x040fe2000f8e000e */
[C---:B------:R-:W-:Y:S02]  /*3140*/  IADD3 R34, PT, PT, R25.reuse, R35, RZ ;  /* 0x0000002319227210 */ /* 0x040fe40007ffe0ff */
[--C-:B--2---:R-:W-:Y:S01]  /*3150*/  VIMNMX3 R25, R25, UR5, R36.reuse, PT ;  /* 0x0000000519197c0f */ /* 0x104fe2000b800124 */
[----:B------:R-:W-:Y:S01]  /*3160*/  IMAD R37, R4, UR9, R37 ;  /* 0x0000000904257c24 */ /* 0x000fe2000f8e0225 */
[C---:B------:R-:W-:Y:S01]  /*3170*/  VIMNMX3 R32, R34.reuse, UR5, R36, PT ;  /* 0x0000000522207c0f */ /* 0x040fe2000b800124 */
[----:B------:R-:W-:Y:S01]  /*3180*/  IMAD.IADD R34, R34, 0x1, R35 ;  /* 0x0000000122227824 */ /* 0x000fe200078e0223 */
[----:B------:R-:W-:-:S02]  /*3190*/  ISETP.GE.OR P2, PT, R24, R25, P0 ;  /* 0x000000191800720c */ /* 0x000fc40000746670 */
[----:B------:R-:W-:Y:S01]  /*31a0*/  ISETP.GE.OR P3, PT, R31, R32, P0 ;  /* 0x000000201f00720c */ /* 0x000fe20000766670 */
[--C-:B------:R-:W-:Y:S01]  /*31b0*/  IMAD.IADD R32, R33, 0x1, R35.reuse ;  /* 0x0000000121207824 */ /* 0x100fe200078e0223 */
[----:B------:R-:W-:Y:S02]  /*31c0*/  IADD3 R25, PT, PT, R37, R15, RZ ;  /* 0x0000000f25197210 */ /* 0x000fe40007ffe0ff */
[----:B----4-:R-:W-:Y:S01]  /*31d0*/  LEA R24, P4, R14, UR12, 0x2 ;  /* 0x0000000c0e187c11 */ /* 0x010fe2000f8810ff */
[----:B------:R-:W-:Y:S01]  /*31e0*/  IMAD.IADD R31, R32, 0x1, R35 ;  /* 0x00000001201f7824 */ /* 0x000fe200078e0223 */
[----:B------:R-:W-:Y:S02]  /*31f0*/  VIADDMNMX R33, R34, R35, UR5, PT ;  /* 0x0000000522217e46 */ /* 0x000fe4000b800123 */
[----:B------:R-:W-:Y:S02]  /*3200*/  LEA.HI.X R25, R14, UR13, R25, 0x2, P4 ;  /* 0x0000000d0e197c11 */ /* 0x000fe4000a0f1419 */
[----:B------:R-:W-:-:S02]  /*3210*/  VIADDMNMX R15, R32, -UR6, RZ, !PT ;  /* 0x80000006200f7c46 */ /* 0x000fc4000f8001ff */
[----:B------:R-:W-:Y:S02]  /*3220*/  VIMNMX R14, PT, PT, R33, R36, PT ;  /* 0x00000024210e7248 */ /* 0x000fe40003fe0100 */
[----:B------:R-:W-:Y:S02]  /*3230*/  VIMNMX3 R32, R34, UR5, R36, PT ;  /* 0x0000000522207c0f */ /* 0x000fe4000b800124 */
[----:B------:R-:W-:Y:S02]  /*3240*/  VIADDMNMX R31, R31, -UR6, RZ, !PT ;  /* 0x800000061f1f7c46 */ /* 0x000fe4000f8001ff */
[----:B------:R-:W-:Y:S02]  /*3250*/  ISETP.GE.OR P4, PT, R15, R32, P0 ;  /* 0x000000200f00720c */ /* 0x000fe40000786670 */
[----:B------:R-:W-:Y:S01]  /*3260*/  ISETP.GE.OR P5, PT, R31, R14, P0 ;  /* 0x0000000e1f00720c */ /* 0x000fe200007a6670 */
[----:B------:R-:W2:Y:S04]  /*3270*/  @!P3 LDG.E R32, desc[UR10][R24.64+0x4] ;  /* 0x0000040a1820b981 */ /* 0x000ea8000c1e1900 */
[----:B------:R-:W3:Y:S06]  /*3280*/  @!P2 LDG.E R14, desc[UR10][R24.64] ;  /* 0x0000000a180ea981 */ /* 0x000eec000c1e1900 */
[----:B------:R-:W4:Y:S04]  /*3290*/  @!P4 LDG.E R34, desc[UR10][R24.64+0x8] ;  /* 0x0000080a1822c981 */ /* 0x000f28000c1e1900 */
[----:B------:R-:W5:Y:S01]  /*32a0*/  @!P5 LDG.E R36, desc[UR10][R24.64+0xc] ;  /* 0x00000c0a1824d981 */ /* 0x000f62000c1e1900 */
[----:B------:R-:W3:Y:S01]  /*32b0*/  @!P2 MUFU.RCP R15, R6 ;  /* 0x00000006000fa308 */ /* 0x000ee20000001000 */
[----:B------:R-:W-:-:S07]  /*32c0*/  VIADD R30, R30, 0x4 ;  /* 0x000000041e1e7836 */ /* 0x000fce0000000000 */
[----:B------:R-:W2:Y:S08]  /*32d0*/  @!P3 MUFU.RCP R31, R6 ;  /* 0x00000006001fb308 */ /* 0x000eb00000001000 */
[----:B------:R-:W4:Y:S08]  /*32e0*/  @!P4 MUFU.RCP R33, R6 ;  /* 0x000000060021c308 */ /* 0x000f300000001000 */
[----:B------:R-:W5:Y:S01]  /*32f0*/  @!P5 MUFU.RCP R35, R6 ;  /* 0x000000060023d308 */ /* 0x000f620000001000 */
[----:B---3--:R-:W-:Y:S01]  /*3300*/  @!P2 FFMA.FTZ R9, R14, R15, R9 ;  /* 0x0000000f0e09a223 */ /* 0x008fe20000010009 */
[----:B------:R-:W-:-:S03]  /*3310*/  ISETP.NE.AND P2, PT, R30, R17, PT ;  /* 0x000000111e00720c */ /* 0x000fc60003f45270 */
[----:B--2---:R-:W-:-:S04]  /*3320*/  @!P3 FFMA.FTZ R9, R32, R31, R9 ;  /* 0x0000001f2009b223 */ /* 0x004fc80000010009 */
[----:B----4-:R-:W-:-:S04]  /*3330*/  @!P4 FFMA.FTZ R9, R34, R33, R9 ;  /* 0x000000212209c223 */ /* 0x010fc80000010009 */
[----:B-----5:R-:W-:Y:S02]  /*3340*/  @!P5 FFMA.FTZ R9, R36, R35, R9 ;  /* 0x000000232409d223 */ /* 0x020fe40000010009 */
[----:B------:R-:W-:Y:S05]  /*3350*/  @P2 BRA `(.L_x_644) ;  /* 0xfffffffc003c2947 */ /* 0x000fea000383ffff */
.L_x_637:
[----:B------:R-:W-:Y:S05]  /*3360*/  BSYNC.RECONVERGENT B1 ;  /* 0x0000000000017941 */ /* 0x000fea0003800200 */
.L_x_636:
[----:B------:R-:W-:-:S04]  /*3370*/  IADD3 R8, PT, PT, R8, 0x1, RZ ;  /* 0x0000000108087810 */ /* 0x000fc80007ffe0ff */
[----:B------:R-:W-:-:S13]  /*3380*/  ISETP.NE.AND P0, PT, R8, R7, PT ;  /* 0x000000070800720c */ /* 0x000fda0003f05270 */
[----:B------:R-:W-:Y:S05]  /*3390*/  @P0 BRA `(.L_x_645) ;  /* 0xfffffff800300947 */ /* 0x000fea000383ffff */
.L_x_635:
[----:B------:R-:W-:Y:S05]  /*33a0*/  BSYNC.RECONVERGENT B2 ;  /* 0x0000000000027941 */ /* 0x000fea0003800200 */
.L_x_634:
        /* <DEDUP_REMOVED lines=13> */
        .weak           $__internal_10_$__cuda_sm20_div_s64
        .type           $__internal_10_$__cuda_sm20_div_s64,@function
        .size           $__internal_10_$__cuda_sm20_div_s64,(.L_x_1490 - $__internal_10_$__cuda_sm20_div_s64)
$__internal_10_$__cuda_sm20_div_s64:
        /* <DEDUP_REMOVED lines=15> */
[----:B------:R-:W-:Y:S02]  /*3570*/  IMAD.X R23, RZ, RZ, ~R19, P0 ;  /* 0x000000ffff177224 */ /* 0x000fe400000e0e13 */
[----:B------:R-:W-:Y:S02]  /*3580*/  IMAD.MOV.U32 R19, RZ, RZ, R16 ;  /* 0x000000ffff137224 */ /* 0x000fe400078e0010 */
[-C--:B------:R-:W-:Y:S02]  /*3590*/  IMAD R25, R17, R23.reuse, RZ ;  /* 0x0000001711197224 */ /* 0x080fe400078e02ff */
[----:B------:R-:W-:-:S04]  /*35a0*/  IMAD.WIDE.U32 R18, P0, R16, R23, R18 ;  /* 0x0000001710127225 */ /* 0x000fc80007800012 */
[----:B------:R-:W-:Y:S01]  /*35b0*/  IMAD.HI.U32 R15, R17, R23, RZ ;  /* 0x00000017110f7227 */ /* 0x000fe200078e00ff */
[----:B------:R-:W-:-:S03]  /*35c0*/  IADD3 R23, P4, PT, RZ, -R20, RZ ;  /* 0x80000014ff177210 */ /* 0x000fc60007f9e0ff */
[----:B------:R-:W-:Y:S01]  /*35d0*/  IMAD.HI.U32 R18, P1, R17, R21, R18 ;  /* 0x0000001511127227 */ /* 0x000fe20007820012 */
[----:B------:R-:W-:Y:S02]  /*35e0*/  IADD3.X R15, PT, PT, R15, R17, RZ, P0, !PT ;  /* 0x000000110f0f7210 */ /* 0x000fe400007fe4ff */
[----:B------:R-:W-:Y:S02]  /*35f0*/  SEL R23, R23, R20, !P3 ;  /* 0x0000001417177207 */ /* 0x000fe40005800000 */
[----:B------:R-:W-:-:S04]  /*3600*/  IADD3 R19, P2, PT, R25, R18, RZ ;  /* 0x0000001219137210 */ /* 0x000fc80007f5e0ff */
[----:B------:R-:W-:Y:S01]  /*3610*/  IADD3.X R15, PT, PT, RZ, RZ, R15, P2, P1 ;  /* 0x000000ffff0f7210 */ /* 0x000fe200017e240f */
[----:B------:R-:W-:-:S04]  /*3620*/  IMAD.WIDE.U32 R16, R19, R8, RZ ;  /* 0x0000000813107225 */ /* 0x000fc800078e00ff */
[----:B------:R-:W-:Y:S01]  /*3630*/  IMAD R17, R19, R9, R17 ;  /* 0x0000000913117224 */ /* 0x000fe200078e0211 */
[----:B------:R-:W-:-:S03]  /*3640*/  IADD3 R21, P0, PT, RZ, -R16, RZ ;  /* 0x80000010ff157210 */ /* 0x000fc60007f1e0ff */
[----:B------:R-:W-:Y:S02]  /*3650*/  IMAD R17, R15, R8, R17 ;  /* 0x000000080f117224 */ /* 0x000fe400078e0211 */
[----:B------:R-:W-:-:S04]  /*3660*/  IMAD.HI.U32 R18, R19, R21, RZ ;  /* 0x0000001513127227 */ /* 0x000fc800078e00ff */
[----:B------:R-:W-:Y:S02]  /*3670*/  IMAD.X R16, RZ, RZ, ~R17, P0 ;  /* 0x000000ffff107224 */ /* 0x000fe400000e0e11 */
[----:B------:R-:W-:Y:S02]  /*3680*/  IMAD.X R17, RZ, RZ, ~R14, P4 ;  /* 0x000000ffff117224 */ /* 0x000fe400020e0e0e */
[----:B------:R-:W-:-:S04]  /*3690*/  IMAD.WIDE.U32 R18, P0, R19, R16, R18 ;  /* 0x0000001013127225 */ /* 0x000fc80007800012 */
[----:B------:R-:W-:-:S04]  /*36a0*/  IMAD.HI.U32 R19, P1, R15, R21, R18 ;  /* 0x000000150f137227 */ /* 0x000fc80007820012 */
[CC--:B------:R-:W-:Y:S02]  /*36b0*/  IMAD R18, R15.reuse, R16.reuse, RZ ;  /* 0x000000100f127224 */ /* 0x0c0fe400078e02ff */
[----:B------:R-:W-:-:S03]  /*36c0*/  IMAD.HI.U32 R16, R15, R16, RZ ;  /* 0x000000100f107227 */ /* 0x000fc600078e00ff */
[----:B------:R-:W-:Y:S02]  /*36d0*/  IADD3 R19, P2, PT, R18, R19, RZ ;  /* 0x0000001312137210 */ /* 0x000fe40007f5e0ff */
[----:B------:R-:W-:Y:S02]  /*36e0*/  IADD3.X R15, PT, PT, R16, R15, RZ, P0, !PT ;  /* 0x0000000f100f7210 */ /* 0x000fe400007fe4ff */
[-C--:B------:R-:W-:Y:S01]  /*36f0*/  SEL R18, R17, R14.reuse, !P3 ;  /* 0x0000000e11127207 */ /* 0x080fe20005800000 */
[----:B------:R-:W-:Y:S01]  /*3700*/  IMAD.HI.U32 R16, R19, R23, RZ ;  /* 0x0000001713107227 */ /* 0x000fe200078e00ff */
[----:B------:R-:W-:Y:S02]  /*3710*/  IADD3.X R15, PT, PT, RZ, RZ, R15, P2, P1 ;  /* 0x000000ffff0f7210 */ /* 0x000fe400017e240f */
[----:B------:R-:W-:Y:S01]  /*3720*/  LOP3.LUT R14, R7, R14, RZ, 0x3c, !PT ;  /* 0x0000000e070e7212 */ /* 0x000fe200078e3cff */
[----:B------:R-:W-:Y:S02]  /*3730*/  IMAD.MOV.U32 R17, RZ, RZ, RZ ;  /* 0x000000ffff117224 */ /* 0x000fe400078e00ff */
[----:B------:R-:W-:-:S04]  /*3740*/  IMAD.WIDE.U32 R16, R19, R18, R16 ;  /* 0x0000001213107225 */ /* 0x000fc800078e0010 */
[C---:B------:R-:W-:Y:S02]  /*3750*/  IMAD R19, R15.reuse, R18, RZ ;  /* 0x000000120f137224 */ /* 0x040fe400078e02ff */
        /* <DEDUP_REMOVED lines=12> */
[----:B------:R-:W-:Y:S02]  /*3820*/  IADD3 R17, P1, PT, R23, -R8, RZ ;  /* 0x8000000817117210 */ /* 0x000fe40007f3e0ff */
[----:B------:R-:W-:Y:S02]  /*3830*/  IADD3.X R18, PT, PT, RZ, R15, RZ, P2, !PT ;  /* 0x0000000fff127210 */ /* 0x000fe400017fe4ff */
[C---:B------:R-:W-:Y:S01]  /*3840*/  ISETP.GE.U32.AND.EX P0, PT, R25.reuse, R9, PT, P0 ;  /* 0x000000091900720c */ /* 0x040fe20003f06100 */
[----:B------:R-:W-:-:S03]  /*3850*/  IMAD.X R21, R25, 0x1, ~R9, P1 ;  /* 0x0000000119157824 */ /* 0x000fc600008e0e09 */
[----:B------:R-:W-:Y:S02]  /*3860*/  SEL R17, R17, R23, P0 ;  /* 0x0000001711117207 */ /* 0x000fe40000000000 */
[----:B------:R-:W-:Y:S02]  /*3870*/  SEL R19, R16, R19, P0 ;  /* 0x0000001310137207 */ /* 0x000fe40000000000 */
[----:B------:R-:W-:Y:S02]  /*3880*/  SEL R21, R21, R25, P0 ;  /* 0x0000001915157207 */ /* 0x000fe40000000000 */
[----:B------:R-:W-:Y:S02]  /*3890*/  ISETP.GE.U32.AND P1, PT, R17, R8, PT ;  /* 0x000000081100720c */ /* 0x000fe40003f26070 */
[----:B------:R-:W-:Y:S02]  /*38a0*/  SEL R16, R18, R15, P0 ;  /* 0x0000000f12107207 */ /* 0x000fe40000000000 */
[----:B------:R-:W-:-:S02]  /*38b0*/  IADD3 R8, P2, PT, R19, 0x1, RZ ;  /* 0x0000000113087810 */ /* 0x000fc40007f5e0ff */
[----:B------:R-:W-:Y:S02]  /*38c0*/  ISETP.GE.U32.AND.EX P0, PT, R21, R9, PT, P1 ;  /* 0x000000091500720c */ /* 0x000fe40003f06110 */
[----:B------:R-:W-:Y:S01]  /*38d0*/  ISETP.GE.AND P1, PT, R14, RZ, PT ;  /* 0x000000ff0e00720c */ /* 0x000fe20003f26270 */
[----:B------:R-:W-:Y:S01]  /*38e0*/  IMAD.X R9, RZ, RZ, R16, P2 ;  /* 0x000000ffff097224 */ /* 0x000fe200010e0610 */
[----:B------:R-:W-:-:S04]  /*38f0*/  SEL R8, R8, R19, P0 ;  /* 0x0000001308087207 */ /* 0x000fc80000000000 */
[----:B------:R-:W-:Y:S02]  /*3900*/  SEL R9, R9, R16, P0 ;  /* 0x0000001009097207 */ /* 0x000fe40000000000 */
[----:B------:R-:W-:Y:S02]  /*3910*/  IADD3 R15, P2, PT, RZ, -R8, RZ ;  /* 0x80000008ff0f7210 */ /* 0x000fe40007f5e0ff */
[----:B------:R-:W-:-:S03]  /*3920*/  ISETP.NE.U32.AND P0, PT, R12, RZ, PT ;  /* 0x000000ff0c00720c */ /* 0x000fc60003f05070 */
[----:B------:R-:W-:Y:S01]  /*3930*/  IMAD.X R12, RZ, RZ, ~R9, P2 ;  /* 0x000000ffff0c7224 */ /* 0x000fe200010e0e09 */
[----:B------:R-:W-:Y:S02]  /*3940*/  ISETP.NE.AND.EX P0, PT, R7, RZ, PT, P0 ;  /* 0x000000ff0700720c */ /* 0x000fe40003f05300 */
[----:B------:R-:W-:Y:S02]  /*3950*/  SEL R7, R15, R8, !P1 ;  /* 0x000000080f077207 */ /* 0x000fe40004800000 */
[----:B------:R-:W-:Y:S01]  /*3960*/  SEL R12, R12, R9, !P1 ;  /* 0x000000090c0c7207 */ /* 0x000fe20004800000 */
[----:B------:R-:W-:Y:S01]  /*3970*/  IMAD.MOV.U32 R9, RZ, RZ, 0x0 ;  /* 0x00000000ff097424 */ /* 0x000fe200078e00ff */
[----:B------:R-:W-:Y:S02]  /*3980*/  MOV R8, R10 ;  /* 0x0000000a00087202 */ /* 0x000fe40000000f00 */
[----:B------:R-:W-:Y:S02]  /*3990*/  SEL R7, R7, 0xffffffff, P0 ;  /* 0xffffffff07077807 */ /* 0x000fe40000000000 */
[----:B------:R-:W-:Y:S01]  /*39a0*/  SEL R12, R12, 0xffffffff, P0 ;  /* 0xffffffff0c0c7807 */ /* 0x000fe20000000000 */
[----:B------:R-:W-:Y:S06]  /*39b0*/  RET.REL.NODEC R8 `(_ZN2at6native49_GLOBAL__N__3489678a_16_AveragePool2d_cu_fb80407634avg_pool2d_backward_out_cuda_frameIffiEEvT1_PKT_llllliiiiiiPS4_ibb) ;  /* 0xffffffc408907950 */ /* 0x000fec0003c3ffff */
.L_x_647:
        /* <DEDUP_REMOVED lines=12> */
.L_x_1490:


//--------------------- .text._ZN2at6native49_GLOBAL__N__3489678a_16_AveragePool2d_cu_fb80407639avg_pool2d_backward_out_cuda_frame_nhwcIffiEEvT1_PKT_llliiiiiiiiPS4_ibb --------------------------
	.section	.text._ZN2at6native49_GLOBAL__N__3489678a_16_AveragePool2d_cu_fb80407639avg_pool2d_backward_out_cuda_frame_nhwcIffiEEvT1_PKT_llliiiiiiiiPS4_ibb,"ax",@progbits
	.align	128
.text._ZN2at6native49_GLOBAL__N__3489678a_16_AveragePool2d_cu_fb80407639avg_pool2d_backward_out_cuda_frame_nhwcIffiEEvT1_PKT_llliiiiiiiiPS4_ibb:
        .type           _ZN2at6native49_GLOBAL__N__3489678a_16_AveragePool2d_cu_fb80407639avg_pool2d_backward_out_cuda_frame_nhwcIffiEEvT1_PKT_llliiiiiiiiPS4_ibb,@function
        .size           _ZN2at6native49_GLOBAL__N__3489678a_16_AveragePool2d_cu_fb80407639avg_pool2d_backward_out_cuda_frame_nhwcIffiEEvT1_PKT_llliiiiiiiiPS4_ibb,(.L_x_1492 - _ZN2at6native49_GLOBAL__N__3489678a_16_AveragePool2d_cu_fb80407639avg_pool2d_backward_out_cuda_frame_nhwcIffiEEvT1_PKT_llliiiiiiiiPS4_ibb)
        .other          _ZN2at6native49_GLOBAL__N__3489678a_16_AveragePool2d_cu_fb80407639avg_pool2d_backward_out_cuda_frame_nhwcIffiEEvT1_PKT_llliiiiiiiiPS4_ibb,@"STO_CUDA_ENTRY STV_DEFAULT"
_ZN2at6native49_GLOBAL__N__3489678a_16_AveragePool2d_cu_fb80407639avg_pool2d_backward_out_cuda_frame_nhwcIffiEEvT1_PKT_llliiiiiiiiPS4_ibb:
        /* <DEDUP_REMOVED lines=24> */
.L_x_682:
        /* <DEDUP_REMOVED lines=18> */
[----:B------:R-:W-:Y:S02]  /*02a0*/  IMAD R4, R7, UR6, R0 ;  /* 0x0000000607047c24 */ /* 0x000fe4000f8e0200 */
[----:B------:R-:W-:-:S03]  /*02b0*/  IMAD.MOV.U32 R7, RZ, RZ, RZ ;  /* 0x000000ffff077224 */ /* 0x000fc600078e00ff */
        /* <DEDUP_REMOVED lines=9> */
.L_x_650:
[----:B------:R-:W0:Y:S01]  /*0350*/  LDCU.64 UR6, c[0x0][0x390] ;  /* 0x00007200ff0677ac */ /* 0x000e220008000a00 */
[----:B------:R-:W-:Y:S01]  /*0360*/  IMAD.MOV.U32 R20, RZ, RZ, R0 ;  /* 0x000000ffff147224 */ /* 0x000fe200078e0000 */
[----:B------:R-:W-:Y:S02]  /*0370*/  MOV R21, R3 ;  /* 0x0000000300157202 */ /* 0x000fe40000000f00 */
[----:B------:R-:W-:Y:S01]  /*0380*/  MOV R16, 0x3c0 ;  /* 0x000003c000107802 */ /* 0x000fe20000000f00 */
[----:B0-----:R-:W-:Y:S02]  /*0390*/  IMAD.U32 R19, RZ, RZ, UR6 ;  /* 0x00000006ff137e24 */ /* 0x001fe4000f8e00ff */
[----:B------:R-:W-:-:S07]  /*03a0*/  IMAD.U32 R18, RZ, RZ, UR7 ;  /* 0x00000007ff127e24 */ /* 0x000fce000f8e00ff */
[----:B------:R-:W-:Y:S05]  /*03b0*/  CALL.REL.NOINC `($__internal_11_$__cuda_sm20_div_s64) ;  /* 0x0000003c00d87944 */ /* 0x000fea0003c00000 */
[----:B------:R-:W0:Y:S01]  /*03c0*/  LDCU.64 UR6, c[0x0][0x390] ;  /* 0x00007200ff0677ac */ /* 0x000e220008000a00 */
[-C--:B------:R-:W-:Y:S01]  /*03d0*/  IADD3 R9, P0, PT, RZ, -R12.reuse, RZ ;  /* 0x8000000cff097210 */ /* 0x080fe20007f1e0ff */
[----:B------:R-:W-:Y:S01]  /*03e0*/  IMAD.MOV.U32 R2, RZ, RZ, R0 ;  /* 0x000000ffff027224 */ /* 0x000fe200078e0000 */
[----:B------:R-:W-:Y:S01]  /*03f0*/  MOV R14, R12 ;  /* 0x0000000c000e7202 */ /* 0x000fe20000000f00 */
[--C-:B------:R-:W-:Y:S02]  /*0400*/  IMAD.MOV.U32 R15, RZ, RZ, R13.reuse ;  /* 0x000000ffff0f7224 */ /* 0x100fe400078e000d */
[----:B------:R-:W-:-:S04]  /*0410*/  IMAD.X R4, RZ, RZ, ~R13, P0 ;  /* 0x000000ffff047224 */ /* 0x000fc800000e0e0d */
[----:B0-----:R-:W-:Y:S02]  /*0420*/  IMAD R4, R4, UR6, RZ ;  /* 0x0000000604047c24 */ /* 0x001fe4000f8e02ff */
[----:B------:R-:W-:-:S04]  /*0430*/  IMAD.WIDE.U32 R6, R9, UR6, R2 ;  /* 0x0000000609067c25 */ /* 0x000fc8000f8e0002 */
[----:B------:R-:W-:-:S04]  /*0440*/  IMAD R9, R9, UR7, R4 ;  /* 0x0000000709097c24 */ /* 0x000fc8000f8e0204 */
[----:B------:R-:W-:-:S07]  /*0450*/  IMAD.IADD R7, R7, 0x1, R9 ;  /* 0x0000000107077824 */ /* 0x000fce00078e0209 */
.L_x_651:
[----:B------:R-:W-:Y:S05]  /*0460*/  BSYNC.RECONVERGENT B0 ;  /* 0x0000000000007941 */ /* 0x000fea0003800200 */
.L_x_649:
        /* <DEDUP_REMOVED lines=29> */
.L_x_653:
[----:B------:R-:W0:Y:S01]  /*0640*/  LDCU.64 UR6, c[0x0][0x3a0] ;  /* 0x00007400ff0677ac */ /* 0x000e220008000a00 */
[----:B------:R-:W-:Y:S02]  /*0650*/  MOV R20, R14 ;  /* 0x0000000e00147202 */ /* 0x000fe40000000f00 */
[----:B------:R-:W-:Y:S02]  /*0660*/  MOV R21, R15 ;  /* 0x0000000f00157202 */ /* 0x000fe40000000f00 */
[----:B------:R-:W-:Y:S01]  /*0670*/  MOV R16, 0x6b0 ;  /* 0x000006b000107802 */ /* 0x000fe20000000f00 */
[----:B0-----:R-:W-:Y:S02]  /*0680*/  IMAD.U32 R19, RZ, RZ, UR6 ;  /* 0x00000006ff137e24 */ /* 0x001fe4000f8e00ff */
[----:B------:R-:W-:-:S07]  /*0690*/  IMAD.U32 R18, RZ, RZ, UR7 ;  /* 0x00000007ff127e24 */ /* 0x000fce000f8e00ff */
[----:B------:R-:W-:Y:S05]  /*06a0*/  CALL.REL.NOINC `($__internal_11_$__cuda_sm20_div_s64) ;  /* 0x0000003c001c7944 */ /* 0x000fea0003c00000 */
[----:B------:R-:W0:Y:S01]  /*06b0*/  LDCU UR6, c[0x0][0x3a0] ;  /* 0x00007400ff0677ac */ /* 0x000e220008000800 */
[----:B------:R-:W-:Y:S01]  /*06c0*/  IMAD.MOV R9, RZ, RZ, -R12 ;  /* 0x000000ffff097224 */ /* 0x000fe200078e0a0c */
[----:B------:R-:W-:-:S03]  /*06d0*/  MOV R15, R13 ;  /* 0x0000000d000f7202 */ /* 0x000fc60000000f00 */
[----:B0-----:R-:W-:Y:S02]  /*06e0*/  IMAD R4, R9, UR6, R14 ;  /* 0x0000000609047c24 */ /* 0x001fe4000f8e020e */
[----:B------:R-:W-:-:S07]  /*06f0*/  IMAD.MOV.U32 R14, RZ, RZ, R12 ;  /* 0x000000ffff0e7224 */ /* 0x000fce00078e000c */
.L_x_654:
[----:B------:R-:W-:Y:S05]  /*0700*/  BSYNC.RECONVERGENT B0 ;  /* 0x0000000000007941 */ /* 0x000fea0003800200 */
.L_x_652:
        /* <DEDUP_REMOVED lines=28> */
.L_x_656:
[----:B------:R-:W0:Y:S01]  /*08d0*/  LDCU.64 UR6, c[0x0][0x398] ;  /* 0x00007300ff0677ac */ /* 0x000e220008000a00 */
[----:B------:R-:W-:Y:S01]  /*08e0*/  IMAD.MOV.U32 R20, RZ, RZ, R14 ;  /* 0x000000ffff147224 */ /* 0x000fe200078e000e */
[----:B------:R-:W-:Y:S01]  /*08f0*/  MOV R16, 0x940 ;  /* 0x0000094000107802 */ /* 0x000fe20000000f00 */
[----:B------:R-:W-:Y:S02]  /*0900*/  IMAD.MOV.U32 R21, RZ, RZ, R15 ;  /* 0x000000ffff157224 */ /* 0x000fe400078e000f */
[----:B0-----:R-:W-:Y:S01]  /*0910*/  IMAD.U32 R19, RZ, RZ, UR6 ;  /* 0x00000006ff137e24 */ /* 0x001fe2000f8e00ff */
[----:B------:R-:W-:-:S07]  /*0920*/  MOV R18, UR7 ;  /* 0x0000000700127c02 */ /* 0x000fce0008000f00 */
[----:B------:R-:W-:Y:S05]  /*0930*/  CALL.REL.NOINC `($__internal_11_$__cuda_sm20_div_s64) ;  /* 0x0000003800787944 */ /* 0x000fea0003c00000 */
[----:B------:R-:W0:Y:S01]  /*0940*/  LDCU UR6, c[0x0][0x398] ;  /* 0x00007300ff0677ac */ /* 0x000e220008000800 */
[----:B------:R-:W-:Y:S01]  /*0950*/  IMAD.MOV R9, RZ, RZ, -R12 ;  /* 0x000000ffff097224 */ /* 0x000fe200078e0a0c */
[----:B------:R-:W-:Y:S01]  /*0960*/  MOV R20, R12 ;  /* 0x0000000c00147202 */ /* 0x000fe20000000f00 */
[----:B------:R-:W-:Y:S02]  /*0970*/  IMAD.MOV.U32 R21, RZ, RZ, R13 ;  /* 0x000000ffff157224 */ /* 0x000fe400078e000d */
[----:B0-----:R-:W-:-:S07]  /*0980*/  IMAD R14, R9, UR6, R14 ;  /* 0x00000006090e7c24 */ /* 0x001fce000f8e020e */
.L_x_657:
[----:B------:R-:W-:Y:S05]  /*0990*/  BSYNC.RECONVERGENT B0 ;  /* 0x0000000000007941 */ /* 0x000fea0003800200 */
.L_x_655:
        /* <DEDUP_REMOVED lines=85> */
.L_x_659:
[----:B------:R-:W-:Y:S05]  /*0ef0*/  BSYNC.RECONVERGENT B0 ;  /* 0x0000000000007941 */ /* 0x000fea0003800200 */
.L_x_658:
        /* <DEDUP_REMOVED lines=31> */
.L_x_661:
[----:B------:R-:W-:Y:S05]  /*10f0*/  BSYNC.RECONVERGENT B0 ;  /* 0x0000000000007941 */ /* 0x000fea0003800200 */
.L_x_660:
        /* <DEDUP_REMOVED lines=10> */
[--C-:B------:R-:W-:Y:S01]  /*11a0*/  IMAD R13, R11, R8, R8.reuse ;  /* 0x000000080b0d7224 */ /* 0x100fe200078e0208 */
[----:B------:R-:W-:Y:S01]  /*11b0*/  MOV R40, RZ ;  /* 0x000000ff00287202 */ /* 0x000fe20000000f00 */
[----:B------:R-:W-:Y:S01]  /*11c0*/  IMAD.WIDE.U32 R20, R12, R20, RZ ;  /* 0x000000140c147225 */ /* 0x000fe200078e00ff */
[----:B------:R-:W1:Y:S04]  /*11d0*/  LDCU UR7, c[0x0][0x3a0] ;  /* 0x00007400ff0777ac */ /* 0x000e680008000800 */
[----:B------:R-:W-:Y:S01]  /*11e0*/  IADD3 R10, PT, PT, R21, R23, RZ ;  /* 0x00000017150a7210 */ /* 0x000fe20007ffe0ff */
[----:B0-----:R-:W-:Y:S01]  /*11f0*/  IMAD R14, R11, R8, -UR6 ;  /* 0x800000060b0e7e24 */ /* 0x001fe2000f8e0208 */
[C---:B------:R-:W-:Y:S01]  /*1200*/  IADD3 R18, PT, PT, R13.reuse, -UR6, R8 ;  /* 0x800000060d127c10 */ /* 0x040fe2000fffe008 */
[----:B------:R-:W-:-:S02]  /*1210*/  VIADD R16, R13, -UR6 ;  /* 0x800000060d107c36 */ /* 0x000fc40008000000 */
[----:B------:R-:W-:-:S04]  /*1220*/  IMAD.IADD R15, R14, 0x1, R15 ;  /* 0x000000010e0f7824 */ /* 0x000fc800078e020f */
[C---:B------:R-:W-:Y:S01]  /*1230*/  IMAD.IADD R17, R15.reuse, 0x1, R8 ;  /* 0x000000010f117824 */ /* 0x040fe200078e0208 */
[----:B------:R-:W-:-:S04]  /*1240*/  VIMNMX R13, PT, PT, R15, UR5, PT ;  /* 0x000000050f0d7c48 */ /* 0x000fc8000bfe0100 */
[----:B------:R-:W-:Y:S01]  /*1250*/  VIMNMX R15, PT, PT, R17, UR5, PT ;  /* 0x00000005110f7c48 */ /* 0x000fe2000bfe0100 */
[----:B------:R-:W-:Y:S01]  /*1260*/  IMAD.IADD R12, R13, 0x1, -R14 ;  /* 0x000000010d0c7824 */ /* 0x000fe200078e0a0e */
[----:B------:R-:W-:Y:S02]  /*1270*/  VIADDMNMX R19, R17, R8, UR5, PT ;  /* 0x0000000511137e46 */ /* 0x000fe4000b800108 */
[----:B-1----:R-:W-:Y:S01]  /*1280*/  VIMNMX R13, PT, PT, R13, UR7, PT ;  /* 0x000000070d0d7c48 */ /* 0x002fe2000bfe0100 */
[C---:B------:R-:W-:Y:S01]  /*1290*/  IMAD.IADD R14, R15.reuse, 0x1, -R16 ;  /* 0x000000010f0e7824 */ /* 0x040fe200078e0a10 */
[----:B------:R-:W-:Y:S02]  /*12a0*/  VIMNMX R15, PT, PT, R15, UR7, PT ;  /* 0x000000070f0f7c48 */ /* 0x000fe4000bfe0100 */
[----:B------:R-:W-:Y:S02]  /*12b0*/  IADD3 R16, PT, PT, -R18, R19, RZ ;  /* 0x0000001312107210 */ /* 0x000fe40007ffe1ff */
[----:B------:R-:W-:-:S07]  /*12c0*/  VIMNMX R17, PT, PT, R19, UR7, PT ;  /* 0x0000000713117c48 */ /* 0x000fce000bfe0100 */
.L_x_681:
[----:B------:R-:W-:Y:S01]  /*12d0*/  ISETP.GE.AND P0, PT, R11, R4, PT ;  /* 0x000000040b00720c */ /* 0x000fe20003f06270 */
[----:B------:R-:W-:-:S12]  /*12e0*/  BSSY.RECONVERGENT B0, `(.L_x_664) ;  /* 0x0000119000007945 */ /* 0x000fd80003800200 */
[----:B------:R-:W-:Y:S05]  /*12f0*/  @P0 BRA `(.L_x_665) ;  /* 0x00000010005c0947 */ /* 0x000fea0003800000 */
[----:B------:R-:W0:Y:S01]  /*1300*/  LDC R19, c[0x0][0x3c0] ;  /* 0x0000f000ff137b82 */ /* 0x000e220000000800 */
[----:B------:R-:W0:Y:S01]  /*1310*/  LDCU UR6, c[0x0][0x3b8] ;  /* 0x00007700ff0677ac */ /* 0x000e220008000800 */
[----:B------:R-:W-:Y:S01]  /*1320*/  IMAD.IADD R28, R4, 0x1, -R11 ;  /* 0x00000001041c7824 */ /* 0x000fe200078e0a0b */
[----:B------:R-:W-:Y:S01]  /*1330*/  BSSY.RECONVERGENT B2, `(.L_x_666) ;  /* 0x000006e000027945 */ /* 0x000fe20003800200 */
[----:B------:R-:W-:Y:S01]  /*1340*/  MOV R23, R11 ;  /* 0x0000000b00177202 */ /* 0x000fe20000000f00 */
[----:B------:R-:W1:Y:S02]  /*1350*/  LDCU UR7, c[0x0][0x398] ;  /* 0x00007300ff0777ac */ /* 0x000e640008000800 */
[----:B------:R-:W-:Y:S01]  /*1360*/  LOP3.LUT R28, R28, 0x3, RZ, 0xc0, !PT ;  /* 0x000000031c1c7812 */ /* 0x000fe200078ec0ff */
[----:B------:R-:W2:Y:S03]  /*1370*/  LDC R18, c[0x0][0x3b0] ;  /* 0x0000ec00ff127b82 */ /* 0x000ea60000000800 */
[----:B------:R-:W-:Y:S01]  /*1380*/  ISETP.NE.AND P0, PT, R28, RZ, PT ;  /* 0x000000ff1c00720c */ /* 0x000fe20003f05270 */
[----:B0-----:R-:W-:-:S05]  /*1390*/  IMAD R19, R2, UR6, -R19 ;  /* 0x0000000602137c24 */ /* 0x001fca000f8e0a13 */
[----:B------:R-:W-:Y:S02]  /*13a0*/  VIMNMX R27, PT, PT, RZ, R19, !PT ;  /* 0x00000013ff1b7248 */ /* 0x000fe40007fe0100 */
[----:B--2---:R-:W-:-:S04]  /*13b0*/  VIADDMNMX R18, R19, R18, UR4, PT ;  /* 0x0000000413127e46 */ /* 0x004fc8000b800112 */
[C---:B-1----:R-:W-:Y:S01]  /*13c0*/  VIMNMX R8, PT, PT, R18.reuse, UR7, PT ;  /* 0x0000000712087c48 */ /* 0x042fe2000bfe0100 */
[----:B------:R-:W-:-:S04]  /*13d0*/  IMAD.IADD R19, R18, 0x1, -R19 ;  /* 0x0000000112137824 */ /* 0x000fc800078e0a13 */
[----:B------:R-:W-:Y:S01]  /*13e0*/  IMAD.IADD R18, R8, 0x1, -R27 ;  /* 0x0000000108127824 */ /* 0x000fe200078e0a1b */
        /* <DEDUP_REMOVED lines=33> */
.L_x_669:
[----:B------:R-:W-:Y:S05]  /*1600*/  BSYNC.RECONVERGENT B3 ;  /* 0x0000000000037941 */ /* 0x000fea0003800200 */
.L_x_668:
[----:B------:R-:W-:Y:S01]  /*1610*/  IMAD.MOV.U32 R23, RZ, RZ, R31 ;  /* 0x000000ffff177224 */ /* 0x000fe200078e001f */
[----:B------:R-:W-:Y:S06]  /*1620*/  @!P2 BRA `(.L_x_667) ;  /* 0x0000000000f8a947 */ /* 0x000fec0003800000 */
[C---:B------:R-:W-:Y:S01]  /*1630*/  IMAD R30, R11.reuse, R26, R26 ;  /* 0x0000001a0b1e7224 */ /* 0x040fe200078e021a */
[----:B------:R-:W-:Y:S01]  /*1640*/  BSSY.RECONVERGENT B3, `(.L_x_670) ;  /* 0x000001d000037945 */ /* 0x000fe20003800200 */
[----:B------:R-:W-:Y:S01]  /*1650*/  ISETP.NE.AND P2, PT, R28, 0x2, PT ;  /* 0x000000021c00780c */ /* 0x000fe20003f45270 */
[----:B------:R-:W-:Y:S02]  /*1660*/  VIADD R33, R11, 0x2 ;  /* 0x000000020b217836 */ /* 0x000fe40000000000 */
[----:B------:R-:W-:-:S04]  /*1670*/  IADD3 R22, PT, PT, R30, -R29, RZ ;  /* 0x8000001d1e167210 */ /* 0x000fc80007ffe0ff */
        /* <DEDUP_REMOVED lines=25> */
.L_x_671:
[----:B------:R-:W-:Y:S05]  /*1810*/  BSYNC.RECONVERGENT B3 ;  /* 0x0000000000037941 */ /* 0x000fea0003800200 */
.L_x_670:
        /* <DEDUP_REMOVED lines=27> */
[----:B------:R-:W-:Y:S02]  /*19d0*/  I2FP.F32.S32 R22, R23 ;  /* 0x0000001700167245 */ /* 0x000fe40000201400 */
[----:B------:R-:W-:-:S04]  /*19e0*/  MOV R23, R26 ;  /* 0x0000001a00177202 */ /* 0x000fc80000000f00 */
[----:B------:R-:W2:Y:S02]  /*19f0*/  MUFU.RCP R22, R22 ;  /* 0x0000001600167308 */ /* 0x000ea40000001000 */
[----:B--2---:R-:W-:-:S07]  /*1a00*/  FFMA.FTZ R40, R25, R22, R40 ;  /* 0x0000001619287223 */ /* 0x004fce0000010028 */
.L_x_667:
[----:B------:R-:W-:Y:S05]  /*1a10*/  BSYNC.RECONVERGENT B2 ;  /* 0x0000000000027941 */ /* 0x000fea0003800200 */
.L_x_666:
        /* <DEDUP_REMOVED lines=8> */
[----:B------:R-:W1:Y:S01]  /*1aa0*/  LDCU UR7, c[0x0][0x3b4] ;  /* 0x00007680ff0777ac */ /* 0x000e620008000800 */
[----:B------:R-:W-:Y:S01]  /*1ab0*/  IADD3 R33, PT, PT, -R32, RZ, RZ ;  /* 0x000000ff20217210 */ /* 0x000fe20007ffe1ff */
[----:B------:R-:W-:Y:S01]  /*1ac0*/  IMAD.MOV R26, RZ, RZ, -R23 ;  /* 0x000000ffff1a7224 */ /* 0x000fe200078e0a17 */
[----:B------:R-:W2:Y:S01]  /*1ad0*/  LDCU UR8, c[0x0][0x3ac] ;  /* 0x00007580ff0877ac */ /* 0x000ea20008000800 */
[----:B------:R-:W-:Y:S02]  /*1ae0*/  IMAD.MOV R31, RZ, RZ, -R30 ;  /* 0x000000ffff1f7224 */ /* 0x000fe400078e0a1e */
[C---:B------:R-:W-:Y:S01]  /*1af0*/  IMAD.IADD R35, R23.reuse, 0x1, -R4 ;  /* 0x0000000117237824 */ /* 0x040fe200078e0a04 */
[----:B------:R-:W3:Y:S01]  /*1b00*/  LDCU UR9, c[0x0][0x3c4] ;  /* 0x00007880ff0977ac */ /* 0x000ee20008000800 */
[----:B-1----:R-:W-:Y:S01]  /*1b10*/  UIADD3 UR6, UPT, UPT, -UR6, UR7, URZ ;  /* 0x0000000706067290 */ /* 0x002fe2000fffe1ff */
[----:B0-----:R-:W-:-:S02]  /*1b20*/  IMAD R39, R23, R34, R34 ;  /* 0x0000002217277224 */ /* 0x001fc400078e0222 */
[----:B--2---:R-:W-:-:S03]  /*1b30*/  IMAD R37, R2, UR8, R23 ;  /* 0x0000000802257c24 */ /* 0x004fc6000f8e0217 */
[C---:B------:R-:W-:Y:S02]  /*1b40*/  VIADD R38, R39.reuse, UR6 ;  /* 0x0000000627267c36 */ /* 0x040fe40008000000 */
[-C--:B---3--:R-:W-:Y:S01]  /*1b50*/  IMAD R27, R30, R34.reuse, -UR9 ;  /* 0x800000091e1b7e24 */ /* 0x088fe2000f8e0222 */
[C---:B------:R-:W-:Y:S01]  /*1b60*/  IADD3 R36, PT, PT, R39.reuse, -UR9, RZ ;  /* 0x8000000927247c10 */ /* 0x040fe2000fffe0ff */
[----:B------:R-:W-:Y:S01]  /*1b70*/  IMAD R28, R32, R34, -UR9 ;  /* 0x80000009201c7e24 */ /* 0x000fe2000f8e0222 */
[----:B------:R-:W-:Y:S01]  /*1b80*/  IADD3 R39, PT, PT, -R39, UR9, RZ ;  /* 0x0000000927277c10 */ /* 0x000fe2000fffe1ff */
[----:B------:R-:W-:Y:S02]  /*1b90*/  IMAD R26, R34, R26, UR9 ;  /* 0x00000009221a7e24 */ /* 0x000fe4000f8e021a */
[-C--:B------:R-:W-:Y:S02]  /*1ba0*/  IMAD R29, R23, R34.reuse, -UR9 ;  /* 0x80000009171d7e24 */ /* 0x080fe4000f8e0222 */
[----:B------:R-:W-:-:S02]  /*1bb0*/  IMAD R30, R30, R34, UR6 ;  /* 0x000000061e1e7e24 */ /* 0x000fc4000f8e0222 */
[----:B------:R-:W-:Y:S02]  /*1bc0*/  IMAD R31, R34, R31, UR9 ;  /* 0x00000009221f7e24 */ /* 0x000fe4000f8e021f */
[-C--:B------:R-:W-:Y:S02]  /*1bd0*/  IMAD R32, R32, R34.reuse, UR6 ;  /* 0x0000000620207e24 */ /* 0x080fe4000f8e0222 */
[----:B------:R-:W-:Y:S02]  /*1be0*/  IMAD R33, R34, R33, UR9 ;  /* 0x0000000922217e24 */ /* 0x000fe4000f8e0221 */
[----:B------:R-:W-:Y:S02]  /*1bf0*/  IMAD R34, R23, R34, UR6 ;  /* 0x0000000617227e24 */ /* 0x000fe4000f8e0222 */
[----:B------:R-:W-:-:S07]  /*1c00*/  VIADD R37, R37, 0x1 ;  /* 0x0000000125257836 */ /* 0x000fce0000000000 */
.L_x_680:
        /* <DEDUP_REMOVED lines=8> */
[----:B------:R-:W-:Y:S01]  /*1c90*/  VIADD R23, R37, 0xffffffff ;  /* 0xffffffff25177836 */ /* 0x000fe20000000000 */
[----:B------:R-:W-:Y:S01]  /*1ca0*/  IADD3 R41, PT, PT, -R41, R24, RZ ;  /* 0x0000001829297210 */ /* 0x000fe20007ffe1ff */
[----:B------:R-:W1:Y:S03]  /*1cb0*/  LDCU.64 UR8, c[0x0][0x388] ;  /* 0x00007100ff0877ac */ /* 0x000e660008000a00 */
[----:B------:R-:W-:-:S04]  /*1cc0*/  IADD3 R25, P1, PT, R23, R20, RZ ;  /* 0x0000001417197210 */ /* 0x000fc80007f3e0ff */
[----:B------:R-:W-:-:S05]  /*1cd0*/  LEA.HI.X.SX32 R23, R23, R10, 0x1, P1 ;  /* 0x0000000a17177211 */ /* 0x000fca00008f0eff */
[----:B0-----:R-:W-:-:S04]  /*1ce0*/  IMAD R22, R23, UR6, RZ ;  /* 0x0000000617167c24 */ /* 0x001fc8000f8e02ff */
[C---:B------:R-:W-:Y:S02]  /*1cf0*/  IMAD R23, R25.reuse, UR7, R22 ;  /* 0x0000000719177c24 */ /* 0x040fe4000f8e0216 */
        /* <DEDUP_REMOVED lines=14> */
.L_x_673:
[----:B------:R-:W-:Y:S05]  /*1de0*/  BSYNC.RECONVERGENT B2 ;  /* 0x0000000000027941 */ /* 0x000fea0003800200 */
.L_x_672:
[----:B------:R-:W-:Y:S01]  /*1df0*/  VIMNMX R42, PT, PT, R38, UR5, PT ;  /* 0x00000005262a7c48 */ /* 0x000fe2000bfe0100 */
[----:B------:R-:W-:Y:S01]  /*1e00*/  BSSY.RECONVERGENT B2, `(.L_x_674) ;  /* 0x000001a000027945 */ /* 0x000fe20003800200 */
[----:B------:R-:W-:Y:S02]  /*1e10*/  VIMNMX R41, PT, PT, RZ, R36, !PT ;  /* 0x00000024ff297248 */ /* 0x000fe40007fe0100 */
[----:B------:R-:W-:-:S04]  /*1e20*/  VIMNMX R24, PT, PT, R42, R8, PT ;  /* 0x000000082a187248 */ /* 0x000fc80003fe0100 */
[----:B------:R-:W-:-:S13]  /*1e30*/  ISETP.LE.OR P1, PT, R24, R41, !P0 ;  /* 0x000000291800720c */ /* 0x000fda0004723670 */
[----:B------:R-:W-:Y:S05]  /*1e40*/  @P1 BRA `(.L_x_675) ;  /* 0x0000000000541947 */ /* 0x000fea0003800000 */
[----:B------:R-:W0:Y:S01]  /*1e50*/  LDCU.64 UR6, c[0x0][0x390] ;  /* 0x00007200ff0677ac */ /* 0x000e220008000a00 */
[----:B------:R-:W-:Y:S02]  /*1e60*/  IADD3 R23, P1, PT, R37, R20, RZ ;  /* 0x0000001425177210 */ /* 0x000fe40007f3e0ff */
[----:B------:R-:W-:Y:S01]  /*1e70*/  IADD3 R41, PT, PT, -R41, R24, RZ ;  /* 0x0000001829297210 */ /* 0x000fe20007ffe1ff */
[----:B------:R-:W1:Y:S01]  /*1e80*/  LDCU.64 UR8, c[0x0][0x388] ;  /* 0x00007100ff0877ac */ /* 0x000e620008000a00 */
        /* <DEDUP_REMOVED lines=17> */
.L_x_675:
[----:B------:R-:W-:Y:S05]  /*1fa0*/  BSYNC.RECONVERGENT B2 ;  /* 0x0000000000027941 */ /* 0x000fea0003800200 */
.L_x_674:
        /* <DEDUP_REMOVED lines=28> */
.L_x_677:
[----:B------:R-:W-:Y:S05]  /*2170*/  BSYNC.RECONVERGENT B2 ;  /* 0x0000000000027941 */ /* 0x000fea0003800200 */
.L_x_676:
[----:B------:R-:W-:Y:S01]  /*2180*/  VIMNMX R41, PT, PT, R32, UR5, PT ;  /* 0x0000000520297c48 */ /* 0x000fe2000bfe0100 */
[----:B------:R-:W-:Y:S01]  /*2190*/  BSSY.RECONVERGENT B2, `(.L_x_678) ;  /* 0x000001b000027945 */ /* 0x000fe20003800200 */
[----:B------:R-:W-:Y:S02]  /*21a0*/  VIMNMX R42, PT, PT, RZ, R28, !PT ;  /* 0x0000001cff2a7248 */ /* 0x000fe40007fe0100 */
[----:B------:R-:W-:-:S04]  /*21b0*/  VIMNMX R43, PT, PT, R41, R8, PT ;  /* 0x00000008292b7248 */ /* 0x000fc80003fe0100 */
[----:B------:R-:W-:-:S13]  /*21c0*/  ISETP.LE.OR P1, PT, R43, R42, !P0 ;  /* 0x0000002a2b00720c */ /* 0x000fda0004723670 */
[----:B------:R-:W-:Y:S05]  /*21d0*/  @P1 BRA `(.L_x_679) ;  /* 0x0000000000581947 */ /* 0x000fea0003800000 */
[----:B------:R-:W0:Y:S01]  /*21e0*/  LDCU.64 UR6, c[0x0][0x390] ;  /* 0x00007200ff0677ac */ /* 0x000e220008000a00 */
[----:B------:R-:W-:Y:S01]  /*21f0*/  VIADD R23, R37, 0x2 ;  /* 0x0000000225177836 */ /* 0x000fe20000000000 */
[----:B------:R-:W1:Y:S04]  /*2200*/  LDCU.64 UR8, c[0x0][0x388] ;  /* 0x00007100ff0877ac */ /* 0x000e680008000a00 */
        /* <DEDUP_REMOVED lines=10> */
[----:B------:R-:W-:Y:S01]  /*22b0*/  IADD3 R43, PT, PT, -R42, R43, RZ ;  /* 0x0000002b2a2b7210 */ /* 0x000fe20007ffe1ff */
[----:B------:R-:W-:Y:S01]  /*22c0*/  IMAD.IADD R8, R41, 0x1, R33 ;  /* 0x0000000129087824 */ /* 0x000fe200078e0221 */
[----:B0-----:R-:W-:-:S03]  /*22d0*/  UPRMT UR6, UR6, 0x8880, URZ ;  /* 0x0000888006067896 */ /* 0x001fc600080000ff */
[----:B------:R-:W-:-:S03]  /*22e0*/  IMAD R43, R18, R43, RZ ;  /* 0x0000002b122b7224 */ /* 0x000fc600078e02ff */
[----:B------:R-:W-:-:S13]  /*22f0*/  ISETP.NE.AND P1, PT, RZ, UR6, PT ;  /* 0x00000006ff007c0c */ /* 0x000fda000bf25270 */
[----:B------:R-:W-:-:S05]  /*2300*/  @P1 IMAD R43, R19, R8, RZ ;  /* 0x00000008132b1224 */ /* 0x000fca00078e02ff */
[----:B------:R-:W-:-:S06]  /*2310*/  I2FP.F32.S32 R43, R43 ;  /* 0x0000002b002b7245 */ /* 0x000fcc0000201400 */
[----:B------:R-:W2:Y:S02]  /*2320*/  MUFU.RCP R43, R43 ;  /* 0x0000002b002b7308 */ /* 0x000ea40000001000 */
[----:B--2---:R-:W-:-:S07]  /*2330*/  FFMA.FTZ R40, R23, R43, R40 ;  /* 0x0000002b17287223 */ /* 0x004fce0000010028 */
.L_x_679:
[----:B------:R-:W-:Y:S05]  /*2340*/  BSYNC.RECONVERGENT B2 ;  /* 0x0000000000027941 */ /* 0x000fea0003800200 */
.L_x_678:
[----:B------:R-:W0:Y:S01]  /*2350*/  LDC R23, c[0x0][0x3bc] ;  /* 0x0000ef00ff177b82 */ /* 0x000e220000000800 */
[----:B------:R-:W-:Y:S02]  /*2360*/  VIADD R35, R35, 0x4 ;  /* 0x0000000423237836 */ /* 0x000fe40000000000 */
[----:B------:R-:W-:-:S03]  /*2370*/  VIADD R37, R37, 0x4 ;  /* 0x0000000425257836 */ /* 0x000fc60000000000 */
[----:B------:R-:W-:Y:S01]  /*2380*/  ISETP.NE.AND P1, PT, R35, RZ, PT ;  /* 0x000000ff2300720c */ /* 0x000fe20003f25270 */
[----:B0-----:R-:W-:Y:S01]  /*2390*/  IMAD.MOV R8, RZ, RZ, -R23 ;  /* 0x000000ffff087224 */ /* 0x001fe200078e0a17 */
[C---:B------:R-:W-:Y:S01]  /*23a0*/  LEA R36, R23.reuse, R36, 0x2 ;  /* 0x0000002417247211 */ /* 0x040fe200078e10ff */
        /* <DEDUP_REMOVED lines=12> */
.L_x_665:
[----:B------:R-:W-:Y:S05]  /*2470*/  BSYNC.RECONVERGENT B0 ;  /* 0x0000000000007941 */ /* 0x000fea0003800200 */
.L_x_664:
[----:B------:R-:W-:-:S05]  /*2480*/  VIADD R2, R2, 0x1 ;  /* 0x0000000102027836 */ /* 0x000fca0000000000 */
[----:B------:R-:W-:-:S13]  /*2490*/  ISETP.NE.AND P0, PT, R2, R9, PT ;  /* 0x000000090200720c */ /* 0x000fda0003f05270 */
[----:B------:R-:W-:Y:S05]  /*24a0*/  @P0 BRA `(.L_x_681) ;  /* 0xffffffec00880947 */ /* 0x000fea000383ffff */
.L_x_663:
[----:B------:R-:W-:Y:S05]  /*24b0*/  BSYNC.RECONVERGENT B1 ;  /* 0x0000000000017941 */ /* 0x000fea0003800200 */
.L_x_662:
[----:B------:R-:W0:Y:S01]  /*24c0*/  LDCU.64 UR8, c[0x0][0x3c8] ;  /* 0x00007900ff0877ac */ /* 0x000e220008000a00 */
[----:B------:R-:W1:Y:S01]  /*24d0*/  LDCU UR6, c[0x0][0x380] ;  /* 0x00007000ff0677ac */ /* 0x000e620008000800 */
[----:B------:R-:W2:Y:S01]  /*24e0*/  LDCU UR7, c[0x0][0x380] ;  /* 0x00007000ff0777ac */ /* 0x000ea20008000800 */
[----:B0-----:R-:W-:-:S04]  /*24f0*/  LEA R6, P0, R0, UR8, 0x2 ;  /* 0x0000000800067c11 */ /* 0x001fc8000f8010ff */
[----:B------:R-:W-:Y:S01]  /*2500*/  LEA.HI.X R7, R0, UR9, R3, 0x2, P0 ;  /* 0x0000000900077c11 */ /* 0x000fe200080f1403 */
[----:B-1----:R-:W-:Y:S01]  /*2510*/  USHF.R.S32.HI UR6, URZ, 0x1f, UR6 ;  /* 0x0000001fff067899 */ /* 0x002fe20008011406 */
[----:B------:R-:W-:-:S03]  /*2520*/  IADD3 R0, P0, PT, R5, R0, RZ ;  /* 0x0000000005007210 */ /* 0x000fc60007f1e0ff */
[----:B------:R0:W-:Y:S01]  /*2530*/  STG.E desc[UR10][R6.64], R40 ;  /* 0x0000002806007986 */ /* 0x0001e2000c10190a */
[----:B------:R-:W-:Y:S02]  /*2540*/  IADD3.X R3, PT, PT, RZ, R3, RZ, P0, !PT ;  /* 0x00000003ff037210 */ /* 0x000fe400007fe4ff */
[----:B--2---:R-:W-:-:S04]  /*2550*/  ISETP.GE.U32.AND P0, PT, R0, UR7, PT ;  /* 0x0000000700007c0c */ /* 0x004fc8000bf06070 */
[----:B------:R-:W-:-:S13]  /*2560*/  ISETP.GE.AND.EX P0, PT, R3, UR6, PT, P0 ;  /* 0x0000000603007c0c */ /* 0x000fda000bf06300 */
[----:B0-----:R-:W-:Y:S05]  /*2570*/  @!P0 BRA `(.L_x_682) ;  /* 0xffffffdc00008947 */ /* 0x001fea000383ffff */
[----:B------:R-:W-:Y:S05]  /*2580*/  EXIT ;  /* 0x000000000000794d */ /* 0x000fea0003800000 */
.L_x_648:
[----:B------:R-:W0:Y:S02]  /*2590*/  LDCU UR6, c[0x0][0x3d0] ;  /* 0x00007a00ff0677ac */ /* 0x000e240008000800 */
[----:B0-----:R-:W-:-:S07]  /*25a0*/  I2FP.F32.S32 R2, UR6 ;  /* 0x0000000600027c45 */ /* 0x001fce0008201400 */
.L_x_708:
        /* <DEDUP_REMOVED lines=18> */
[----:B------:R-:W-:Y:S01]  /*26d0*/  IMAD R4, R7, UR6, R0 ;  /* 0x0000000607047c24 */ /* 0x000fe2000f8e0200 */
[----:B------:R-:W-:-:S04]  /*26e0*/  MOV R7, RZ ;  /* 0x000000ff00077202 */ /* 0x000fc80000000f00 */
        /* <DEDUP_REMOVED lines=9> */
.L_x_684:
[----:B------:R-:W0:Y:S01]  /*2780*/  LDCU.64 UR6, c[0x0][0x390] ;  /* 0x00007200ff0677ac */ /* 0x000e220008000a00 */
[----:B------:R-:W-:Y:S01]  /*2790*/  IMAD.MOV.U32 R20, RZ, RZ, R0 ;  /* 0x000000ffff147224 */ /* 0x000fe200078e0000 */
[----:B------:R-:W-:Y:S01]  /*27a0*/  MOV R16, 0x27f0 ;  /* 0x000027f000107802 */ /* 0x000fe20000000f00 */
[----:B------:R-:W-:Y:S01]  /*27b0*/  IMAD.MOV.U32 R21, RZ, RZ, R3 ;  /* 0x000000ffff157224 */ /* 0x000fe200078e0003 */
[----:B0-----:R-:W-:Y:S01]  /*27c0*/  MOV R19, UR6 ;  /* 0x0000000600137c02 */ /* 0x001fe20008000f00 */
[----:B------:R-:W-:-:S07]  /*27d0*/  IMAD.U32 R18, RZ, RZ, UR7 ;  /* 0x00000007ff127e24 */ /* 0x000fce000f8e00ff */
[----:B------:R-:W-:Y:S05]  /*27e0*/  CALL.REL.NOINC `($__internal_11_$__cuda_sm20_div_s64) ;  /* 0x0000001800cc7944 */ /* 0x000fea0003c00000 */
[----:B------:R-:W0:Y:S01]  /*27f0*/  LDCU.64 UR6, c[0x0][0x390] ;  /* 0x00007200ff0677ac */ /* 0x000e220008000a00 */
[----:B------:R-:W-:Y:S01]  /*2800*/  IADD3 R9, P0, PT, RZ, -R12, RZ ;  /* 0x8000000cff097210 */ /* 0x000fe20007f1e0ff */
[----:B------:R-:W-:Y:S02]  /*2810*/  IMAD.MOV.U32 R6, RZ, RZ, R0 ;  /* 0x000000ffff067224 */ /* 0x000fe400078e0000 */
[----:B------:R-:W-:Y:S01]  /*2820*/  IMAD.MOV.U32 R7, RZ, RZ, R3 ;  /* 0x000000ffff077224 */ /* 0x000fe200078e0003 */
[----:B------:R-:W-:Y:S01]  /*2830*/  IADD3.X R4, PT, PT, RZ, ~R13, RZ, P0, !PT ;  /* 0x8000000dff047210 */ /* 0x000fe200007fe4ff */
[----:B------:R-:W-:Y:S02]  /*2840*/  IMAD.MOV.U32 R14, RZ, RZ, R12 ;  /* 0x000000ffff0e7224 */ /* 0x000fe400078e000c */
[----:B------:R-:W-:Y:S02]  /*2850*/  IMAD.MOV.U32 R15, RZ, RZ, R13 ;  /* 0x000000ffff0f7224 */ /* 0x000fe400078e000d */
[----:B0-----:R-:W-:-:S02]  /*2860*/  IMAD R4, R4, UR6, RZ ;  /* 0x0000000604047c24 */ /* 0x001fc4000f8e02ff */
[----:B------:R-:W-:-:S04]  /*2870*/  IMAD.WIDE.U32 R6, R9, UR6, R6 ;  /* 0x0000000609067c25 */ /* 0x000fc8000f8e0006 */
[----:B------:R-:W-:-:S05]  /*2880*/  IMAD R9, R9, UR7, R4 ;  /* 0x0000000709097c24 */ /* 0x000fca000f8e0204 */
[----:B------:R-:W-:-:S07]  /*2890*/  IADD3 R7, PT, PT, R9, R7, RZ ;  /* 0x0000000709077210 */ /* 0x000fce0007ffe0ff */
.L_x_685:
[----:B------:R-:W-:Y:S05]  /*28a0*/  BSYNC.RECONVERGENT B0 ;  /* 0x0000000000007941 */ /* 0x000fea0003800200 */
.L_x_683:
[----:B------:R-:W0:Y:S01]  /*28b0*/  LDCU UR6, c[0x0][0x3a4] ;  /* 0x00007480ff0677ac */ /* 0x000e220008000800 */
[----:B------:R-:W-:Y:S01]  /*28c0*/  BSSY.RECONVERGENT B0, `(.L_x_686) ;  /* 0x0000028000007945 */ /* 0x000fe20003800200 */
[----:B0-----:R-:W-:-:S04]  /*28d0*/  LOP3.LUT R4, R15, UR6, RZ, 0xfc, !PT ;  /* 0x000000060f047c12 */ /* 0x001fc8000f8efcff */
[----:B------:R-:W-:-:S13]  /*28e0*/  ISETP.NE.U32.AND P0, PT, R4, RZ, PT ;  /* 0x000000ff0400720c */ /* 0x000fda0003f05070 */
[----:B------:R-:W-:Y:S05]  /*28f0*/  @P0 BRA `(.L_x_687) ;  /* 0x0000000000600947 */ /* 0x000fea0003800000 */
[----:B------:R-:W0:Y:S01]  /*2900*/  LDCU UR6, c[0x0][0x3a0] ;  /* 0x00007400ff0677ac */ /* 0x000e220008000800 */
[----:B------:R-:W-:Y:S02]  /*2910*/  IMAD.MOV.U32 R8, RZ, RZ, RZ ;  /* 0x000000ffff087224 */ /* 0x000fe400078e00ff */
[----:B------:R-:W-:Y:S01]  /*2920*/  HFMA2 R15, -RZ, RZ, 0, 0 ;  /* 0x00000000ff0f7431 */ /* 0x000fe200000001ff */
        /* <DEDUP_REMOVED lines=21> */
.L_x_687:
        /* <DEDUP_REMOVED lines=8> */
[----:B------:R-:W-:Y:S02]  /*2b00*/  IMAD.MOV R17, RZ, RZ, -R12 ;  /* 0x000000ffff117224 */ /* 0x000fe400078e0a0c */
[----:B------:R-:W-:Y:S02]  /*2b10*/  IMAD.MOV.U32 R15, RZ, RZ, R13 ;  /* 0x000000ffff0f7224 */ /* 0x000fe400078e000d */
[----:B0-----:R-:W-:Y:S01]  /*2b20*/  IMAD R17, R17, UR6, R14 ;  /* 0x0000000611117c24 */ /* 0x001fe2000f8e020e */
[----:B------:R-:W-:-:S07]  /*2b30*/  MOV R14, R12 ;  /* 0x0000000c000e7202 */ /* 0x000fce0000000f00 */
.L_x_688:
[----:B------:R-:W-:Y:S05]  /*2b40*/  BSYNC.RECONVERGENT B0 ;  /* 0x0000000000007941 */ /* 0x000fea0003800200 */
.L_x_686:
        /* <DEDUP_REMOVED lines=28> */
.L_x_690:
[----:B------:R-:W0:Y:S01]  /*2d10*/  LDCU.64 UR6, c[0x0][0x398] ;  /* 0x00007300ff0677ac */ /* 0x000e220008000a00 */
[----:B------:R-:W-:Y:S01]  /*2d20*/  IMAD.MOV.U32 R20, RZ, RZ, R14 ;  /* 0x000000ffff147224 */ /* 0x000fe200078e000e */
[----:B------:R-:W-:Y:S01]  /*2d30*/  MOV R16, 0x2d80 ;  /* 0x00002d8000107802 */ /* 0x000fe20000000f00 */
[----:B------:R-:W-:Y:S01]  /*2d40*/  IMAD.MOV.U32 R21, RZ, RZ, R15 ;  /* 0x000000ffff157224 */ /* 0x000fe200078e000f */
[----:B0-----:R-:W-:Y:S01]  /*2d50*/  MOV R19, UR6 ;  /* 0x0000000600137c02 */ /* 0x001fe20008000f00 */
[----:B------:R-:W-:-:S07]  /*2d60*/  IMAD.U32 R18, RZ, RZ, UR7 ;  /* 0x00000007ff127e24 */ /* 0x000fce000f8e00ff */
[----:B------:R-:W-:Y:S05]  /*2d70*/  CALL.REL.NOINC `($__internal_11_$__cuda_sm20_div_s64) ;  /* 0x0000001400687944 */ /* 0x000fea0003c00000 */
[----:B------:R-:W0:Y:S01]  /*2d80*/  LDCU UR6, c[0x0][0x398] ;  /* 0x00007300ff0677ac */ /* 0x000e220008000800 */
[----:B------:R-:W-:-:S05]  /*2d90*/  IADD3 R9, PT, PT, -R12, RZ, RZ ;  /* 0x000000ff0c097210 */ /* 0x000fca0007ffe1ff */
[----:B0-----:R-:W-:-:S07]  /*2da0*/  IMAD R9, R9, UR6, R14 ;  /* 0x0000000609097c24 */ /* 0x001fce000f8e020e */
.L_x_691:
[----:B------:R-:W-:Y:S05]  /*2db0*/  BSYNC.RECONVERGENT B0 ;  /* 0x0000000000007941 */ /* 0x000fea0003800200 */
.L_x_689:
        /* <DEDUP_REMOVED lines=11> */
[----:B0-----:R-:W-:Y:S01]  /*2e70*/  VIADD R14, R8, 0xffffffe ;  /* 0x0ffffffe080e7836 */ /* 0x001fe20000000000 */
[----:B------:R-:W-:-:S06]  /*2e80*/  IABS R8, R9 ;  /* 0x0000000900087213 */ /* 0x000fcc0000000000 */
[----:B------:R0:W3:Y:S01]  /*2e90*/  F2I.FTZ.U32.TRUNC.NTZ R15, R14 ;  /* 0x0000000e000f7305 */ /* 0x0000e2000021f000 */
[----:B-1----:R-:W-:Y:S02]  /*2ea0*/  VIADD R10, R16, 0xffffffe ;  /* 0x0ffffffe100a7836 */ /* 0x002fe40000000000 */
[----:B------:R-:W1:Y:S05]  /*2eb0*/  LDC R16, c[0x0][0x3b4] ;  /* 0x0000ed00ff107b82 */ /* 0x000e6a0000000800 */
[----:B------:R4:W5:Y:S01]  /*2ec0*/  F2I.FTZ.U32.TRUNC.NTZ R11, R10 ;  /* 0x0000000a000b7305 */ /* 0x000962000021f000 */
[----:B0-----:R-:W-:Y:S01]  /*2ed0*/  IMAD.MOV.U32 R14, RZ, RZ, RZ ;  /* 0x000000ffff0e7224 */ /* 0x001fe200078e00ff */
[----:B---3--:R-:W-:Y:S01]  /*2ee0*/  IADD3 R22, PT, PT, RZ, -R15, RZ ;  /* 0x8000000fff167210 */ /* 0x008fe20007ffe0ff */
[----:B----4-:R-:W-:-:S04]  /*2ef0*/  HFMA2 R10, -RZ, RZ, 0, 0 ;  /* 0x00000000ff0a7431 */ /* 0x010fc800000001ff */
[----:B------:R-:W-:Y:S02]  /*2f00*/  IMAD R19, R22, R21, RZ ;  /* 0x0000001516137224 */ /* 0x000fe400078e02ff */
[----:B------:R-:W0:Y:S01]  /*2f10*/  LDC R22, c[0x0][0x3b0] ;  /* 0x0000ec00ff167b82 */ /* 0x000e220000000800 */
[----:B-----5:R-:W-:Y:S02]  /*2f20*/  IMAD.MOV R23, RZ, RZ, -R11 ;  /* 0x000000ffff177224 */ /* 0x020fe400078e0a0b */
[----:B------:R-:W-:Y:S01]  /*2f30*/  IMAD.HI.U32 R19, R15, R19, R14 ;  /* 0x000000130f137227 */ /* 0x000fe200078e000e */
[----:B------:R-:W-:-:S03]  /*2f40*/  IABS R14, R17 ;  /* 0x00000011000e7213 */ /* 0x000fc60000000000 */
[----:B------:R-:W-:Y:S02]  /*2f50*/  IMAD R15, R23, R20, RZ ;  /* 0x00000014170f7224 */ /* 0x000fe400078e02ff */
[----:B------:R-:W-:-:S04]  /*2f60*/  IMAD.HI.U32 R19, R19, R8, RZ ;  /* 0x0000000813137227 */ /* 0x000fc800078e00ff */
[----:B------:R-:W-:-:S04]  /*2f70*/  IMAD.HI.U32 R15, R11, R15, R10 ;  /* 0x0000000f0b0f7227 */ /* 0x000fc800078e000a */
[----:B------:R-:W-:Y:S02]  /*2f80*/  IMAD.MOV R11, RZ, RZ, -R19 ;  /* 0x000000ffff0b7224 */ /* 0x000fe400078e0a13 */
[----:B------:R-:W-:-:S04]  /*2f90*/  IMAD.HI.U32 R10, R15, R14, RZ ;  /* 0x0000000e0f0a7227 */ /* 0x000fc800078e00ff */
[----:B------:R-:W-:Y:S01]  /*2fa0*/  IMAD R8, R21, R11, R8 ;  /* 0x0000000b15087224 */ /* 0x000fe200078e0208 */
[----:B0-----:R-:W-:Y:S01]  /*2fb0*/  ISETP.GE.AND P4, PT, R9, R22, PT ;  /* 0x000000160900720c */ /* 0x001fe20003f86270 */
[----:B------:R-:W-:-:S03]  /*2fc0*/  IMAD.MOV R11, RZ, RZ, -R10 ;  /* 0x000000ffff0b7224 */ /* 0x000fc600078e0a0a */
[----:B------:R-:W-:Y:S01]  /*2fd0*/  ISETP.GT.U32.AND P1, PT, R21, R8, PT ;  /* 0x000000081500720c */ /* 0x000fe20003f24070 */
[C---:B------:R-:W-:Y:S02]  /*2fe0*/  IMAD R11, R20.reuse, R11, R14 ;  /* 0x0000000b140b7224 */ /* 0x040fe400078e020e */
[----:B------:R-:W0:Y:S03]  /*2ff0*/  LDC.64 R14, c[0x0][0x3a8] ;  /* 0x0000ea00ff0e7b82 */ /* 0x000e260000000a00 */
[----:B------:R-:W-:-:S07]  /*3000*/  ISETP.GT.U32.AND P5, PT, R20, R11, PT ;  /* 0x0000000b1400720c */ /* 0x000fce0003fa4070 */
[----:B------:R-:W-:Y:S01]  /*3010*/  @!P1 IADD3 R8, PT, PT, R8, -R21, RZ ;  /* 0x8000001508089210 */ /* 0x000fe20007ffe0ff */
[----:B------:R-:W-:-:S03]  /*3020*/  @!P1 VIADD R19, R19, 0x1 ;  /* 0x0000000113139836 */ /* 0x000fc60000000000 */
[----:B------:R-:W-:Y:S02]  /*3030*/  ISETP.GE.U32.AND P0, PT, R8, R21, PT ;  /* 0x000000150800720c */ /* 0x000fe40003f06070 */
[----:B------:R-:W-:Y:S01]  /*3040*/  LOP3.LUT R8, R9, R4, RZ, 0x3c, !PT ;  /* 0x0000000409087212 */ /* 0x000fe200078e3cff */
[----:B------:R-:W-:Y:S02]  /*3050*/  @!P5 IMAD.IADD R11, R11, 0x1, -R20 ;  /* 0x000000010b0bd824 */ /* 0x000fe400078e0a14 */
[----:B------:R-:W-:Y:S01]  /*3060*/  @!P5 VIADD R10, R10, 0x1 ;  /* 0x000000010a0ad836 */ /* 0x000fe20000000000 */
[----:B------:R-:W-:Y:S02]  /*3070*/  ISETP.GE.AND P6, PT, R8, RZ, PT ;  /* 0x000000ff0800720c */ /* 0x000fe40003fc6270 */
[----:B------:R-:W3:Y:S01]  /*3080*/  LDC R8, c[0x0][0x3ac] ;  /* 0x0000eb00ff087b82 */ /* 0x000ee20000000800 */
[----:B------:R-:W-:Y:S02]  /*3090*/  ISETP.GE.U32.AND P2, PT, R11, R20, PT ;  /* 0x000000140b00720c */ /* 0x000fe40003f46070 */
[----:B------:R-:W-:-:S02]  /*30a0*/  LOP3.LUT R11, R17, R18, RZ, 0x3c, !PT ;  /* 0x00000012110b7212 */ /* 0x000fc400078e3cff */
[----:B------:R-:W-:Y:S02]  /*30b0*/  @P0 IADD3 R19, PT, PT, R19, 0x1, RZ ;  /* 0x0000000113130810 */ /* 0x000fe40007ffe0ff */
[----:B------:R-:W-:Y:S02]  /*30c0*/  ISETP.GE.AND P1, PT, R11, RZ, PT ;  /* 0x000000ff0b00720c */ /* 0x000fe40003f26270 */
[----:B-1----:R-:W-:Y:S01]  /*30d0*/  ISETP.GE.AND P0, PT, R17, R16, PT ;  /* 0x000000101100720c */ /* 0x002fe20003f06270 */
[----:B------:R-:W-:Y:S01]  /*30e0*/  IMAD.MOV.U32 R20, RZ, RZ, R19 ;  /* 0x000000ffff147224 */ /* 0x000fe200078e0013 */
[----:B------:R-:W-:-:S03]  /*30f0*/  ISETP.NE.AND P5, PT, R18, RZ, PT ;  /* 0x000000ff1200720c */ /* 0x000fc60003fa5270 */
[----:B------:R-:W-:Y:S01]  /*3100*/  @P2 VIADD R10, R10, 0x1 ;  /* 0x000000010a0a2836 */ /* 0x000fe20000000000 */
[----:B------:R-:W-:Y:S02]  /*3110*/  @!P6 IADD3 R20, PT, PT, -R20, RZ, RZ ;  /* 0x000000ff1414e210 */ /* 0x000fe40007ffe1ff */
[----:B------:R-:W-:Y:S01]  /*3120*/  @!P3 LOP3.LUT R20, RZ, R4, RZ, 0x33, !PT ;  /* 0x00000004ff14b212 */ /* 0x000fe200078e33ff */
[----:B------:R-:W-:Y:S01]  /*3130*/  IMAD.MOV.U32 R19, RZ, RZ, R10 ;  /* 0x000000ffff137224 */ /* 0x000fe200078e000a */
[----:B------:R-:W-:Y:S01]  /*3140*/  MOV R4, RZ ;  /* 0x000000ff00047202 */ /* 0x000fe20000000f00 */
[----:B--2---:R-:W-:Y:S06]  /*3150*/  @!P4 BRA `(.L_x_693) ;  /* 0x00000000006cc947 */ /* 0x004fec0003800000 */
        /* <DEDUP_REMOVED lines=11> */
[----:B------:R-:W-:Y:S02]  /*3210*/  IMAD R25, R10, R21, RZ ;  /* 0x000000150a197224 */ /* 0x000fe400078e02ff */
[----:B------:R-:W-:-:S04]  /*3220*/  IMAD.MOV.U32 R10, RZ, RZ, RZ ;  /* 0x000000ffff0a7224 */ /* 0x000fc800078e00ff */
        /* <DEDUP_REMOVED lines=14> */
.L_x_693:
[----:B------:R-:W-:Y:S05]  /*3310*/  BSYNC.RECONVERGENT B0 ;  /* 0x0000000000007941 */ /* 0x000fea0003800200 */
.L_x_692:
[----:B------:R-:W-:Y:S01]  /*3320*/  BSSY.RECONVERGENT B0, `(.L_x_694) ;  /* 0x0000020000007945 */ /* 0x000fe20003800200 */
[----:B------:R-:W-:Y:S01]  /*3330*/  VIADDMNMX R9, R20, 0x1, R27, PT ;  /* 0x0000000114097846 */ /* 0x000fe2000380011b */
[----:B------:R-:W-:Y:S01]  /*3340*/  IMAD.MOV.U32 R11, RZ, RZ, RZ ;  /* 0x000000ffff0b7224 */ /* 0x000fe200078e00ff */
[----:B------:R-:W-:Y:S01]  /*3350*/  @!P1 IADD3 R19, PT, PT, -R19, RZ, RZ ;  /* 0x000000ff13139210 */ /* 0x000fe20007ffe1ff */
[----:B------:R-:W-:Y:S06]  /*3360*/  @!P0 BRA `(.L_x_695) ;  /* 0x00000000006c8947 */ /* 0x000fec0003800000 */
        /* <DEDUP_REMOVED lines=27> */
.L_x_695:
[----:B------:R-:W-:Y:S05]  /*3520*/  BSYNC.RECONVERGENT B0 ;  /* 0x0000000000007941 */ /* 0x000fea0003800200 */
.L_x_694:
[----:B------:R-:W-:Y:S01]  /*3530*/  ISETP.GE.AND P0, PT, R4, R9, PT ;  /* 0x000000090400720c */ /* 0x000fe20003f06270 */
[----:B0-----:R-:W-:Y:S01]  /*3540*/  IMAD.WIDE R14, R15, R14, RZ ;  /* 0x0000000e0f0e7225 */ /* 0x001fe200078e02ff */
[----:B------:R-:W-:Y:S01]  /*3550*/  @!P5 LOP3.LUT R19, RZ, R18, RZ, 0x33, !PT ;  /* 0x00000012ff13d212 */ /* 0x000fe200078e33ff */
[----:B------:R-:W-:Y:S02]  /*3560*/  BSSY.RECONVERGENT B0, `(.L_x_696) ;  /* 0x00000ce000007945 */ /* 0x000fe40003800200 */
[----:B------:R-:W-:Y:S01]  /*3570*/  IMAD R17, R15, R12, RZ ;  /* 0x0000000c0f117224 */ /* 0x000fe200078e02ff */
[----:B---3--:R-:W-:Y:S01]  /*3580*/  VIADDMNMX R8, R19, 0x1, R8, PT ;  /* 0x0000000113087846 */ /* 0x008fe20003800108 */
[----:B------:R-:W-:Y:S02]  /*3590*/  IMAD.MOV.U32 R10, RZ, RZ, RZ ;  /* 0x000000ffff0a7224 */ /* 0x000fe400078e00ff */
[----:B------:R-:W-:-:S04]  /*35a0*/  IMAD R21, R14, R13, R17 ;  /* 0x0000000d0e157224 */ /* 0x000fc800078e0211 */
[----:B------:R-:W-:Y:S05]  /*35b0*/  @P0 BRA `(.L_x_697) ;  /* 0x0000000c00200947 */ /* 0x000fea0003800000 */
[----:B------:R-:W0:Y:S01]  /*35c0*/  LDCU UR6, c[0x0][0x3c4] ;  /* 0x00007880ff0677ac */ /* 0x000e220008000800 */
[----:B------:R-:W1:Y:S01]  /*35d0*/  LDC R10, c[0x0][0x3a0] ;  /* 0x0000e800ff0a7b82 */ /* 0x000e620000000800 */
[C---:B------:R-:W-:Y:S02]  /*35e0*/  IMAD.IADD R19, R11.reuse, 0x1, -R8 ;  /* 0x000000010b137824 */ /* 0x040fe400078e0a08 */
[----:B------:R-:W-:Y:S02]  /*35f0*/  IMAD.IADD R33, R8, 0x1, -R11 ;  /* 0x0000000108217824 */ /* 0x000fe400078e0a0b */
[----:B------:R-:W-:Y:S01]  /*3600*/  VIADD R31, R11, 0x2 ;  /* 0x000000020b1f7836 */ /* 0x000fe20000000000 */
[----:B------:R-:W-:Y:S01]  /*3610*/  ISETP.GT.U32.AND P1, PT, R19, -0x4, PT ;  /* 0xfffffffc1300780c */ /* 0x000fe20003f24070 */
[----:B------:R-:W-:Y:S01]  /*3620*/  IMAD R19, R11, R18, R18 ;  /* 0x000000120b137224 */ /* 0x000fe200078e0212 */
[----:B------:R-:W-:Y:S01]  /*3630*/  LOP3.LUT R33, R33, 0x3, RZ, 0xc0, !PT ;  /* 0x0000000321217812 */ /* 0x000fe200078ec0ff */
[----:B------:R-:W-:-:S02]  /*3640*/  VIADD R30, R11, 0x3 ;  /* 0x000000030b1e7836 */ /* 0x000fc40000000000 */
[----:B------:R-:W-:Y:S02]  /*3650*/  IMAD.IADD R37, R19, 0x1, R18 ;  /* 0x0000000113257824 */ /* 0x000fe400078e0212 */
[----:B0-----:R-:W-:Y:S01]  /*3660*/  IMAD R35, R11, R18, -UR6 ;  /* 0x800000060b237e24 */ /* 0x001fe2000f8e0212 */
[----:B------:R-:W-:Y:S02]  /*3670*/  VIADDMNMX R34, R19, -UR6, RZ, !PT ;  /* 0x8000000613227c46 */ /* 0x000fe4000f8001ff */
[----:B------:R-:W-:Y:S01]  /*3680*/  VIADDMNMX R37, R37, -UR6, RZ, !PT ;  /* 0x8000000625257c46 */ /* 0x000fe2000f8001ff */
[----:B------:R-:W-:Y:S01]  /*3690*/  IMAD.IADD R13, R35, 0x1, R16 ;  /* 0x00000001230d7824 */ /* 0x000fe200078e0210 */
[----:B------:R-:W-:Y:S01]  /*36a0*/  VIMNMX R35, PT, PT, RZ, R35, !PT ;  /* 0x00000023ff237248 */ /* 0x000fe20007fe0100 */
[----:B------:R-:W-:-:S03]  /*36b0*/  IMAD.WIDE.U32 R16, R14, R12, RZ ;  /* 0x0000000c0e107225 */ /* 0x000fc600078e00ff */
[-C--:B------:R-:W-:Y:S01]  /*36c0*/  IADD3 R15, PT, PT, R13, R18.reuse, RZ ;  /* 0x000000120d0f7210 */ /* 0x080fe20007ffe0ff */
[----:B------:R-:W-:Y:S01]  /*36d0*/  IMAD.IADD R32, R17, 0x1, R21 ;  /* 0x0000000111207824 */ /* 0x000fe200078e0215 */
[--C-:B-1----:R-:W-:Y:S02]  /*36e0*/  VIMNMX3 R12, R13, UR5, R10.reuse, PT ;  /* 0x000000050d0c7c0f */ /* 0x102fe4000b80010a */
[C---:B------:R-:W-:Y:S02]  /*36f0*/  VIADDMNMX R14, R15.reuse, R18, UR5, PT ;  /* 0x000000050f0e7e46 */ /* 0x040fe4000b800112 */
[----:B------:R-:W-:Y:S02]  /*3700*/  VIMNMX3 R13, R15, UR5, R10, PT ;  /* 0x000000050f0d7c0f */ /* 0x000fe4000b80010a */
[----:B------:R-:W-:Y:S01]  /*3710*/  VIMNMX R14, PT, PT, R14, R10, PT ;  /* 0x0000000a0e0e7248 */ /* 0x000fe20003fe0100 */
[----:B------:R-:W-:Y:S01]  /*3720*/  HFMA2 R10, -RZ, RZ, 0, 0 ;  /* 0x00000000ff0a7431 */ /* 0x000fe200000001ff */
[----:B------:R-:W-:-:S07]  /*3730*/  IADD3 R15, PT, PT, R11, 0x1, RZ ;  /* 0x000000010b0f7810 */ /* 0x000fce0007ffe0ff */
.L_x_707:
[----:B------:R-:W-:Y:S01]  /*3740*/  ISETP.GE.AND P0, PT, R11, R8, PT ;  /* 0x000000080b00720c */ /* 0x000fe20003f06270 */
[----:B------:R-:W-:-:S12]  /*3750*/  BSSY.RECONVERGENT B1, `(.L_x_698) ;  /* 0x00000ab000017945 */ /* 0x000fd80003800200 */
[----:B------:R-:W-:Y:S05]  /*3760*/  @P0 BRA `(.L_x_699) ;  /* 0x0000000800a40947 */ /* 0x000fea0003800000 */
[----:B------:R-:W0:Y:S01]  /*3770*/  LDC R19, c[0x0][0x3c0] ;  /* 0x0000f000ff137b82 */ /* 0x000e220000000800 */
[----:B------:R-:W0:Y:S01]  /*3780*/  LDCU UR6, c[0x0][0x3b8] ;  /* 0x00007700ff0677ac */ /* 0x000e220008000800 */
[----:B------:R-:W-:Y:S01]  /*3790*/  ISETP.NE.AND P0, PT, R33, RZ, PT ;  /* 0x000000ff2100720c */ /* 0x000fe20003f05270 */
[----:B------:R-:W-:Y:S01]  /*37a0*/  BSSY.RECONVERGENT B2, `(.L_x_700) ;  /* 0x0000049000027945 */ /* 0x000fe20003800200 */
[----:B------:R-:W-:Y:S01]  /*37b0*/  MOV R39, R11 ;  /* 0x0000000b00277202 */ /* 0x000fe20000000f00 */
        /* <DEDUP_REMOVED lines=23> */
[----:B------:R-:W-:-:S06]  /*3930*/  LEA.HI.X R19, R20, UR7, R19, 0x2, P2 ;  /* 0x0000000714137c11 */ /* 0x000fcc00090f1413 */
[----:B------:R-:W2:Y:S01]  /*3940*/  LDG.E R19, desc[UR10][R18.64] ;  /* 0x0000000a12137981 */ /* 0x000ea2000c1e1900 */
[----:B------:R-:W2:Y:S02]  /*3950*/  MUFU.RCP R20, R2 ;  /* 0x0000000200147308 */ /* 0x000ea40000001000 */
[----:B--2---:R-:W-:-:S07]  /*3960*/  FFMA.FTZ R10, R19, R20, R10 ;  /* 0x00000014130a7223 */ /* 0x004fce000001000a */
.L_x_703:
[----:B------:R-:W-:Y:S05]  /*3970*/  BSYNC.RECONVERGENT B3 ;  /* 0x0000000000037941 */ /* 0x000fea0003800200 */
.L_x_702:
[----:B------:R-:W-:Y:S01]  /*3980*/  IMAD.MOV.U32 R39, RZ, RZ, R15 ;  /* 0x000000ffff277224 */ /* 0x000fe200078e000f */
        /* <DEDUP_REMOVED lines=16> */
[----:B------:R-:W-:-:S06]  /*3a90*/  LEA.HI.X R19, R20, UR7, R19, 0x2, P2 ;  /* 0x0000000714137c11 */ /* 0x000fcc00090f1413 */
[----:B------:R-:W2:Y:S01]  /*3aa0*/  LDG.E R19, desc[UR10][R18.64] ;  /* 0x0000000a12137981 */ /* 0x000ea2000c1e1900 */
[----:B------:R-:W2:Y:S02]  /*3ab0*/  MUFU.RCP R20, R2 ;  /* 0x0000000200147308 */ /* 0x000ea40000001000 */
[----:B--2---:R-:W-:-:S07]  /*3ac0*/  FFMA.FTZ R10, R19, R20, R10 ;  /* 0x00000014130a7223 */ /* 0x004fce000001000a */
.L_x_705:
[----:B------:R-:W-:Y:S05]  /*3ad0*/  BSYNC.RECONVERGENT B3 ;  /* 0x0000000000037941 */ /* 0x000fea0003800200 */
.L_x_704:
[----:B------:R-:W-:Y:S01]  /*3ae0*/  IMAD.MOV.U32 R39, RZ, RZ, R31 ;  /* 0x000000ffff277224 */ /* 0x000fe200078e001f */
        /* <DEDUP_REMOVED lines=17> */
[----:B------:R-:W2:Y:S01]  /*3c00*/  MUFU.RCP R20, R2 ;  /* 0x0000000200147308 */ /* 0x000ea20000001000 */
[----:B------:R-:W-:Y:S02]  /*3c10*/  IMAD.MOV.U32 R39, RZ, RZ, R30 ;  /* 0x000000ffff277224 */ /* 0x000fe400078e001e */
[----:B--2---:R-:W-:-:S07]  /*3c20*/  FFMA.FTZ R10, R19, R20, R10 ;  /* 0x00000014130a7223 */ /* 0x004fce000001000a */
.L_x_701:
[----:B------:R-:W-:Y:S05]  /*3c30*/  BSYNC.RECONVERGENT B2 ;  /* 0x0000000000027941 */ /* 0x000fea0003800200 */
.L_x_700:
[----:B------:R-:W-:Y:S05]  /*3c40*/  @P1 BRA `(.L_x_699) ;  /* 0x00000004006c1947 */ /* 0x000fea0003800000 */
[----:B------:R-:W-:-:S13]  /*3c50*/  ISETP.GE.AND P0, PT, R22, R23, PT ;  /* 0x000000171600720c */ /* 0x000fda0003f06270 */
.L_x_706:
[----:B------:R-:W0:Y:S01]  /*3c60*/  LDC R24, c[0x0][0x3bc] ;  /* 0x0000ef00ff187b82 */ /* 0x000e220000000800 */
[----:B------:R-:W0:Y:S01]  /*3c70*/  LDCU UR6, c[0x0][0x3c4] ;  /* 0x00007880ff0677ac */ /* 0x000e220008000800 */
[----:B------:R-:W1:Y:S06]  /*3c80*/  LDCU UR7, c[0x0][0x3b4] ;  /* 0x00007680ff0777ac */ /* 0x000e6c0008000800 */
[----:B------:R-:W2:Y:S01]  /*3c90*/  LDC R22, c[0x0][0x3a0] ;  /* 0x0000e800ff167b82 */ /* 0x000ea20000000800 */
[CC--:B0-----:R-:W-:Y:S02]  /*3ca0*/  IMAD R18, R39.reuse, R24.reuse, -UR6 ;  /* 0x8000000627127e24 */ /* 0x0c1fe4000f8e0218 */
[----:B------:R-:W-:-:S02]  /*3cb0*/  IMAD R23, R39, R24, R24 ;  /* 0x0000001827177224 */ /* 0x000fc400078e0218 */
[----:B-1----:R-:W-:Y:S01]  /*3cc0*/  VIADD R19, R18, UR7 ;  /* 0x0000000712137c36 */ /* 0x002fe20008000000 */
[----:B------:R-:W-:Y:S01]  /*3cd0*/  VIMNMX R18, PT, PT, RZ, R18, !PT ;  /* 0x00000012ff127248 */ /* 0x000fe20007fe0100 */
[C---:B------:R-:W-:Y:S01]  /*3ce0*/  IMAD.IADD R29, R23.reuse, 0x1, R24 ;  /* 0x00000001171d7824 */ /* 0x040fe200078e0218 */
[----:B------:R-:W-:Y:S02]  /*3cf0*/  VIADDMNMX R20, R23, -UR6, RZ, !PT ;  /* 0x8000000617147c46 */ /* 0x000fe4000f8001ff */
[C---:B------:R-:W-:Y:S02]  /*3d00*/  IADD3 R25, PT, PT, R19.reuse, R24, RZ ;  /* 0x0000001813197210 */ /* 0x040fe40007ffe0ff */
[--C-:B--2---:R-:W-:Y:S02]  /*3d10*/  VIMNMX3 R19, R19, UR5, R22.reuse, PT ;  /* 0x0000000513137c0f */ /* 0x104fe4000b800116 */
[C---:B------:R-:W-:Y:S01]  /*3d20*/  VIMNMX3 R21, R25.reuse, UR5, R22, PT ;  /* 0x0000000519157c0f */ /* 0x040fe2000b800116 */
[----:B------:R-:W-:Y:S01]  /*3d30*/  IMAD.IADD R27, R25, 0x1, R24 ;  /* 0x00000001191b7824 */ /* 0x000fe200078e0218 */
[----:B------:R-:W-:-:S02]  /*3d40*/  ISETP.GE.OR P5, PT, R18, R19, P0 ;  /* 0x000000131200720c */ /* 0x000fc400007a6670 */
[----:B------:R-:W-:Y:S02]  /*3d50*/  ISETP.GE.OR P4, PT, R20, R21, P0 ;  /* 0x000000151400720c */ /* 0x000fe40000786670 */
[----:B------:R-:W-:Y:S02]  /*3d60*/  VIADDMNMX R25, R29, -UR6, RZ, !PT ;  /* 0x800000061d197c46 */ /* 0x000fe4000f8001ff */
[C---:B------:R-:W-:Y:S02]  /*3d70*/  VIMNMX3 R26, R27.reuse, UR5, R22, PT ;  /* 0x000000051b1a7c0f */ /* 0x040fe4000b800116 */
[-C--:B------:R-:W-:Y:S02]  /*3d80*/  VIADDMNMX R27, R27, R24.reuse, UR5, PT ;  /* 0x000000051b1b7e46 */ /* 0x080fe4000b800118 */
[----:B------:R-:W-:Y:S02]  /*3d90*/  IADD3 R24, PT, PT, R29, R24, RZ ;  /* 0x000000181d187210 */ /* 0x000fe40007ffe0ff */
[----:B------:R-:W-:Y:S01]  /*3da0*/  ISETP.GE.OR P2, PT, R25, R26, P0 ;  /* 0x0000001a1900720c */ /* 0x000fe20000746670 */
[----:B------:R-:W0:Y:S01]  /*3db0*/  @!P5 LDC R28, c[0x0][0x3ac] ;  /* 0x0000eb00ff1cdb82 */ /* 0x000e220000000800 */
[----:B------:R-:W-:-:S02]  /*3dc0*/  VIMNMX R27, PT, PT, R27, R22, PT ;  /* 0x000000161b1b7248 */ /* 0x000fc40003fe0100 */
[----:B------:R-:W-:-:S05]  /*3dd0*/  VIADDMNMX R24, R24, -UR6, RZ, !PT ;  /* 0x8000000618187c46 */ /* 0x000fca000f8001ff */
[----:B------:R-:W1:Y:S08]  /*3de0*/  @!P4 LDC R36, c[0x0][0x3ac] ;  /* 0x0000eb00ff24cb82 */ /* 0x000e700000000800 */
[----:B------:R-:W2:Y:S08]  /*3df0*/  @!P5 LDC.64 R20, c[0x0][0x390] ;  /* 0x0000e400ff14db82 */ /* 0x000eb00000000a00 */
[----:B------:R-:W3:Y:S01]  /*3e00*/  @!P4 LDC.64 R18, c[0x0][0x390] ;  /* 0x0000e400ff12cb82 */ /* 0x000ee20000000a00 */
[----:B0-----:R-:W-:-:S05]  /*3e10*/  @!P5 IMAD R23, R4, R28, R39 ;  /* 0x0000001c0417d224 */ /* 0x001fca00078e0227 */
[----:B------:R-:W-:Y:S01]  /*3e20*/  @!P5 IADD3 R29, P3, PT, R23, R16, RZ ;  /* 0x00000010171dd210 */ /* 0x000fe20007f7e0ff */
[----:B-1----:R-:W-:-:S03]  /*3e30*/  @!P4 IMAD R36, R4, R36, R39 ;  /* 0x000000240424c224 */ /* 0x002fc600078e0227 */
[----:B------:R-:W-:Y:S01]  /*3e40*/  @!P5 LEA.HI.X.SX32 R41, R23, R32, 0x1, P3 ;  /* 0x000000201729d211 */ /* 0x000fe200018f0eff */
[----:B------:R-:W-:Y:S01]  /*3e50*/  @!P4 VIADD R25, R36, 0x1 ;  /* 0x000000012419c836 */ /* 0x000fe20000000000 */
[----:B------:R-:W-:Y:S01]  /*3e60*/  ISETP.GE.OR P3, PT, R24, R27, P0 ;  /* 0x0000001b1800720c */ /* 0x000fe20000766670 */
[----:B------:R-:W0:Y:S02]  /*3e70*/  @!P2 LDC R36, c[0x0][0x3ac] ;  /* 0x0000eb00ff24ab82 */ /* 0x000e240000000800 */
[----:B--2---:R-:W-:Y:S01]  /*3e80*/  @!P5 IMAD R22, R41, R20, RZ ;  /* 0x000000142916d224 */ /* 0x004fe200078e02ff */
[----:B------:R-:W-:Y:S01]  /*3e90*/  @!P4 IADD3 R23, P6, PT, R25, R16, RZ ;  /* 0x000000101917c210 */ /* 0x000fe20007fde0ff */
[----:B------:R-:W-:-:S03]  /*3ea0*/  @!P5 IMAD.WIDE.U32 R26, R29, R20, R6 ;  /* 0x000000141d1ad225 */ /* 0x000fc600078e0006 */
[----:B------:R-:W-:Y:S01]  /*3eb0*/  @!P4 LEA.HI.X.SX32 R25, R25, R32, 0x1, P6 ;  /* 0x000000201919c211 */ /* 0x000fe200030f0eff */
[----:B------:R-:W-:Y:S02]  /*3ec0*/  @!P5 IMAD R29, R29, R21, R22 ;  /* 0x000000151d1dd224 */ /* 0x000fe400078e0216 */
[----:B------:R-:W1:Y:S02]  /*3ed0*/  @!P5 LDC.64 R20, c[0x0][0x388] ;  /* 0x0000e200ff14db82 */ /* 0x000e640000000a00 */
[-C--:B---3--:R-:W-:Y:S02]  /*3ee0*/  @!P4 IMAD R22, R25, R18.reuse, RZ ;  /* 0x000000121916c224 */ /* 0x088fe400078e02ff */
[----:B------:R-:W-:-:S04]  /*3ef0*/  @!P4 IMAD.WIDE.U32 R24, R23, R18, R6 ;  /* 0x000000121718c225 */ /* 0x000fc800078e0006 */
[----:B------:R-:W-:Y:S01]  /*3f00*/  @!P4 IMAD R41, R23, R19, R22 ;  /* 0x000000131729c224 */ /* 0x000fe200078e0216 */
[----:B------:R-:W2:Y:S01]  /*3f10*/  @!P3 LDC R28, c[0x0][0x3ac] ;  /* 0x0000eb00ff1cbb82 */ /* 0x000ea20000000800 */
[----:B------:R-:W-:-:S03]  /*3f20*/  @!P5 IMAD.IADD R29, R27, 0x1, R29 ;  /* 0x000000011b1dd824 */ /* 0x000fc600078e021d */
[----:B------:R-:W-:Y:S01]  /*3f30*/  @!P4 IADD3 R25, PT, PT, R25, R41, RZ ;  /* 0x000000291919c210 */ /* 0x000fe20007ffe0ff */
[----:B0-----:R-:W-:-:S03]  /*3f40*/  @!P2 IMAD R27, R4, R36, R39 ;  /* 0x00000024041ba224 */ /* 0x001fc600078e0227 */
[----:B------:R-:W0:Y:S01]  /*3f50*/  @!P4 LDC.64 R22, c[0x0][0x388] ;  /* 0x0000e200ff16cb82 */ /* 0x000e220000000a00 */
[----:B------:R-:W-:Y:S01]  /*3f60*/  @!P2 VIADD R27, R27, 0x2 ;  /* 0x000000021b1ba836 */ /* 0x000fe20000000000 */
[----:B-1----:R-:W-:-:S06]  /*3f70*/  @!P5 LEA R20, P6, R26, R20, 0x2 ;  /* 0x000000141a14d211 */ /* 0x002fcc00078c10ff */
[----:B------:R-:W1:Y:S01]  /*3f80*/  @!P2 LDC.64 R18, c[0x0][0x390] ;  /* 0x0000e400ff12ab82 */ /* 0x000e620000000a00 */
[----:B------:R-:W-:Y:S01]  /*3f90*/  @!P5 LEA.HI.X R21, R26, R21, R29, 0x2, P6 ;  /* 0x000000151a15d211 */ /* 0x000fe200030f141d */
[----:B--2---:R-:W-:-:S05]  /*3fa0*/  @!P3 IMAD R36, R4, R28, R39 ;  /* 0x0000001c0424b224 */ /* 0x004fca00078e0227 */
[----:B------:R2:W3:Y:S01]  /*3fb0*/  @!P5 LDG.E R21, desc[UR10][R20.64] ;  /* 0x0000000a1415d981 */ /* 0x0004e2000c1e1900 */
[----:B------:R-:W-:Y:S01]  /*3fc0*/  @!P3 VIADD R36, R36, 0x3 ;  /* 0x000000032424b836 */ /* 0x000fe20000000000 */
[----:B0-----:R-:W-:-:S04]  /*3fd0*/  @!P4 LEA R22, P6, R24, R22, 0x2 ;  /* 0x000000161816c211 */ /* 0x001fc800078c10ff */
[----:B------:R-:W-:Y:S02]  /*3fe0*/  @!P4 LEA.HI.X R23, R24, R23, R25, 0x2, P6 ;  /* 0x000000171817c211 */ /* 0x000fe400030f1419 */
[C---:B------:R-:W-:Y:S01]  /*3ff0*/  @!P2 IADD3 R43, P6, PT, R27.reuse, R16, RZ ;  /* 0x000000101b2ba210 */ /* 0x040fe20007fde0ff */
[----:B------:R-:W0:Y:S03]  /*4000*/  @!P3 LDC.64 R24, c[0x0][0x390] ;  /* 0x0000e400ff18bb82 */ /* 0x000e260000000a00 */
[----:B------:R-:W-:Y:S01]  /*4010*/  @!P2 LEA.HI.X.SX32 R29, R27, R32, 0x1, P6 ;  /* 0x000000201b1da211 */ /* 0x000fe200030f0eff */
[----:B------:R-:W4:Y:S01]  /*4020*/  @!P4 LDG.E R23, desc[UR10][R22.64] ;  /* 0x0000000a1617c981 */ /* 0x000f22000c1e1900 */
[----:B------:R-:W-:-:S03]  /*4030*/  @!P3 IADD3 R45, P6, PT, R36, R16, RZ ;  /* 0x00000010242db210 */ /* 0x000fc60007fde0ff */
[----:B-1----:R-:W-:Y:S01]  /*4040*/  @!P2 IMAD R28, R29, R18, RZ ;  /* 0x000000121d1ca224 */ /* 0x002fe200078e02ff */
[----:B------:R-:W1:Y:S01]  /*4050*/  @!P2 LDC.64 R26, c[0x0][0x388] ;  /* 0x0000e200ff1aab82 */ /* 0x000e620000000a00 */
[----:B------:R-:W-:Y:S02]  /*4060*/  @!P3 LEA.HI.X.SX32 R36, R36, R32, 0x1, P6 ;  /* 0x000000202424b211 */ /* 0x000fe400030f0eff */
[C---:B------:R-:W-:Y:S02]  /*4070*/  @!P2 IMAD R41, R43.reuse, R19, R28 ;  /* 0x000000132b29a224 */ /* 0x040fe400078e021c */
[----:B------:R-:W-:-:S03]  /*4080*/  @!P2 IMAD.WIDE.U32 R18, R43, R18, R6 ;  /* 0x000000122b12a225 */ /* 0x000fc600078e0006 */
[----:B------:R-:W5:Y:S02]  /*4090*/  @!P3 LDC.64 R28, c[0x0][0x388] ;  /* 0x0000e200ff1cbb82 */ /* 0x000f640000000a00 */
[----:B------:R-:W-:Y:S01]  /*40a0*/  @!P2 IADD3 R41, PT, PT, R19, R41, RZ ;  /* 0x000000291329a210 */ /* 0x000fe20007ffe0ff */
[----:B0-----:R-:W-:-:S04]  /*40b0*/  @!P3 IMAD R36, R36, R24, RZ ;  /* 0x000000182424b224 */ /* 0x001fc800078e02ff */
[C---:B------:R-:W-:Y:S02]  /*40c0*/  @!P3 IMAD R43, R45.reuse, R25, R36 ;  /* 0x000000192d2bb224 */ /* 0x040fe400078e0224 */
[----:B------:R-:W-:Y:S01]  /*40d0*/  @!P3 IMAD.WIDE.U32 R24, R45, R24, R6 ;  /* 0x000000182d18b225 */ /* 0x000fe200078e0006 */
[----:B-1----:R-:W-:-:S03]  /*40e0*/  @!P2 LEA R26, P6, R18, R26, 0x2 ;  /* 0x0000001a121aa211 */ /* 0x002fc600078c10ff */
[----:B------:R-:W-:Y:S01]  /*40f0*/  @!P3 IMAD.IADD R43, R25, 0x1, R43 ;  /* 0x00000001192bb824 */ /* 0x000fe200078e022b */
[----:B------:R-:W-:Y:S02]  /*4100*/  @!P2 LEA.HI.X R27, R18, R27, R41, 0x2, P6 ;  /* 0x0000001b121ba211 */ /* 0x000fe400030f1429 */
[----:B-----5:R-:W-:-:S04]  /*4110*/  @!P3 LEA R28, P6, R24, R28, 0x2 ;  /* 0x0000001c181cb211 */ /* 0x020fc800078c10ff */
[----:B------:R-:W5:Y:S01]  /*4120*/  @!P2 LDG.E R27, desc[UR10][R26.64] ;  /* 0x0000000a1a1ba981 */ /* 0x000f62000c1e1900 */
[----:B------:R-:W-:-:S06]  /*4130*/  @!P3 LEA.HI.X R29, R24, R29, R43, 0x2, P6 ;  /* 0x0000001d181db211 */ /* 0x000fcc00030f142b */
[----:B------:R-:W5:Y:S01]  /*4140*/  @!P3 LDG.E R29, desc[UR10][R28.64] ;  /* 0x0000000a1c1db981 */ /* 0x000f62000c1e1900 */
[----:B------:R-:W3:Y:S08]  /*4150*/  @!P5 MUFU.RCP R18, R2 ;  /* 0x000000020012d308 */ /* 0x000ef00000001000 */
[----:B------:R-:W4:Y:S01]  /*4160*/  @!P4 MUFU.RCP R19, R2 ;  /* 0x000000020013c308 */ /* 0x000f220000001000 */
[----:B------:R-:W-:-:S07]  /*4170*/  VIADD R39, R39, 0x4 ;  /* 0x0000000427277836 */ /* 0x000fce0000000000 */
[----:B------:R-:W5:Y:S08]  /*4180*/  @!P2 MUFU.RCP R24, R2 ;  /* 0x000000020018a308 */ /* 0x000f700000001000 */
[----:B--2---:R-:W0:Y:S01]  /*4190*/  @!P3 MUFU.RCP R20, R2 ;  /* 0x000000020014b308 */ /* 0x004e220000001000 */
[----:B---3--:R-:W-:-:S04]  /*41a0*/  @!P5 FFMA.FTZ R10, R21, R18, R10 ;  /* 0x00000012150ad223 */ /* 0x008fc8000001000a */
[----:B----4-:R-:W-:Y:S01]  /*41b0*/  @!P4 FFMA.FTZ R10, R23, R19, R10 ;  /* 0x00000013170ac223 */ /* 0x010fe2000001000a */
[----:B------:R-:W-:-:S03]  /*41c0*/  ISETP.NE.AND P4, PT, R39, R8, PT ;  /* 0x000000082700720c */ /* 0x000fc60003f85270 */
[----:B-----5:R-:W-:-:S04]  /*41d0*/  @!P2 FFMA.FTZ R10, R27, R24, R10 ;  /* 0x000000181b0aa223 */ /* 0x020fc8000001000a */
[----:B0-----:R-:W-:-:S06]  /*41e0*/  @!P3 FFMA.FTZ R10, R29, R20, R10 ;  /* 0x000000141d0ab223 */ /* 0x001fcc000001000a */
[----:B------:R-:W-:Y:S05]  /*41f0*/  @P4 BRA `(.L_x_706) ;  /* 0xfffffff800984947 */ /* 0x000fea000383ffff */
.L_x_699:
[----:B------:R-:W-:Y:S05]  /*4200*/  BSYNC.RECONVERGENT B1 ;  /* 0x0000000000017941 */ /* 0x000fea0003800200 */
.L_x_698:
[----:B------:R-:W-:-:S04]  /*4210*/  IADD3 R4, PT, PT, R4, 0x1, RZ ;  /* 0x0000000104047810 */ /* 0x000fc80007ffe0ff */
[----:B------:R-:W-:-:S13]  /*4220*/  ISETP.NE.AND P0, PT, R4, R9, PT ;  /* 0x000000090400720c */ /* 0x000fda0003f05270 */
[----:B------:R-:W-:Y:S05]  /*4230*/  @P0 BRA `(.L_x_707) ;  /* 0xfffffff400400947 */ /* 0x000fea000383ffff */
.L_x_697:
[----:B------:R-:W-:Y:S05]  /*4240*/  BSYNC.RECONVERGENT B0 ;  /* 0x0000000000007941 */ /* 0x000fea0003800200 */
.L_x_696:
        /* <DEDUP_REMOVED lines=13> */
        .weak           $__internal_11_$__cuda_sm20_div_s64
        .type           $__internal_11_$__cuda_sm20_div_s64,@function
        .size           $__internal_11_$__cuda_sm20_div_s64,(.L_x_1492 - $__internal_11_$__cuda_sm20_div_s64)
$__internal_11_$__cuda_sm20_div_s64:
        /* <DEDUP_REMOVED lines=19> */
[----:B------:R-:W-:-:S04]  /*4450*/  IMAD.HI.U32 R25, R9, R25, RZ ;  /* 0x0000001909197227 */ /* 0x000fc800078e00ff */
[----:B------:R-:W-:-:S05]  /*4460*/  IMAD.HI.U32 R12, P1, R9, R23, R12 ;  /* 0x00000017090c7227 */ /* 0x000fca000782000c */
[----:B------:R-:W-:Y:S02]  /*4470*/  IADD3 R13, P2, PT, R27, R12, RZ ;  /* 0x0000000c1b0d7210 */ /* 0x000fe40007f5e0ff */
[----:B------:R-:W-:-:S03]  /*4480*/  IADD3.X R12, PT, PT, R25, R9, RZ, P0, !PT ;  /* 0x00000009190c7210 */ /* 0x000fc600007fe4ff */
[----:B------:R-:W-:Y:S01]  /*4490*/  IMAD.WIDE.U32 R8, R13, R10, RZ ;  /* 0x0000000a0d087225 */ /* 0x000fe200078e00ff */
[----:B------:R-:W-:-:S03]  /*44a0*/  IADD3.X R23, PT, PT, RZ, RZ, R12, P2, P1 ;  /* 0x000000ffff177210 */ /* 0x000fc600017e240c */
[----:B------:R-:W-:Y:S01]  /*44b0*/  IMAD R9, R13, R11, R9 ;  /* 0x0000000b0d097224 */ /* 0x000fe200078e0209 */
[----:B------:R-:W-:-:S03]  /*44c0*/  IADD3 R25, P0, PT, RZ, -R8, RZ ;  /* 0x80000008ff197210 */ /* 0x000fc60007f1e0ff */
[----:B------:R-:W-:Y:S02]  /*44d0*/  IMAD R9, R23, R10, R9 ;  /* 0x0000000a17097224 */ /* 0x000fe400078e0209 */
[----:B------:R-:W-:-:S04]  /*44e0*/  IMAD.HI.U32 R12, R13, R25, RZ ;  /* 0x000000190d0c7227 */ /* 0x000fc800078e00ff */
[----:B------:R-:W-:Y:S01]  /*44f0*/  IMAD.X R8, RZ, RZ, ~R9, P0 ;  /* 0x000000ffff087224 */ /* 0x000fe200000e0e09 */
        /* <DEDUP_REMOVED lines=25> */
[CC--:B------:R-:W-:Y:S02]  /*4690*/  ISETP.GE.U32.AND P0, PT, R27.reuse, R10.reuse, PT ;  /* 0x0000000a1b00720c */ /* 0x0c0fe40003f06070 */
[----:B------:R-:W-:Y:S01]  /*46a0*/  IADD3.X R12, PT, PT, RZ, R25, RZ, P2, !PT ;  /* 0x00000019ff0c7210 */ /* 0x000fe200017fe4ff */
[----:B------:R-:W-:Y:S01]  /*46b0*/  IMAD.X R29, R20, 0x1, ~R9, P1 ;  /* 0x00000001141d7824 */ /* 0x000fe200008e0e09 */
[----:B------:R-:W-:-:S04]  /*46c0*/  IADD3 R9, P1, PT, R27, -R10, RZ ;  /* 0x8000000a1b097210 */ /* 0x000fc80007f3e0ff */
        /* <DEDUP_REMOVED lines=16> */
[----:B------:R-:W-:Y:S01]  /*47d0*/  SEL R12, R9, R12, !P1 ;  /* 0x0000000c090c7207 */ /* 0x000fe20004800000 */
[----:B------:R-:W-:Y:S01]  /*47e0*/  IMAD.X R8, RZ, RZ, ~R13, P2 ;  /* 0x000000ffff087224 */ /* 0x000fe200010e0e0d */
[----:B------:R-:W-:Y:S01]  /*47f0*/  ISETP.NE.AND.EX P0, PT, R18, RZ, PT, P0 ;  /* 0x000000ff1200720c */ /* 0x000fe20003f05300 */
[----:B------:R-:W-:-:S03]  /*4800*/  IMAD.MOV.U32 R9, RZ, RZ, 0x0 ;  /* 0x00000000ff097424 */ /* 0x000fc600078e00ff */
[----:B------:R-:W-:Y:S02]  /*4810*/  SEL R13, R8, R13, !P1 ;  /* 0x0000000d080d7207 */ /* 0x000fe40004800000 */
[----:B------:R-:W-:Y:S02]  /*4820*/  MOV R8, R16 ;  /* 0x0000001000087202 */ /* 0x000fe40000000f00 */
[----:B------:R-:W-:Y:S02]  /*4830*/  SEL R12, R12, 0xffffffff, P0 ;  /* 0xffffffff0c0c7807 */ /* 0x000fe40000000000 */
[----:B------:R-:W-:Y:S01]  /*4840*/  SEL R13, R13, 0xffffffff, P0 ;  /* 0xffffffff0d0d7807 */ /* 0x000fe20000000000 */
[----:B------:R-:W-:Y:S06]  /*4850*/  RET.REL.NODEC R8 `(_ZN2at6native49_GLOBAL__N__3489678a_16_AveragePool2d_cu_fb80407639avg_pool2d_backward_out_cuda_frame_nhwcIffiEEvT1_PKT_llliiiiiiiiPS4_ibb) ;  /* 0xffffffb408e87950 */ /* 0x000fec0003c3ffff */
.L_x_709:
        /* <DEDUP_REMOVED lines=10> */
.L_x_1492:


//--------------------- .text._ZN2at6native49_GLOBAL__N__3489678a_16_AveragePool2d_cu_fb80407634avg_pool2d_backward_out_cuda_frameIddlEEvT1_PKT_llllliiiiiiPS4_ibb --------------------------
	.section	.text._ZN2at6native49_GLOBAL__N__3489678a_16_AveragePool2d_cu_fb80407634avg_pool2d_backward_out_cuda_frameIddlEEvT1_PKT_llllliiiiiiPS4_ibb,"ax",@progbits
	.align	128
.text._ZN2at6native49_GLOBAL__N__3489678a_16_AveragePool2d_cu_fb80407634avg_pool2d_backward_out_cuda_frameIddlEEvT1_PKT_llllliiiiiiPS4_ibb:
        .type           _ZN2at6native49_GLOBAL__N__3489678a_16_AveragePool2d_cu_fb80407634avg_pool2d_backward_out_cuda_frameIddlEEvT1_PKT_llllliiiiiiPS4_ibb,@function
        .size           _ZN2at6native49_GLOBAL__N__3489678a_16_AveragePool2d_cu_fb80407634avg_pool2d_backward_out_cuda_frameIddlEEvT1_PKT_llllliiiiiiPS4_ibb,(.L_x_1494 - _ZN2at6native49_GLOBAL__N__3489678a_16_AveragePool2d_cu_fb80407634avg_pool2d_backward_out_cuda_frameIddlEEvT1_PKT_llllliiiiiiPS4_ibb)
        .other          _ZN2at6native49_GLOBAL__N__3489678a_16_AveragePool2d_cu_fb80407634avg_pool2d_backward_out_cuda_frameIddlEEvT1_PKT_llllliiiiiiPS4_ibb,@"STO_CUDA_ENTRY STV_DEFAULT"
_ZN2at6native49_GLOBAL__N__3489678a_16_AveragePool2d_cu_fb80407634avg_pool2d_backward_out_cuda_frameIddlEEvT1_PKT_llllliiiiiiPS4_ibb:
        /* <DEDUP_REMOVED lines=24> */
.L_x_758:
        /* <DEDUP_REMOVED lines=22> */
[----:B------:R-:W-:Y:S01]  /*02e0*/  @P1 VIADD R6, R6, 0x1 ;  /* 0x0000000106061836 */ /* 0x000fe20000000000 */
[----:B------:R-:W-:-:S05]  /*02f0*/  @!P2 LOP3.LUT R6, RZ, UR7, RZ, 0x33, !PT ;  /* 0x00000007ff06ac12 */ /* 0x000fca000f8e33ff */
[----:B------:R-:W-:-:S04]  /*0300*/  IMAD.MOV R7, RZ, RZ, -R6 ;  /* 0x000000ffff077224 */ /* 0x000fc800078e0a06 */
[----:B------:R-:W-:Y:S02]  /*0310*/  IMAD R0, R7, UR7, R2 ;  /* 0x0000000707007c24 */ /* 0x000fe4000f8e0202 */
[----:B------:R-:W-:Y:S01]  /*0320*/  HFMA2 R7, -RZ, RZ, 0, 0 ;  /* 0x00000000ff077431 */ /* 0x000fe200000001ff */
[----:B------:R-:W-:Y:S06]  /*0330*/  BRA `(.L_x_713) ;  /* 0x0000000000307947 */ /* 0x000fec0003800000 */
.L_x_712:
[----:B------:R-:W0:Y:S01]  /*0340*/  LDCU.64 UR8, c[0x0][0x3a0] ;  /* 0x00007400ff0877ac */ /* 0x000e220008000a00 */
[----:B------:R-:W-:Y:S01]  /*0350*/  IMAD.MOV.U32 R22, RZ, RZ, R2 ;  /* 0x000000ffff167224 */ /* 0x000fe200078e0002 */
[----:B------:R-:W-:Y:S01]  /*0360*/  MOV R12, 0x3b0 ;  /* 0x000003b0000c7802 */ /* 0x000fe20000000f00 */
[----:B------:R-:W-:Y:S02]  /*0370*/  IMAD.MOV.U32 R16, RZ, RZ, R3 ;  /* 0x000000ffff107224 */ /* 0x000fe400078e0003 */
[----:B0-----:R-:W-:Y:S02]  /*0380*/  IMAD.U32 R14, RZ, RZ, UR8 ;  /* 0x00000008ff0e7e24 */ /* 0x001fe4000f8e00ff */
[----:B------:R-:W-:-:S07]  /*0390*/  IMAD.U32 R13, RZ, RZ, UR9 ;  /* 0x00000009ff0d7e24 */ /* 0x000fce000f8e00ff */
[----:B------:R-:W-:Y:S05]  /*03a0*/  CALL.REL.NOINC `($__internal_13_$__cuda_sm20_div_s64) ;  /* 0x0000004c00987944 */ /* 0x000fea0003c00000 */
[----:B------:R-:W0:Y:S01]  /*03b0*/  LDCU UR7, c[0x0][0x3a0] ;  /* 0x00007400ff0777ac */ /* 0x000e220008000800 */
[----:B------:R-:W-:Y:S01]  /*03c0*/  IADD3 R7, PT, PT, -R10, RZ, RZ ;  /* 0x000000ff0a077210 */ /* 0x000fe20007ffe1ff */
[----:B------:R-:W-:-:S04]  /*03d0*/  IMAD.MOV.U32 R6, RZ, RZ, R10 ;  /* 0x000000ffff067224 */ /* 0x000fc800078e000a */
[----:B0-----:R-:W-:Y:S02]  /*03e0*/  IMAD R0, R7, UR7, R2 ;  /* 0x0000000707007c24 */ /* 0x001fe4000f8e0202 */
[----:B------:R-:W-:-:S07]  /*03f0*/  IMAD.MOV.U32 R7, RZ, RZ, R11 ;  /* 0x000000ffff077224 */ /* 0x000fce00078e000b */
.L_x_713:
[----:B------:R-:W-:Y:S05]  /*0400*/  BSYNC.RECONVERGENT B0 ;  /* 0x0000000000007941 */ /* 0x000fea0003800200 */
.L_x_711:
        /* <DEDUP_REMOVED lines=18> */
[----:B------:R-:W-:Y:S02]  /*0530*/  IMAD.MOV R7, RZ, RZ, -R8 ;  /* 0x000000ffff077224 */ /* 0x000fe400078e0a08 */
[----:B------:R-:W-:Y:S02]  /*0540*/  IMAD.MOV.U32 R9, RZ, RZ, RZ ;  /* 0x000000ffff097224 */ /* 0x000fe400078e00ff */
        /* <DEDUP_REMOVED lines=10> */
.L_x_715:
[----:B------:R-:W0:Y:S01]  /*05f0*/  LDCU.64 UR8, c[0x0][0x398] ;  /* 0x00007300ff0877ac */ /* 0x000e220008000a00 */
[----:B------:R-:W-:Y:S01]  /*0600*/  IMAD.MOV.U32 R22, RZ, RZ, R6 ;  /* 0x000000ffff167224 */ /* 0x000fe200078e0006 */
[----:B------:R-:W-:Y:S01]  /*0610*/  MOV R12, 0x660 ;  /* 0x00000660000c7802 */ /* 0x000fe20000000f00 */
[----:B------:R-:W-:Y:S02]  /*0620*/  IMAD.MOV.U32 R16, RZ, RZ, R7 ;  /* 0x000000ffff107224 */ /* 0x000fe400078e0007 */
[----:B0-----:R-:W-:Y:S01]  /*0630*/  IMAD.U32 R14, RZ, RZ, UR8 ;  /* 0x00000008ff0e7e24 */ /* 0x001fe2000f8e00ff */
[----:B------:R-:W-:-:S07]  /*0640*/  MOV R13, UR9 ;  /* 0x00000009000d7c02 */ /* 0x000fce0008000f00 */
[----:B------:R-:W-:Y:S05]  /*0650*/  CALL.REL.NOINC `($__internal_13_$__cuda_sm20_div_s64) ;  /* 0x0000004800ec7944 */ /* 0x000fea0003c00000 */
[----:B------:R-:W0:Y:S01]  /*0660*/  LDCU UR7, c[0x0][0x398] ;  /* 0x00007300ff0777ac */ /* 0x000e220008000800 */
[--C-:B------:R-:W-:Y:S02]  /*0670*/  IMAD.MOV R7, RZ, RZ, -R10.reuse ;  /* 0x000000ffff077224 */ /* 0x100fe400078e0a0a */
[----:B------:R-:W-:Y:S02]  /*0680*/  IMAD.MOV.U32 R8, RZ, RZ, R10 ;  /* 0x000000ffff087224 */ /* 0x000fe400078e000a */
[----:B------:R-:W-:Y:S02]  /*0690*/  IMAD.MOV.U32 R9, RZ, RZ, R11 ;  /* 0x000000ffff097224 */ /* 0x000fe400078e000b */
[----:B0-----:R-:W-:-:S07]  /*06a0*/  IMAD R6, R7, UR7, R6 ;  /* 0x0000000707067c24 */ /* 0x001fce000f8e0206 */
.L_x_716:
[----:B------:R-:W-:Y:S05]  /*06b0*/  BSYNC.RECONVERGENT B0 ;  /* 0x0000000000007941 */ /* 0x000fea0003800200 */
.L_x_714:
        /* <DEDUP_REMOVED lines=15> */
[----:B-1----:R-:W-:-:S04]  /*07b0*/  IMAD R7, R11, R59, RZ ;  /* 0x0000003b0b077224 */ /* 0x002fc800078e02ff */
        /* <DEDUP_REMOVED lines=9> */
[----:B------:R-:W-:Y:S01]  /*0850*/  @P1 VIADD R10, R10, 0x1 ;  /* 0x000000010a0a1836 */ /* 0x000fe20000000000 */
[----:B------:R-:W-:-:S05]  /*0860*/  @!P2 LOP3.LUT R10, RZ, R59, RZ, 0x33, !PT ;  /* 0x0000003bff0aa212 */ /* 0x000fca00078e33ff */
[----:B------:R-:W-:-:S04]  /*0870*/  IMAD.MOV R4, RZ, RZ, -R10 ;  /* 0x000000ffff047224 */ /* 0x000fc800078e0a0a */
[----:B------:R-:W-:Y:S01]  /*0880*/  IMAD R8, R59, R4, R8 ;  /* 0x000000043b087224 */ /* 0x000fe200078e0208 */
[----:B------:R-:W-:Y:S06]  /*0890*/  BRA `(.L_x_719) ;  /* 0x00000000002c7947 */ /* 0x000fec0003800000 */
.L_x_718:
[----:B------:R-:W0:Y:S01]  /*08a0*/  LDCU.64 UR8, c[0x0][0x390] ;  /* 0x00007200ff0877ac */ /* 0x000e220008000a00 */
[----:B------:R-:W-:Y:S01]  /*08b0*/  MOV R22, R8 ;  /* 0x0000000800167202 */ /* 0x000fe20000000f00 */
[----:B------:R-:W-:Y:S01]  /*08c0*/  IMAD.MOV.U32 R16, RZ, RZ, R9 ;  /* 0x000000ffff107224 */ /* 0x000fe200078e0009 */
[----:B------:R-:W-:Y:S01]  /*08d0*/  MOV R12, 0x910 ;  /* 0x00000910000c7802 */ /* 0x000fe20000000f00 */
[----:B0-----:R-:W-:Y:S02]  /*08e0*/  IMAD.U32 R14, RZ, RZ, UR8 ;  /* 0x00000008ff0e7e24 */ /* 0x001fe4000f8e00ff */
[----:B------:R-:W-:-:S07]  /*08f0*/  IMAD.U32 R13, RZ, RZ, UR9 ;  /* 0x00000009ff0d7e24 */ /* 0x000fce000f8e00ff */
[----:B------:R-:W-:Y:S05]  /*0900*/  CALL.REL.NOINC `($__internal_13_$__cuda_sm20_div_s64) ;  /* 0x0000004800407944 */ /* 0x000fea0003c00000 */
[----:B------:R-:W0:Y:S01]  /*0910*/  LDCU UR7, c[0x0][0x390] ;  /* 0x00007200ff0777ac */ /* 0x000e220008000800 */
[----:B------:R-:W-:Y:S01]  /*0920*/  IMAD.MOV R4, RZ, RZ, -R10 ;  /* 0x000000ffff047224 */ /* 0x000fe200078e0a0a */
[----:B0-----:R-:W-:-:S05]  /*0930*/  MOV R59, UR7 ;  /* 0x00000007003b7c02 */ /* 0x001fca0008000f00 */
[----:B------:R-:W-:-:S07]  /*0940*/  IMAD R8, R4, R59, R8 ;  /* 0x0000003b04087224 */ /* 0x000fce00078e0208 */
.L_x_719:
[----:B------:R-:W-:Y:S05]  /*0950*/  BSYNC.RECONVERGENT B0 ;  /* 0x0000000000007941 */ /* 0x000fea0003800200 */
.L_x_717:
[----:B------:R-:W0:Y:S01]  /*0960*/  LDC R7, c[0x0][0x3c0] ;  /* 0x0000f000ff077b82 */ /* 0x000e220000000800 */
[----:B------:R-:W-:Y:S01]  /*0970*/  IABS R20, R0 ;  /* 0x0000000000147213 */ /* 0x000fe20000000000 */
[----:B------:R-:W-:Y:S06]  /*0980*/  BSSY.RECONVERGENT B0, `(.L_x_720) ;  /* 0x000003e000007945 */ /* 0x000fec0003800200 */
[----:B------:R-:W1:Y:S08]  /*0990*/  LDC R13, c[0x0][0x3c4] ;  /* 0x0000f100ff0d7b82 */ /* 0x000e700000000800 */
[----:B------:R-:W2:Y:S01]  /*09a0*/  LDC R19, c[0x0][0x3b8] ;  /* 0x0000ee00ff137b82 */ /* 0x000ea20000000800 */
[----:B0-----:R-:W-:-:S07]  /*09b0*/  IABS R24, R7 ;  /* 0x0000000700187213 */ /* 0x001fce0000000000 */
[----:B------:R-:W0:Y:S01]  /*09c0*/  LDC R25, c[0x0][0x3a8] ;  /* 0x0000ea00ff197b82 */ /* 0x000e220000000800 */
[----:B------:R-:W3:Y:S01]  /*09d0*/  I2F.RP R4, R24 ;  /* 0x0000001800047306 */ /* 0x000ee20000209400 */
[----:B-1----:R-:W-:-:S07]  /*09e0*/  IABS R9, R13 ;  /* 0x0000000d00097213 */ /* 0x002fce0000000000 */
[----:B------:R-:W1:Y:S01]  /*09f0*/  I2F.RP R12, R9 ;  /* 0x00000009000c7306 */ /* 0x000e620000209400 */
[----:B--2---:R-:W-:-:S07]  /*0a00*/  ISETP.GE.AND P2, PT, R6, R19, PT ;  /* 0x000000130600720c */ /* 0x004fce0003f46270 */
[----:B---3--:R-:W2:Y:S08]  /*0a10*/  MUFU.RCP R4, R4 ;  /* 0x0000000400047308 */ /* 0x008eb00000001000 */
[----:B-1----:R-:W1:Y:S01]  /*0a20*/  MUFU.RCP R12, R12 ;  /* 0x0000000c000c7308 */ /* 0x002e620000001000 */
[----:B--2---:R-:W-:Y:S01]  /*0a30*/  VIADD R14, R4, 0xffffffe ;  /* 0x0ffffffe040e7836 */ /* 0x004fe20000000000 */
[----:B------:R-:W-:-:S06]  /*0a40*/  IABS R4, R6 ;  /* 0x0000000600047213 */ /* 0x000fcc0000000000 */
[----:B------:R2:W3:Y:S01]  /*0a50*/  F2I.FTZ.U32.TRUNC.NTZ R15, R14 ;  /* 0x0000000e000f7305 */ /* 0x0004e2000021f000 */
[----:B-1----:R-:W-:-:S07]  /*0a60*/  VIADD R16, R12, 0xffffffe ;  /* 0x0ffffffe0c107836 */ /* 0x002fce0000000000 */
[----:B------:R1:W4:Y:S01]  /*0a70*/  F2I.FTZ.U32.TRUNC.NTZ R17, R16 ;  /* 0x0000001000117305 */ /* 0x000322000021f000 */
[----:B--2---:R-:W-:Y:S02]  /*0a80*/  HFMA2 R14, -RZ, RZ, 0, 0 ;  /* 0x00000000ff0e7431 */ /* 0x004fe400000001ff */
[----:B---3--:R-:W-:Y:S02]  /*0a90*/  IMAD.MOV R11, RZ, RZ, -R15 ;  /* 0x000000ffff0b7224 */ /* 0x008fe400078e0a0f */
[----:B-1----:R-:W-:Y:S02]  /*0aa0*/  IMAD.MOV.U32 R16, RZ, RZ, RZ ;  /* 0x000000ffff107224 */ /* 0x002fe400078e00ff */
[----:B------:R-:W-:-:S04]  /*0ab0*/  IMAD R11, R11, R24, RZ ;  /* 0x000000180b0b7224 */ /* 0x000fc800078e02ff */
[----:B------:R-:W-:-:S04]  /*0ac0*/  IMAD.HI.U32 R11, R15, R11, R14 ;  /* 0x0000000b0f0b7227 */ /* 0x000fc800078e000e */
[----:B----4-:R-:W-:-:S04]  /*0ad0*/  IMAD.MOV R12, RZ, RZ, -R17 ;  /* 0x000000ffff0c7224 */ /* 0x010fc800078e0a11 */
[----:B------:R-:W-:Y:S02]  /*0ae0*/  IMAD R15, R12, R9, RZ ;  /* 0x000000090c0f7224 */ /* 0x000fe400078e02ff */
[----:B------:R-:W-:Y:S02]  /*0af0*/  IMAD.HI.U32 R12, R11, R4, RZ ;  /* 0x000000040b0c7227 */ /* 0x000fe400078e00ff */
[----:B------:R-:W1:Y:S02]  /*0b00*/  LDC R11, c[0x0][0x3bc] ;  /* 0x0000ef00ff0b7b82 */ /* 0x000e640000000800 */
[----:B------:R-:W-:-:S04]  /*0b10*/  IMAD.HI.U32 R15, R17, R15, R16 ;  /* 0x0000000f110f7227 */ /* 0x000fc800078e0010 */
[----:B------:R-:W-:Y:S02]  /*0b20*/  IMAD.MOV R17, RZ, RZ, -R12 ;  /* 0x000000ffff117224 */ /* 0x000fe400078e0a0c */
[----:B------:R-:W-:-:S04]  /*0b30*/  IMAD.HI.U32 R18, R15, R20, RZ ;  /* 0x000000140f127227 */ /* 0x000fc800078e00ff */
[----:B------:R-:W-:Y:S02]  /*0b40*/  IMAD R17, R24, R17, R4 ;  /* 0x0000001118117224 */ /* 0x000fe400078e0204 */
[----:B------:R-:W-:-:S03]  /*0b50*/  IMAD.MOV R4, RZ, RZ, -R18 ;  /* 0x000000ffff047224 */ /* 0x000fc600078e0a12 */
[----:B------:R-:W-:Y:S01]  /*0b60*/  ISETP.GT.U32.AND P1, PT, R24, R17, PT ;  /* 0x000000111800720c */ /* 0x000fe20003f24070 */
[----:B------:R-:W-:Y:S01]  /*0b70*/  IMAD R20, R9, R4, R20 ;  /* 0x0000000409147224 */ /* 0x000fe200078e0214 */
[----:B------:R-:W-:-:S04]  /*0b80*/  MOV R4, RZ ;  /* 0x000000ff00047202 */ /* 0x000fc80000000f00 */
[----:B------:R-:W-:-:S07]  /*0b90*/  ISETP.GT.U32.AND P0, PT, R9, R20, PT ;  /* 0x000000140900720c */ /* 0x000fce0003f04070 */
[----:B------:R-:W-:Y:S01]  /*0ba0*/  @!P1 IMAD.IADD R17, R17, 0x1, -R24 ;  /* 0x0000000111119824 */ /* 0x000fe200078e0a18 */
[----:B0-----:R-:W-:Y:S06]  /*0bb0*/  @!P2 BRA `(.L_x_721) ;  /* 0x000000000068a947 */ /* 0x001fec0003800000 */
[----:B------:R-:W0:Y:S01]  /*0bc0*/  LDC R23, c[0x0][0x3c0] ;  /* 0x0000f000ff177b82 */ /* 0x000e220000000800 */
[----:B------:R-:W-:Y:S01]  /*0bd0*/  IMAD.IADD R4, R6, 0x1, -R19 ;  /* 0x0000000106047824 */ /* 0x000fe200078e0a13 */
[----:B0-----:R-:W-:-:S04]  /*0be0*/  IABS R21, R23 ;  /* 0x0000001700157213 */ /* 0x001fc80000000000 */
[----:B------:R-:W0:Y:S08]  /*0bf0*/  I2F.RP R16, R21 ;  /* 0x0000001500107306 */ /* 0x000e300000209400 */
[----:B0-----:R-:W0:Y:S02]  /*0c00*/  MUFU.RCP R16, R16 ;  /* 0x0000001000107308 */ /* 0x001e240000001000 */
[----:B0-----:R-:W-:-:S06]  /*0c10*/  VIADD R14, R16, 0xffffffe ;  /* 0x0ffffffe100e7836 */ /* 0x001fcc0000000000 */
[----:B------:R0:W2:Y:S02]  /*0c20*/  F2I.FTZ.U32.TRUNC.NTZ R15, R14 ;  /* 0x0000000e000f7305 */ /* 0x0000a4000021f000 */
[----:B0-----:R-:W-:Y:S02]  /*0c30*/  IMAD.MOV.U32 R14, RZ, RZ, RZ ;  /* 0x000000ffff0e7224 */ /* 0x001fe400078e00ff */
        /* <DEDUP_REMOVED lines=14> */
[----:B------:R-:W-:-:S04]  /*0d20*/  @P2 VIADD R15, R15, 0x1 ;  /* 0x000000010f0f2836 */ /* 0x000fc80000000000 */
[----:B------:R-:W-:Y:S01]  /*0d30*/  @!P4 IMAD.MOV R15, RZ, RZ, -R15 ;  /* 0x000000ffff0fc224 */ /* 0x000fe200078e0a0f */
[----:B------:R-:W-:-:S04]  /*0d40*/  @!P3 LOP3.LUT R15, RZ, R23, RZ, 0x33, !PT ;  /* 0x00000017ff0fb212 */ /* 0x000fc800078e33ff */
[----:B------:R-:W-:-:S07]  /*0d50*/  IADD3 R4, PT, PT, R15, 0x1, RZ ;  /* 0x000000010f047810 */ /* 0x000fce0007ffe0ff */
.L_x_721:
[----:B------:R-:W-:Y:S05]  /*0d60*/  BSYNC.RECONVERGENT B0 ;  /* 0x0000000000007941 */ /* 0x000fea0003800200 */
.L_x_720:
[----:B-1----:R-:W-:Y:S01]  /*0d70*/  ISETP.GE.AND P3, PT, R0, R11, PT ;  /* 0x0000000b0000720c */ /* 0x002fe20003f66270 */
[----:B------:R-:W-:Y:S01]  /*0d80*/  BSSY.RECONVERGENT B0, `(.L_x_722) ;  /* 0x0000020000007945 */ /* 0x000fe20003800200 */
[----:B------:R-:W-:Y:S01]  /*0d90*/  LOP3.LUT R16, R6, R7, RZ, 0x3c, !PT ;  /* 0x0000000706107212 */ /* 0x000fe200078e3cff */
[----:B------:R-:W-:Y:S01]  /*0da0*/  @!P0 IMAD.IADD R20, R20, 0x1, -R9 ;  /* 0x0000000114148824 */ /* 0x000fe200078e0a09 */
[----:B------:R-:W-:Y:S01]  /*0db0*/  ISETP.GE.U32.AND P2, PT, R17, R24, PT ;  /* 0x000000181100720c */ /* 0x000fe20003f46070 */
[----:B------:R-:W-:-:S08]  /*0dc0*/  IMAD.MOV.U32 R6, RZ, RZ, RZ ;  /* 0x000000ffff067224 */ /* 0x000fd000078e00ff */
[----:B------:R-:W-:Y:S05]  /*0dd0*/  @!P3 BRA `(.L_x_723) ;  /* 0x000000000068b947 */ /* 0x000fea0003800000 */
        /* <DEDUP_REMOVED lines=26> */
.L_x_723:
[----:B------:R-:W-:Y:S05]  /*0f80*/  BSYNC.RECONVERGENT B0 ;  /* 0x0000000000007941 */ /* 0x000fea0003800200 */
.L_x_722:
[----:B------:R-:W-:Y:S01]  /*0f90*/  ISETP.GE.AND P3, PT, R16, RZ, PT ;  /* 0x000000ff1000720c */ /* 0x000fe20003f66270 */
[----:B------:R-:W-:Y:S01]  /*0fa0*/  @!P1 VIADD R12, R12, 0x1 ;  /* 0x000000010c0c9836 */ /* 0x000fe20000000000 */
[----:B------:R-:W-:Y:S01]  /*0fb0*/  ISETP.NE.AND P4, PT, R7, RZ, PT ;  /* 0x000000ff0700720c */ /* 0x000fe20003f85270 */
[----:B------:R-:W0:Y:S01]  /*0fc0*/  LDC R17, c[0x0][0x3b0] ;  /* 0x0000ec00ff117b82 */ /* 0x000e220000000800 */
[----:B------:R-:W-:Y:S01]  /*0fd0*/  ISETP.GE.U32.AND P1, PT, R20, R9, PT ;  /* 0x000000091400720c */ /* 0x000fe20003f26070 */
[----:B------:R-:W-:Y:S01]  /*0fe0*/  @P2 VIADD R12, R12, 0x1 ;  /* 0x000000010c0c2836 */ /* 0x000fe20000000000 */
[----:B------:R-:W-:Y:S01]  /*0ff0*/  LOP3.LUT R0, R0, R13, RZ, 0x3c, !PT ;  /* 0x0000000d00007212 */ /* 0x000fe200078e3cff */
[----:B------:R-:W1:Y:S01]  /*1000*/  LDCU UR7, c[0x0][0x394] ;  /* 0x00007280ff0777ac */ /* 0x000e620008000800 */
[----:B------:R-:W-:Y:S01]  /*1010*/  @!P0 IADD3 R18, PT, PT, R18, 0x1, RZ ;  /* 0x0000000112128810 */ /* 0x000fe20007ffe0ff */
[----:B------:R-:W-:Y:S01]  /*1020*/  BSSY.RECONVERGENT B2, `(.L_x_724) ;  /* 0x000017f000027945 */ /* 0x000fe20003800200 */
[----:B------:R-:W-:-:S02]  /*1030*/  ISETP.GE.AND P2, PT, R0, RZ, PT ;  /* 0x000000ff0000720c */ /* 0x000fc40003f46270 */
[----:B------:R-:W-:Y:S02]  /*1040*/  CS2R R60, SRZ ;  /* 0x00000000003c7805 */ /* 0x000fe4000001ff00 */
[----:B------:R-:W-:Y:S01]  /*1050*/  SHF.R.S32.HI R0, RZ, 0x1f, R10 ;  /* 0x0000001fff007819 */ /* 0x000fe2000001140a */
[----:B------:R-:W-:Y:S01]  /*1060*/  @!P3 IMAD.MOV R12, RZ, RZ, -R12 ;  /* 0x000000ffff0cb224 */ /* 0x000fe200078e0a0c */
[----:B------:R-:W-:Y:S02]  /*1070*/  ISETP.NE.AND P3, PT, R13, RZ, PT ;  /* 0x000000ff0d00720c */ /* 0x000fe40003f65270 */
[----:B------:R-:W-:Y:S01]  /*1080*/  @!P4 LOP3.LUT R12, RZ, R7, RZ, 0x33, !PT ;  /* 0x00000007ff0cc212 */ /* 0x000fe200078e33ff */
[----:B------:R-:W-:Y:S01]  /*1090*/  @P1 VIADD R18, R18, 0x1 ;  /* 0x0000000112121836 */ /* 0x000fe20000000000 */
[----:B------:R-:W-:Y:S01]  /*10a0*/  SHF.R.S32.HI R9, RZ, 0x1f, R8 ;  /* 0x0000001fff097819 */ /* 0x000fe20000011408 */
[----:B------:R-:W-:Y:S01]  /*10b0*/  IMAD R15, R0, R59, RZ ;  /* 0x0000003b000f7224 */ /* 0x000fe200078e02ff */
[----:B------:R-:W-:Y:S01]  /*10c0*/  VIADDMNMX R7, R12, 0x1, R25, PT ;  /* 0x000000010c077846 */ /* 0x000fe20003800119 */
[----:B------:R-:W-:-:S03]  /*10d0*/  @!P2 IMAD.MOV R18, RZ, RZ, -R18 ;  /* 0x000000ffff12a224 */ /* 0x000fc600078e0a12 */
[----:B------:R-:W-:Y:S01]  /*10e0*/  ISETP.GE.AND P0, PT, R4, R7, PT ;  /* 0x000000070400720c */ /* 0x000fe20003f06270 */
[C---:B-1----:R-:W-:Y:S02]  /*10f0*/  IMAD R15, R10.reuse, UR7, R15 ;  /* 0x000000070a0f7c24 */ /* 0x042fe4000f8e020f */
[----:B------:R-:W-:Y:S01]  /*1100*/  @!P3 LOP3.LUT R18, RZ, R13, RZ, 0x33, !PT ;  /* 0x0000000dff12b212 */ /* 0x000fe200078e33ff */
[----:B------:R-:W-:-:S03]  /*1110*/  IMAD.WIDE.U32 R58, R10, R59, R8 ;  /* 0x0000003b0a3a7225 */ /* 0x000fc600078e0008 */
[----:B0-----:R-:W-:-:S06]  /*1120*/  VIADDMNMX R9, R18, 0x1, R17, PT ;  /* 0x0000000112097846 */ /* 0x001fcc0003800111 */
[----:B------:R-:W-:Y:S05]  /*1130*/  @P0 BRA `(.L_x_725) ;  /* 0x0000001400b40947 */ /* 0x000fea0003800000 */
[----:B------:R-:W0:Y:S01]  /*1140*/  LDCU UR7, c[0x0][0x3cc] ;  /* 0x00007980ff0777ac */ /* 0x000e220008000800 */
[CC--:B------:R-:W-:Y:S01]  /*1150*/  IMAD R10, R6.reuse, R13.reuse, R13 ;  /* 0x0000000d060a7224 */ /* 0x0c0fe200078e020d */
[----:B------:R-:W-:Y:S01]  /*1160*/  CS2R R60, SRZ ;  /* 0x00000000003c7805 */ /* 0x000fe2000001ff00 */
[----:B------:R-:W-:Y:S01]  /*1170*/  IMAD.IADD R8, R59, 0x1, R15 ;  /* 0x000000013b087824 */ /* 0x000fe200078e020f */
[----:B------:R-:W1:Y:S01]  /*1180*/  LDCU UR8, c[0x0][0x3a0] ;  /* 0x00007400ff0877ac */ /* 0x000e620008000800 */
        /* <DEDUP_REMOVED lines=9> */
[----:B------:R-:W-:-:S02]  /*1220*/  VIMNMX R17, PT, PT, R16, UR5, PT ;  /* 0x0000000510117c48 */ /* 0x000fc4000bfe0100 */
[----:B------:R-:W-:Y:S01]  /*1230*/  VIADDMNMX R19, R16, R13, UR5, PT ;  /* 0x0000000510137e46 */ /* 0x000fe2000b80010d */
[----:B------:R-:W-:Y:S01]  /*1240*/  IMAD.IADD R13, R15, 0x1, -R0 ;  /* 0x000000010f0d7824 */ /* 0x000fe200078e0a00 */
[C---:B-1----:R-:W-:Y:S01]  /*1250*/  VIMNMX R16, PT, PT, R17.reuse, UR8, PT ;  /* 0x0000000811107c48 */ /* 0x042fe2000bfe0100 */
[----:B------:R-:W-:Y:S01]  /*1260*/  IMAD.IADD R14, R17, 0x1, -R14 ;  /* 0x00000001110e7824 */ /* 0x000fe200078e0a0e */
[----:B------:R-:W-:Y:S02]  /*1270*/  IADD3 R17, PT, PT, -R18, R19, RZ ;  /* 0x0000001312117210 */ /* 0x000fe40007ffe1ff */
[----:B------:R-:W-:Y:S02]  /*1280*/  VIMNMX R15, PT, PT, R15, UR8, PT ;  /* 0x000000080f0f7c48 */ /* 0x000fe4000bfe0100 */
[----:B------:R-:W-:-:S07]  /*1290*/  VIMNMX R19, PT, PT, R19, UR8, PT ;  /* 0x0000000813137c48 */ /* 0x000fce000bfe0100 */
.L_x_757:
        /* <DEDUP_REMOVED lines=10> */
[----:B------:R-:W-:Y:S01]  /*1340*/  LOP3.LUT P0, R25, R25, 0x3, RZ, 0xc0, !PT ;  /* 0x0000000319197812 */ /* 0x000fe2000780c0ff */
[----:B------:R-:W2:Y:S01]  /*1350*/  LDC R29, c[0x0][0x3b8] ;  /* 0x0000ee00ff1d7b82 */ /* 0x000ea20000000800 */
[----:B------:R-:W3:Y:S01]  /*1360*/  LDCU UR8, c[0x0][0x398] ;  /* 0x00007300ff0877ac */ /* 0x000ee20008000800 */
        /* <DEDUP_REMOVED lines=19> */
[----:B0-----:R-:W-:Y:S02]  /*14a0*/  IMAD R31, R23, UR12, RZ ;  /* 0x0000000c171f7c24 */ /* 0x001fe4000f8e02ff */
[----:B------:R-:W-:-:S04]  /*14b0*/  IMAD.WIDE.U32 R28, R56, UR12, R26 ;  /* 0x0000000c381c7c25 */ /* 0x000fc8000f8e001a */
[----:B------:R-:W-:Y:S01]  /*14c0*/  IMAD R27, R56, UR13, R31 ;  /* 0x0000000d381b7c24 */ /* 0x000fe2000f8e021f */
[----:B-1----:R-:W-:-:S03]  /*14d0*/  LEA R26, P2, R28, UR8, 0x3 ;  /* 0x000000081c1a7c11 */ /* 0x002fc6000f8418ff */
[----:B------:R-:W-:-:S05]  /*14e0*/  IMAD.IADD R27, R29, 0x1, R27 ;  /* 0x000000011d1b7824 */ /* 0x000fca00078e021b */
[----:B------:R-:W-:Y:S01]  /*14f0*/  LEA.HI.X R27, R28, UR9, R27, 0x3, P2 ;  /* 0x000000091c1b7c11 */ /* 0x000fe200090f1c1b */
[----:B------:R-:W-:Y:S06]  /*1500*/  @P1 BRA `(.L_x_731) ;  /* 0x0000000000701947 */ /* 0x000fec0003800000 */
[----:B------:R-:W2:Y:S01]  /*1510*/  LDG.E.64 R28, desc[UR10][R26.64] ;  /* 0x0000000a1a1c7981 */ /* 0x000ea2000c1e1b00 */
[----:B------:R-:W0:Y:S01]  /*1520*/  LDCU.U8 UR7, c[0x0][0x3dc] ;  /* 0x00007b80ff0777ac */ /* 0x000e220008000000 */
[----:B------:R-:W-:Y:S02]  /*1530*/  IMAD.IADD R31, R15, 0x1, -R10 ;  /* 0x000000010f1f7824 */ /* 0x000fe400078e0a0a */
[----:B------:R-:W-:Y:S01]  /*1540*/  HFMA2 R32, -RZ, RZ, 0, 5.9604644775390625e-08 ;  /* 0x00000001ff207431 */ /* 0x000fe200000001ff */
[----:B------:R-:W-:Y:S01]  /*1550*/  BSSY.RECONVERGENT B5, `(.L_x_732) ;  /* 0x0000016000057945 */ /* 0x000fe20003800200 */
[----:B------:R-:W-:Y:S01]  /*1560*/  IMAD R31, R24, R31, RZ ;  /* 0x0000001f181f7224 */ /* 0x000fe200078e02ff */
[----:B0-----:R-:W-:-:S06]  /*1570*/  UPRMT UR7, UR7, 0x8880, URZ ;  /* 0x0000888007077896 */ /* 0x001fcc00080000ff */
[----:B------:R-:W-:-:S13]  /*1580*/  ISETP.NE.AND P1, PT, RZ, UR7, PT ;  /* 0x00000007ff007c0c */ /* 0x000fda000bf25270 */
[----:B------:R-:W-:-:S06]  /*1590*/  @P1 IMAD R31, R13, R20, RZ ;  /* 0x000000140d1f1224 */ /* 0x000fcc00078e02ff */
[----:B------:R-:W0:Y:S08]  /*15a0*/  I2F.F64 R30, R31 ;  /* 0x0000001f001e7312 */ /* 0x000e300000201c00 */
[----:B0-----:R-:W0:Y:S02]  /*15b0*/  MUFU.RCP64H R33, R31 ;  /* 0x0000001f00217308 */ /* 0x001e240000001800 */
[----:B0-----:R-:W-:-:S08]  /*15c0*/  DFMA R34, -R30, R32, 1 ;  /* 0x3ff000001e22742b */ /* 0x001fd00000000120 */
[----:B------:R-:W-:-:S08]  /*15d0*/  DFMA R34, R34, R34, R34 ;  /* 0x000000222222722b */ /* 0x000fd00000000022 */
[----:B------:R-:W-:-:S08]  /*15e0*/  DFMA R34, R32, R34, R32 ;  /* 0x000000222022722b */ /* 0x000fd00000000020 */
[----:B------:R-:W-:-:S08]  /*15f0*/  DFMA R32, -R30, R34, 1 ;  /* 0x3ff000001e20742b */ /* 0x000fd00000000122 */
[----:B------:R-:W-:-:S08]  /*1600*/  DFMA R32, R34, R32, R34 ;  /* 0x000000202220722b */ /* 0x000fd00000000022 */
[----:B--2---:R-:W-:Y:S01]  /*1610*/  DMUL R36, R28, R32 ;  /* 0x000000201c247228 */ /* 0x004fe20000000000 */
[----:B------:R-:W-:-:S07]  /*1620*/  FSETP.GEU.AND P2, PT, |R29|, 6.5827683646048100446e-37, PT ;  /* 0x036000001d00780b */ /* 0x000fce0003f4e200 */
[----:B------:R-:W-:-:S08]  /*1630*/  DFMA R34, -R30, R36, R28 ;  /* 0x000000241e22722b */ /* 0x000fd0000000011c */
[----:B------:R-:W-:-:S10]  /*1640*/  DFMA R36, R32, R34, R36 ;  /* 0x000000222024722b */ /* 0x000fd40000000024 */
[----:B------:R-:W-:-:S05]  /*1650*/  FFMA R0, RZ, R31, R37 ;  /* 0x0000001fff007223 */ /* 0x000fca0000000025 */
[----:B------:R-:W-:-:S13]  /*1660*/  FSETP.GT.AND P1, PT, |R0|, 1.469367938527859385e-39, PT ;  /* 0x001000000000780b */ /* 0x000fda0003f24200 */
[----:B------:R-:W-:Y:S05]  /*1670*/  @P1 BRA P2, `(.L_x_733) ;  /* 0x00000000000c1947 */ /* 0x000fea0001000000 */
[----:B------:R-:W-:Y:S01]  /*1680*/  IMAD.MOV.U32 R32, RZ, RZ, R30 ;  /* 0x000000ffff207224 */ /* 0x000fe200078e001e */
[----:B------:R-:W-:-:S07]  /*1690*/  MOV R0, 0x16b0 ;  /* 0x000016b000007802 */ /* 0x000fce0000000f00 */
[----:B------:R-:W-:Y:S05]  /*16a0*/  CALL.REL.NOINC `($__internal_12_$__cuda_sm20_div_rn_f64_full) ;  /* 0x00000034006c7944 */ /* 0x000fea0003c00000 */
.L_x_733:
[----:B------:R-:W-:Y:S05]  /*16b0*/  BSYNC.RECONVERGENT B5 ;  /* 0x0000000000057941 */ /* 0x000fea0003800200 */
.L_x_732:
[----:B------:R-:W-:-:S11]  /*16c0*/  DADD R60, R60, R36 ;  /* 0x000000003c3c7229 */ /* 0x000fd60000000024 */
.L_x_731:
[----:B------:R-:W-:Y:S05]  /*16d0*/  BSYNC.RECONVERGENT B4 ;  /* 0x0000000000047941 */ /* 0x000fea0003800200 */
.L_x_730:
[----:B------:R-:W-:Y:S01]  /*16e0*/  ISETP.NE.AND P1, PT, R25, 0x1, PT ;  /* 0x000000011900780c */ /* 0x000fe20003f25270 */
[----:B------:R-:W-:-:S12]  /*16f0*/  VIADD R22, R6, 0x1 ;  /* 0x0000000106167836 */ /* 0x000fd80000000000 */
[----:B------:R-:W-:Y:S05]  /*1700*/  @!P1 BRA `(.L_x_729) ;  /* 0x0000000400089947 */ /* 0x000fea0003800000 */
[----:B------:R-:W-:Y:S01]  /*1710*/  ISETP.LE.OR P1, PT, R16, R11, !P0 ;  /* 0x0000000b1000720c */ /* 0x000fe20004723670 */
[----:B------:R-:W-:-:S12]  /*1720*/  BSSY.RECONVERGENT B4, `(.L_x_734) ;  /* 0x000001e000047945 */ /* 0x000fd80003800200 */
[----:B------:R-:W-:Y:S05]  /*1730*/  @P1 BRA `(.L_x_735) ;  /* 0x0000000000701947 */ /* 0x000fea0003800000 */
[----:B------:R-:W2:Y:S01]  /*1740*/  LDG.E.64 R28, desc[UR10][R26.64+0x8] ;  /* 0x0000080a1a1c7981 */ /* 0x000ea2000c1e1b00 */
[----:B------:R-:W0:Y:S01]  /*1750*/  LDCU.U8 UR7, c[0x0][0x3dc] ;  /* 0x00007b80ff0777ac */ /* 0x000e220008000000 */
[----:B------:R-:W-:Y:S01]  /*1760*/  IMAD.IADD R31, R16, 0x1, -R11 ;  /* 0x00000001101f7824 */ /* 0x000fe200078e0a0b */
[----:B------:R-:W-:Y:S01]  /*1770*/  BSSY.RECONVERGENT B5, `(.L_x_736) ;  /* 0x0000017000057945 */ /* 0x000fe20003800200 */
[----:B------:R-:W-:Y:S02]  /*1780*/  IMAD.MOV.U32 R32, RZ, RZ, 0x1 ;  /* 0x00000001ff207424 */ /* 0x000fe400078e00ff */
        /* <DEDUP_REMOVED lines=18> */
[----:B------:R-:W-:Y:S02]  /*18b0*/  MOV R32, R30 ;  /* 0x0000001e00207202 */ /* 0x000fe40000000f00 */
[----:B------:R-:W-:-:S07]  /*18c0*/  MOV R0, 0x18e0 ;  /* 0x000018e000007802 */ /* 0x000fce0000000f00 */
[----:B------:R-:W-:Y:S05]  /*18d0*/  CALL.REL.NOINC `($__internal_12_$__cuda_sm20_div_rn_f64_full) ;  /* 0x0000003000e07944 */ /* 0x000fea0003c00000 */
.L_x_737:
[----:B------:R-:W-:Y:S05]  /*18e0*/  BSYNC.RECONVERGENT B5 ;  /* 0x0000000000057941 */ /* 0x000fea0003800200 */
.L_x_736:
[----:B------:R-:W-:-:S11]  /*18f0*/  DADD R60, R60, R36 ;  /* 0x000000003c3c7229 */ /* 0x000fd60000000024 */
.L_x_735:
[----:B------:R-:W-:Y:S05]  /*1900*/  BSYNC.RECONVERGENT B4 ;  /* 0x0000000000047941 */ /* 0x000fea0003800200 */
.L_x_734:
[----:B------:R-:W-:Y:S01]  /*1910*/  ISETP.NE.AND P1, PT, R25, 0x2, PT ;  /* 0x000000021900780c */ /* 0x000fe20003f25270 */
[----:B------:R-:W-:-:S12]  /*1920*/  VIADD R22, R6, 0x2 ;  /* 0x0000000206167836 */ /* 0x000fd80000000000 */
[----:B------:R-:W-:Y:S05]  /*1930*/  @!P1 BRA `(.L_x_729) ;  /* 0x00000000007c9947 */ /* 0x000fea0003800000 */
[----:B------:R-:W-:Y:S01]  /*1940*/  ISETP.LE.OR P0, PT, R19, R12, !P0 ;  /* 0x0000000c1300720c */ /* 0x000fe20004703670 */
[----:B------:R-:W-:-:S12]  /*1950*/  VIADD R22, R6, 0x3 ;  /* 0x0000000306167836 */ /* 0x000fd80000000000 */
[----:B------:R-:W-:Y:S05]  /*1960*/  @P0 BRA `(.L_x_729) ;  /* 0x0000000000700947 */ /* 0x000fea0003800000 */
[----:B------:R0:W2:Y:S01]  /*1970*/  LDG.E.64 R28, desc[UR10][R26.64+0x10] ;  /* 0x0000100a1a1c7981 */ /* 0x0000a2000c1e1b00 */
[----:B------:R-:W1:Y:S01]  /*1980*/  LDCU.U8 UR7, c[0x0][0x3dc] ;  /* 0x00007b80ff0777ac */ /* 0x000e620008000000 */
[----:B------:R-:W-:Y:S01]  /*1990*/  IMAD.IADD R25, R19, 0x1, -R12 ;  /* 0x0000000113197824 */ /* 0x000fe200078e0a0c */
[----:B------:R-:W-:Y:S01]  /*19a0*/  BSSY.RECONVERGENT B4, `(.L_x_738) ;  /* 0x0000017000047945 */ /* 0x000fe20003800200 */
[----:B------:R-:W-:Y:S02]  /*19b0*/  IMAD.MOV.U32 R32, RZ, RZ, 0x1 ;  /* 0x00000001ff207424 */ /* 0x000fe400078e00ff */
[----:B------:R-:W-:Y:S01]  /*19c0*/  IMAD R30, R24, R25, RZ ;  /* 0x00000019181e7224 */ /* 0x000fe200078e02ff */
[----:B-1----:R-:W-:-:S06]  /*19d0*/  UPRMT UR7, UR7, 0x8880, URZ ;  /* 0x0000888007077896 */ /* 0x002fcc00080000ff */
[----:B------:R-:W-:-:S13]  /*19e0*/  ISETP.NE.AND P0, PT, RZ, UR7, PT ;  /* 0x00000007ff007c0c */ /* 0x000fda000bf05270 */
[----:B------:R-:W-:-:S06]  /*19f0*/  @P0 IMAD R30, R17, R20, RZ ;  /* 0x00000014111e0224 */ /* 0x000fcc00078e02ff */
[----:B------:R-:W1:Y:S08]  /*1a00*/  I2F.F64 R30, R30 ;  /* 0x0000001e001e7312 */ /* 0x000e700000201c00 */
[----:B-1----:R-:W0:Y:S02]  /*1a10*/  MUFU.RCP64H R33, R31 ;  /* 0x0000001f00217308 */ /* 0x002e240000001800 */
        /* <DEDUP_REMOVED lines=15> */
.L_x_739:
[----:B------:R-:W-:Y:S05]  /*1b10*/  BSYNC.RECONVERGENT B4 ;  /* 0x0000000000047941 */ /* 0x000fea0003800200 */
.L_x_738:
[----:B------:R-:W-:-:S11]  /*1b20*/  DADD R60, R60, R36 ;  /* 0x000000003c3c7229 */ /* 0x000fd60000000024 */
.L_x_729:
[----:B------:R-:W-:Y:S05]  /*1b30*/  BSYNC.RECONVERGENT B3 ;  /* 0x0000000000037941 */ /* 0x000fea0003800200 */
.L_x_728:
[----:B------:R-:W-:-:S05]  /*1b40*/  IMAD.IADD R0, R6, 0x1, -R9 ;  /* 0x0000000106007824 */ /* 0x000fca00078e0a09 */
[----:B------:R-:W-:-:S13]  /*1b50*/  ISETP.GT.U32.AND P0, PT, R0, -0x4, PT ;  /* 0xfffffffc0000780c */ /* 0x000fda0003f04070 */
[----:B------:R-:W-:Y:S05]  /*1b60*/  @P0 BRA `(.L_x_727) ;  /* 0x0000000c00180947 */ /* 0x000fea0003800000 */
[----:B------:R-:W0:Y:S01]  /*1b70*/  LDC R48, c[0x0][0x3c4] ;  /* 0x0000f100ff307b82 */ /* 0x000e220000000800 */
[----:B------:R-:W1:Y:S01]  /*1b80*/  LDCU UR7, c[0x0][0x3cc] ;  /* 0x00007980ff0777ac */ /* 0x000e620008000800 */
[C---:B------:R-:W-:Y:S01]  /*1b90*/  VIADD R27, R22.reuse, 0x2 ;  /* 0x00000002161b7836 */ /* 0x040fe20000000000 */
[----:B------:R-:W-:Y:S01]  /*1ba0*/  IADD3 R25, PT, PT, -R9, R22, RZ ;  /* 0x0000001609197210 */ /* 0x000fe20007ffe1ff */
[----:B------:R-:W-:Y:S02]  /*1bb0*/  VIADD R43, R22, 0x3 ;  /* 0x00000003162b7836 */ /* 0x000fe40000000000 */
[----:B------:R-:W-:Y:S02]  /*1bc0*/  IMAD.MOV R44, RZ, RZ, -R22 ;  /* 0x000000ffff2c7224 */ /* 0x000fe400078e0a16 */
[----:B------:R-:W-:Y:S02]  /*1bd0*/  IMAD.MOV R46, RZ, RZ, -R27 ;  /* 0x000000ffff2e7224 */ /* 0x000fe400078e0a1b */
[----:B------:R-:W-:-:S02]  /*1be0*/  IMAD.MOV R47, RZ, RZ, -R43 ;  /* 0x000000ffff2f7224 */ /* 0x000fc400078e0a2b */
[-C--:B0-----:R-:W-:Y:S02]  /*1bf0*/  IMAD R51, R22, R48.reuse, R48 ;  /* 0x0000003016337224 */ /* 0x081fe400078e0230 */
[-C--:B-1----:R-:W-:Y:S02]  /*1c00*/  IMAD R26, R27, R48.reuse, -UR7 ;  /* 0x800000071b1a7e24 */ /* 0x082fe4000f8e0230 */
[-C--:B------:R-:W-:Y:S02]  /*1c10*/  IMAD R42, R43, R48.reuse, -UR7 ;  /* 0x800000072b2a7e24 */ /* 0x080fe4000f8e0230 */
[-C--:B------:R-:W-:Y:S02]  /*1c20*/  IMAD R27, R27, R48.reuse, UR6 ;  /* 0x000000061b1b7e24 */ /* 0x080fe4000f8e0230 */
[----:B------:R-:W-:Y:S02]  /*1c30*/  IMAD R43, R43, R48, UR6 ;  /* 0x000000062b2b7e24 */ /* 0x000fe4000f8e0230 */
[----:B------:R-:W-:-:S02]  /*1c40*/  IMAD R44, R48, R44, UR7 ;  /* 0x00000007302c7e24 */ /* 0x000fc4000f8e022c */
[----:B------:R-:W-:Y:S02]  /*1c50*/  IMAD R45, R22, R48, -UR7 ;  /* 0x80000007162d7e24 */ /* 0x000fe4000f8e0230 */
[C---:B------:R-:W-:Y:S02]  /*1c60*/  IMAD R46, R48.reuse, R46, UR7 ;  /* 0x00000007302e7e24 */ /* 0x040fe4000f8e022e */
[----:B------:R-:W-:Y:S02]  /*1c70*/  IMAD R47, R48, R47, UR7 ;  /* 0x00000007302f7e24 */ /* 0x000fe4000f8e022f */
[C---:B------:R-:W-:Y:S02]  /*1c80*/  VIADD R49, R51.reuse, -UR7 ;  /* 0x8000000733317c36 */ /* 0x040fe40008000000 */
[C---:B------:R-:W-:Y:S01]  /*1c90*/  VIADD R50, R51.reuse, UR6 ;  /* 0x0000000633327c36 */ /* 0x040fe20008000000 */
[----:B------:R-:W-:Y:S01]  /*1ca0*/  IADD3 R51, PT, PT, -R51, UR7, RZ ;  /* 0x0000000733337c10 */ /* 0x000fe2000fffe1ff */
[----:B------:R-:W-:-:S07]  /*1cb0*/  IMAD R48, R22, R48, UR6 ;  /* 0x0000000616307e24 */ /* 0x000fce000f8e0230 */
.L_x_756:
[----:B------:R-:W0:Y:S01]  /*1cc0*/  LDCU.64 UR8, c[0x0][0x3b0] ;  /* 0x00007600ff0877ac */ /* 0x000e220008000a00 */
[----:B------:R-:W-:Y:S01]  /*1cd0*/  VIMNMX R33, PT, PT, R48, UR5, PT ;  /* 0x0000000530217c48 */ /* 0x000fe2000bfe0100 */
[----:B------:R-:W-:Y:S01]  /*1ce0*/  BSSY.RECONVERGENT B3, `(.L_x_740) ;  /* 0x000002d000037945 */ /* 0x000fe20003800200 */
[----:B------:R-:W-:Y:S01]  /*1cf0*/  ISETP.GT.AND P0, PT, R21, R18, PT ;  /* 0x000000121500720c */ /* 0x000fe20003f04270 */
[----:B------:R-:W1:Y:S01]  /*1d00*/  LDCU UR7, c[0x0][0x3a0] ;  /* 0x00007400ff0777ac */ /* 0x000e620008000800 */
[----:B------:R-:W-:Y:S02]  /*1d10*/  SHF.R.S32.HI R29, RZ, 0x1f, R22 ;  /* 0x0000001fff1d7819 */ /* 0x000fe40000011416 */
[----:B------:R-:W-:Y:S01]  /*1d20*/  MOV R28, R22 ;  /* 0x00000016001c7202 */ /* 0x000fe20000000f00 */
[----:B------:R-:W2:Y:S01]  /*1d30*/  LDCU.64 UR12, c[0x0][0x388] ;  /* 0x00007100ff0c77ac */ /* 0x000ea20008000a00 */
[----:B0-----:R-:W-:-:S03]  /*1d40*/  IMAD R31, R23, UR8, RZ ;  /* 0x00000008171f7c24 */ /* 0x001fc6000f8e02ff */
[----:B------:R-:W-:Y:S01]  /*1d50*/  IMAD.WIDE.U32 R28, R56, UR8, R28 ;  /* 0x00000008381c7c25 */ /* 0x000fe2000f8e001c */
[----:B-1----:R-:W-:-:S03]  /*1d60*/  VIMNMX R0, PT, PT, R33, UR7, PT ;  /* 0x0000000721007c48 */ /* 0x002fc6000bfe0100 */
[----:B------:R-:W-:Y:S01]  /*1d70*/  IMAD R35, R56, UR9, R31 ;  /* 0x0000000938237c24 */ /* 0x000fe2000f8e021f */
[----:B------:R-:W-:Y:S02]  /*1d80*/  VIMNMX R31, PT, PT, RZ, R45, !PT ;  /* 0x0000002dff1f7248 */ /* 0x000fe40007fe0100 */
[----:B--2---:R-:W-:Y:S01]  /*1d90*/  LEA R62, P2, R28, UR12, 0x3 ;  /* 0x0000000c1c3e7c11 */ /* 0x004fe2000f8418ff */
[----:B------:R-:W-:Y:S01]  /*1da0*/  IMAD.IADD R29, R35, 0x1, R29 ;  /* 0x00000001231d7824 */ /* 0x000fe200078e021d */
[----:B------:R-:W-:-:S04]  /*1db0*/  ISETP.LE.OR P1, PT, R0, R31, !P0 ;  /* 0x0000001f0000720c */ /* 0x000fc80004723670 */
[----:B------:R-:W-:-:S09]  /*1dc0*/  LEA.HI.X R63, R28, UR13, R29, 0x3, P2 ;  /* 0x0000000d1c3f7c11 */ /* 0x000fd200090f1c1d */
[----:B------:R-:W-:Y:S05]  /*1dd0*/  @P1 BRA `(.L_x_741) ;  /* 0x0000000000741947 */ /* 0x000fea0003800000 */
[----:B------:R-:W2:Y:S01]  /*1de0*/  LDG.E.64 R28, desc[UR10][R62.64] ;  /* 0x0000000a3e1c7981 */ /* 0x000ea2000c1e1b00 */
[----:B------:R-:W0:Y:S01]  /*1df0*/  LDCU.U8 UR7, c[0x0][0x3dc] ;  /* 0x00007b80ff0777ac */ /* 0x000e220008000000 */
[----:B------:R-:W-:Y:S01]  /*1e00*/  IMAD.IADD R31, R0, 0x1, -R31 ;  /* 0x00000001001f7824 */ /* 0x000fe200078e0a1f */
[----:B------:R-:W-:Y:S01]  /*1e10*/  BSSY.RECONVERGENT B4, `(.L_x_742) ;  /* 0x0000018000047945 */ /* 0x000fe20003800200 */
[----:B------:R-:W-:Y:S02]  /*1e20*/  IMAD.IADD R33, R33, 0x1, R44 ;  /* 0x0000000121217824 */ /* 0x000fe400078e022c */
[----:B------:R-:W-:Y:S02]  /*1e30*/  IMAD R31, R24, R31, RZ ;  /* 0x0000001f181f7224 */ /* 0x000fe400078e02ff */
[----:B------:R-:W-:Y:S01]  /*1e40*/  IMAD.MOV.U32 R34, RZ, RZ, 0x1 ;  /* 0x00000001ff227424 */ /* 0x000fe200078e00ff */
        /* <DEDUP_REMOVED lines=20> */
.L_x_743:
[----:B------:R-:W-:Y:S05]  /*1f90*/  BSYNC.RECONVERGENT B4 ;  /* 0x0000000000047941 */ /* 0x000fea0003800200 */
.L_x_742:
[----:B------:R-:W-:-:S11]  /*1fa0*/  DADD R60, R60, R36 ;  /* 0x000000003c3c7229 */ /* 0x000fd60000000024 */
.L_x_741:
[----:B------:R-:W-:Y:S05]  /*1fb0*/  BSYNC.RECONVERGENT B3 ;  /* 0x0000000000037941 */ /* 0x000fea0003800200 */
.L_x_740:
[----:B------:R-:W0:Y:S01]  /*1fc0*/  LDCU UR7, c[0x0][0x3a0] ;  /* 0x00007400ff0777ac */ /* 0x000e220008000800 */
[----:B------:R-:W-:Y:S01]  /*1fd0*/  VIMNMX R0, PT, PT, R50, UR5, PT ;  /* 0x0000000532007c48 */ /* 0x000fe2000bfe0100 */
[----:B------:R-:W-:Y:S01]  /*1fe0*/  BSSY.RECONVERGENT B3, `(.L_x_744) ;  /* 0x0000022000037945 */ /* 0x000fe20003800200 */
[----:B------:R-:W-:Y:S02]  /*1ff0*/  VIMNMX R31, PT, PT, RZ, R49, !PT ;  /* 0x00000031ff1f7248 */ /* 0x000fe40007fe0100 */
[----:B0-----:R-:W-:-:S04]  /*2000*/  VIMNMX R30, PT, PT, R0, UR7, PT ;  /* 0x00000007001e7c48 */ /* 0x001fc8000bfe0100 */
[----:B------:R-:W-:-:S13]  /*2010*/  ISETP.LE.OR P1, PT, R30, R31, !P0 ;  /* 0x0000001f1e00720c */ /* 0x000fda0004723670 */
        /* <DEDUP_REMOVED lines=28> */
.L_x_747:
[----:B------:R-:W-:Y:S05]  /*21e0*/  BSYNC.RECONVERGENT B4 ;  /* 0x0000000000047941 */ /* 0x000fea0003800200 */
.L_x_746:
[----:B------:R-:W-:-:S11]  /*21f0*/  DADD R60, R60, R36 ;  /* 0x000000003c3c7229 */ /* 0x000fd60000000024 */
.L_x_745:
[----:B------:R-:W-:Y:S05]  /*2200*/  BSYNC.RECONVERGENT B3 ;  /* 0x0000000000037941 */ /* 0x000fea0003800200 */
.L_x_744:
        /* <DEDUP_REMOVED lines=9> */
[----:B------:R-:W-:Y:S01]  /*22a0*/  IADD3 R33, PT, PT, -R33, R0, RZ ;  /* 0x0000000021217210 */ /* 0x000fe20007ffe1ff */
[----:B------:R-:W-:Y:S01]  /*22b0*/  IMAD.IADD R31, R31, 0x1, R46 ;  /* 0x000000011f1f7824 */ /* 0x000fe200078e022e */
        /* <DEDUP_REMOVED lines=23> */
.L_x_751:
[----:B------:R-:W-:Y:S05]  /*2430*/  BSYNC.RECONVERGENT B4 ;  /* 0x0000000000047941 */ /* 0x000fea0003800200 */
.L_x_750:
[----:B------:R-:W-:-:S11]  /*2440*/  DADD R60, R60, R36 ;  /* 0x000000003c3c7229 */ /* 0x000fd60000000024 */
.L_x_749:
[----:B------:R-:W-:Y:S05]  /*2450*/  BSYNC.RECONVERGENT B3 ;  /* 0x0000000000037941 */ /* 0x000fea0003800200 */
.L_x_748:
        /* <DEDUP_REMOVED lines=34> */
.L_x_755:
[----:B------:R-:W-:Y:S05]  /*2680*/  BSYNC.RECONVERGENT B4 ;  /* 0x0000000000047941 */ /* 0x000fea0003800200 */
.L_x_754:
[----:B------:R-:W-:-:S11]  /*2690*/  DADD R60, R60, R36 ;  /* 0x000000003c3c7229 */ /* 0x000fd60000000024 */
.L_x_753:
[----:B------:R-:W-:Y:S05]  /*26a0*/  BSYNC.RECONVERGENT B3 ;  /* 0x0000000000037941 */ /* 0x000fea0003800200 */
.L_x_752:
[----:B------:R-:W0:Y:S01]  /*26b0*/  LDC R28, c[0x0][0x3c4] ;  /* 0x0000f100ff1c7b82 */ /* 0x000e220000000800 */
[----:B------:R-:W-:Y:S01]  /*26c0*/  IADD3 R25, PT, PT, R25, 0x4, RZ ;  /* 0x0000000419197810 */ /* 0x000fe20007ffe0ff */
[----:B------:R-:W-:-:S03]  /*26d0*/  VIADD R22, R22, 0x4 ;  /* 0x0000000416167836 */ /* 0x000fc60000000000 */
[----:B------:R-:W-:Y:S01]  /*26e0*/  ISETP.NE.AND P0, PT, R25, RZ, PT ;  /* 0x000000ff1900720c */ /* 0x000fe20003f05270 */
[----:B0-----:R-:W-:Y:S01]  /*26f0*/  IMAD.MOV R0, RZ, RZ, -R28 ;  /* 0x000000ffff007224 */ /* 0x001fe200078e0a1c */
[C---:B------:R-:W-:Y:S01]  /*2700*/  LEA R27, R28.reuse, R27, 0x2 ;  /* 0x0000001b1c1b7211 */ /* 0x040fe200078e10ff */
[C---:B------:R-:W-:Y:S01]  /*2710*/  IMAD R49, R28.reuse, 0x4, R49 ;  /* 0x000000041c317824 */ /* 0x040fe200078e0231 */
[C---:B------:R-:W-:Y:S01]  /*2720*/  LEA R45, R28.reuse, R45, 0x2 ;  /* 0x0000002d1c2d7211 */ /* 0x040fe200078e10ff */
[----:B------:R-:W-:Y:S01]  /*2730*/  IMAD R50, R28, 0x4, R50 ;  /* 0x000000041c327824 */ /* 0x000fe200078e0232 */
[----:B------:R-:W-:Y:S01]  /*2740*/  LEA R47, R0, R47, 0x2 ;  /* 0x0000002f002f7211 */ /* 0x000fe200078e10ff */
[C---:B------:R-:W-:Y:S02]  /*2750*/  IMAD R26, R28.reuse, 0x4, R26 ;  /* 0x000000041c1a7824 */ /* 0x040fe400078e021a */
[C---:B------:R-:W-:Y:S02]  /*2760*/  IMAD R42, R28.reuse, 0x4, R42 ;  /* 0x000000041c2a7824 */ /* 0x040fe400078e022a */
[----:B------:R-:W-:-:S02]  /*2770*/  IMAD R43, R28, 0x4, R43 ;  /* 0x000000041c2b7824 */ /* 0x000fc400078e022b */
[----:B------:R-:W-:Y:S02]  /*2780*/  IMAD R48, R28, 0x4, R48 ;  /* 0x000000041c307824 */ /* 0x000fe400078e0230 */
[C---:B------:R-:W-:Y:S02]  /*2790*/  IMAD R51, R0.reuse, 0x4, R51 ;  /* 0x0000000400337824 */ /* 0x040fe400078e0233 */
[C---:B------:R-:W-:Y:S02]  /*27a0*/  IMAD R46, R0.reuse, 0x4, R46 ;  /* 0x00000004002e7824 */ /* 0x040fe400078e022e */
[----:B------:R-:W-:Y:S01]  /*27b0*/  IMAD R44, R0, 0x4, R44 ;  /* 0x00000004002c7824 */ /* 0x000fe200078e022c */
[----:B------:R-:W-:Y:S06]  /*27c0*/  @P0 BRA `(.L_x_756) ;  /* 0xfffffff4003c0947 */ /* 0x000fec000383ffff */
.L_x_727:
[----:B------:R-:W-:Y:S05]  /*27d0*/  BSYNC.RECONVERGENT B1 ;  /* 0x0000000000017941 */ /* 0x000fea0003800200 */
.L_x_726:
[----:B------:R-:W-:-:S05]  /*27e0*/  VIADD R4, R4, 0x1 ;  /* 0x0000000104047836 */ /* 0x000fca0000000000 */
[----:B------:R-:W-:-:S13]  /*27f0*/  ISETP.NE.AND P0, PT, R4, R7, PT ;  /* 0x000000070400720c */ /* 0x000fda0003f05270 */
[----:B------:R-:W-:Y:S05]  /*2800*/  @P0 BRA `(.L_x_757) ;  /* 0xffffffe800a40947 */ /* 0x000fea000383ffff */
.L_x_725:
[----:B------:R-:W-:Y:S05]  /*2810*/  BSYNC.RECONVERGENT B2 ;  /* 0x0000000000027941 */ /* 0x000fea0003800200 */
.L_x_724:
[----:B------:R-:W0:Y:S01]  /*2820*/  LDCU.64 UR8, c[0x0][0x3d0] ;  /* 0x00007a00ff0877ac */ /* 0x000e220008000a00 */
[----:B------:R-:W1:Y:S01]  /*2830*/  LDCU.64 UR12, c[0x0][0x380] ;  /* 0x00007000ff0c77ac */ /* 0x000e620008000a00 */
[----:B0-----:R-:W-:-:S04]  /*2840*/  LEA R6, P0, R2, UR8, 0x3 ;  /* 0x0000000802067c11 */ /* 0x001fc8000f8018ff */
[----:B------:R-:W-:Y:S02]  /*2850*/  LEA.HI.X R7, R2, UR9, R3, 0x3, P0 ;  /* 0x0000000902077c11 */ /* 0x000fe400080f1c03 */
[----:B------:R-:W-:-:S03]  /*2860*/  IADD3 R2, P0, PT, R5, R2, RZ ;  /* 0x0000000205027210 */ /* 0x000fc60007f1e0ff */
[----:B------:R0:W-:Y:S01]  /*2870*/  STG.E.64 desc[UR10][R6.64], R60 ;  /* 0x0000003c06007986 */ /* 0x0001e2000c101b0a */
[----:B------:R-:W-:Y:S02]  /*2880*/  IADD3.X R3, PT, PT, RZ, R3, RZ, P0, !PT ;  /* 0x00000003ff037210 */ /* 0x000fe400007fe4ff */
[----:B-1----:R-:W-:-:S04]  /*2890*/  ISETP.GE.U32.AND P0, PT, R2, UR12, PT ;  /* 0x0000000c02007c0c */ /* 0x002fc8000bf06070 */
[----:B------:R-:W-:-:S13]  /*28a0*/  ISETP.GE.AND.EX P0, PT, R3, UR13, PT, P0 ;  /* 0x0000000d03007c0c */ /* 0x000fda000bf06300 */
[----:B0-----:R-:W-:Y:S05]  /*28b0*/  @!P0 BRA `(.L_x_758) ;  /* 0xffffffd800308947 */ /* 0x001fea000383ffff */
[----:B------:R-:W-:Y:S05]  /*28c0*/  EXIT ;  /* 0x000000000000794d */ /* 0x000fea0003800000 */
.L_x_710:
[----:B------:R-:W0:Y:S02]  /*28d0*/  LDCU UR6, c[0x0][0x3d8] ;  /* 0x00007b00ff0677ac */ /* 0x000e240008000800 */
[----:B0-----:R-:W0:Y:S02]  /*28e0*/  I2F.F64 R50, UR6 ;  /* 0x0000000600327d12 */ /* 0x001e240008201c00 */
.L_x_806:
[----:B------:R-:W1:Y:S01]  /*28f0*/  LDCU UR6, c[0x0][0x3a4] ;  /* 0x00007480ff0677ac */ /* 0x000e620008000800 */
[----:B------:R-:W-:Y:S01]  /*2900*/  BSSY.RECONVERGENT B0, `(.L_x_759) ;  /* 0x0000027000007945 */ /* 0x000fe20003800200 */
[----:B-1----:R-:W-:-:S04]  /*2910*/  LOP3.LUT R0, R3, UR6, RZ, 0xfc, !PT ;  /* 0x0000000603007c12 */ /* 0x002fc8000f8efcff */
[----:B------:R-:W-:-:S13]  /*2920*/  ISETP.NE.U32.AND P0, PT, R0, RZ, PT ;  /* 0x000000ff0000720c */ /* 0x000fda0003f05070 */
[----:B------:R-:W-:Y:S05]  /*2930*/  @P0 BRA `(.L_x_760) ;  /* 0x00000000005c0947 */ /* 0x000fea0003800000 */
[----:B------:R-:W1:Y:S01]  /*2940*/  LDCU UR6, c[0x0][0x3a0] ;  /* 0x00007400ff0677ac */ /* 0x000e620008000800 */
[----:B------:R-:W-:Y:S01]  /*2950*/  IMAD.MOV.U32 R6, RZ, RZ, RZ ;  /* 0x000000ffff067224 */ /* 0x000fe200078e00ff */
[----:B-1----:R-:W1:Y:S01]  /*2960*/  I2F.U32.RP R4, UR6 ;  /* 0x0000000600047d06 */ /* 0x002e620008209000 */
[----:B------:R-:W-:-:S07]  /*2970*/  ISETP.NE.U32.AND P2, PT, RZ, UR6, PT ;  /* 0x00000006ff007c0c */ /* 0x000fce000bf45070 */
[----:B-1----:R-:W1:Y:S02]  /*2980*/  MUFU.RCP R4, R4 ;  /* 0x0000000400047308 */ /* 0x002e640000001000 */
[----:B-1----:R-:W-:-:S06]  /*2990*/  VIADD R8, R4, 0xffffffe ;  /* 0x0ffffffe04087836 */ /* 0x002fcc0000000000 */
[----:B------:R-:W1:Y:S02]  /*29a0*/  F2I.FTZ.U32.TRUNC.NTZ R7, R8 ;  /* 0x0000000800077305 */ /* 0x000e64000021f000 */
        /* <DEDUP_REMOVED lines=11> */
[----:B------:R-:W-:-:S04]  /*2a60*/  @!P2 LOP3.LUT R6, RZ, UR6, RZ, 0x33, !PT ;  /* 0x00000006ff06ac12 */ /* 0x000fc8000f8e33ff */
[----:B------:R-:W-:-:S05]  /*2a70*/  IADD3 R7, PT, PT, -R6, RZ, RZ ;  /* 0x000000ff06077210 */ /* 0x000fca0007ffe1ff */
[----:B------:R-:W-:Y:S02]  /*2a80*/  IMAD R0, R7, UR6, R2 ;  /* 0x0000000607007c24 */ /* 0x000fe4000f8e0202 */
[----:B------:R-:W-:Y:S01]  /*2a90*/  IMAD.MOV.U32 R7, RZ, RZ, RZ ;  /* 0x000000ffff077224 */ /* 0x000fe200078e00ff */
[----:B------:R-:W-:Y:S06]  /*2aa0*/  BRA `(.L_x_761) ;  /* 0x0000000000307947 */ /* 0x000fec0003800000 */
.L_x_760:
[----:B------:R-:W1:Y:S01]  /*2ab0*/  LDCU.64 UR6, c[0x0][0x3a0] ;  /* 0x00007400ff0677ac */ /* 0x000e620008000a00 */
[----:B------:R-:W-:Y:S01]  /*2ac0*/  IMAD.MOV.U32 R22, RZ, RZ, R2 ;  /* 0x000000ffff167224 */ /* 0x000fe200078e0002 */
[----:B------:R-:W-:Y:S01]  /*2ad0*/  MOV R12, 0x2b20 ;  /* 0x00002b20000c7802 */ /* 0x000fe20000000f00 */
[----:B------:R-:W-:Y:S02]  /*2ae0*/  IMAD.MOV.U32 R16, RZ, RZ, R3 ;  /* 0x000000ffff107224 */ /* 0x000fe400078e0003 */
[----:B-1----:R-:W-:Y:S01]  /*2af0*/  IMAD.U32 R14, RZ, RZ, UR6 ;  /* 0x00000006ff0e7e24 */ /* 0x002fe2000f8e00ff */
[----:B------:R-:W-:-:S07]  /*2b00*/  MOV R13, UR7 ;  /* 0x00000007000d7c02 */ /* 0x000fce0008000f00 */
[----:B0-----:R-:W-:Y:S05]  /*2b10*/  CALL.REL.NOINC `($__internal_13_$__cuda_sm20_div_s64) ;  /* 0x0000002400bc7944 */ /* 0x001fea0003c00000 */
[----:B------:R-:W0:Y:S01]  /*2b20*/  LDCU UR6, c[0x0][0x3a0] ;  /* 0x00007400ff0677ac */ /* 0x000e220008000800 */
[--C-:B------:R-:W-:Y:S02]  /*2b30*/  IMAD.MOV R7, RZ, RZ, -R10.reuse ;  /* 0x000000ffff077224 */ /* 0x100fe400078e0a0a */
[----:B------:R-:W-:Y:S02]  /*2b40*/  IMAD.MOV.U32 R6, RZ, RZ, R10 ;  /* 0x000000ffff067224 */ /* 0x000fe400078e000a */
[----:B0-----:R-:W-:Y:S01]  /*2b50*/  IMAD R0, R7, UR6, R2 ;  /* 0x0000000607007c24 */ /* 0x001fe2000f8e0202 */
[----:B------:R-:W-:-:S07]  /*2b60*/  MOV R7, R11 ;  /* 0x0000000b00077202 */ /* 0x000fce0000000f00 */
.L_x_761:
[----:B------:R-:W-:Y:S05]  /*2b70*/  BSYNC.RECONVERGENT B0 ;  /* 0x0000000000007941 */ /* 0x000fea0003800200 */
.L_x_759:
[----:B------:R-:W1:Y:S01]  /*2b80*/  LDCU UR7, c[0x0][0x39c] ;  /* 0x00007380ff0777ac */ /* 0x000e620008000800 */
[----:B------:R-:W-:Y:S01]  /*2b90*/  BSSY.RECONVERGENT B0, `(.L_x_762) ;  /* 0x000002a000007945 */ /* 0x000fe20003800200 */
[----:B------:R-:W2:Y:S01]  /*2ba0*/  LDCU UR6, c[0x0][0x3cc] ;  /* 0x00007980ff0677ac */ /* 0x000ea20008000800 */
[----:B-1----:R-:W-:-:S04]  /*2bb0*/  LOP3.LUT R4, R7, UR7, RZ, 0xfc, !PT ;  /* 0x0000000707047c12 */ /* 0x002fc8000f8efcff */
[----:B------:R-:W-:Y:S01]  /*2bc0*/  ISETP.NE.U32.AND P0, PT, R4, RZ, PT ;  /* 0x000000ff0400720c */ /* 0x000fe20003f05070 */
[----:B--2---:R-:W-:-:S12]  /*2bd0*/  VIADD R0, R0, UR6 ;  /* 0x0000000600007c36 */ /* 0x004fd80008000000 */
[----:B------:R-:W-:Y:S05]  /*2be0*/  @P0 BRA `(.L_x_763) ;  /* 0x0000000000600947 */ /* 0x000fea0003800000 */
[----:B------:R-:W1:Y:S02]  /*2bf0*/  LDCU UR6, c[0x0][0x398] ;  /* 0x00007300ff0677ac */ /* 0x000e640008000800 */
[----:B-1----:R-:W1:Y:S01]  /*2c00*/  I2F.U32.RP R10, UR6 ;  /* 0x00000006000a7d06 */ /* 0x002e620008209000 */
[----:B------:R-:W-:-:S07]  /*2c10*/  ISETP.NE.U32.AND P2, PT, RZ, UR6, PT ;  /* 0x00000006ff007c0c */ /* 0x000fce000bf45070 */
[----:B-1----:R-:W1:Y:S02]  /*2c20*/  MUFU.RCP R10, R10 ;  /* 0x0000000a000a7308 */ /* 0x002e640000001000 */
[----:B-1----:R-:W-:-:S06]  /*2c30*/  VIADD R8, R10, 0xffffffe ;  /* 0x0ffffffe0a087836 */ /* 0x002fcc0000000000 */
[----:B------:R1:W2:Y:S02]  /*2c40*/  F2I.FTZ.U32.TRUNC.NTZ R9, R8 ;  /* 0x0000000800097305 */ /* 0x0002a4000021f000 */
[----:B-1----:R-:W-:Y:S02]  /*2c50*/  HFMA2 R8, -RZ, RZ, 0, 0 ;  /* 0x00000000ff087431 */ /* 0x002fe400000001ff */
[----:B--2---:R-:W-:-:S04]  /*2c60*/  IMAD.MOV R7, RZ, RZ, -R9 ;  /* 0x000000ffff077224 */ /* 0x004fc800078e0a09 */
        /* <DEDUP_REMOVED lines=13> */
[----:B------:R-:W-:Y:S02]  /*2d40*/  IMAD.MOV.U32 R6, RZ, RZ, R4 ;  /* 0x000000ffff067224 */ /* 0x000fe400078e0004 */
[----:B------:R-:W-:Y:S01]  /*2d50*/  IMAD.MOV.U32 R7, RZ, RZ, RZ ;  /* 0x000000ffff077224 */ /* 0x000fe200078e00ff */
[----:B------:R-:W-:Y:S06]  /*2d60*/  BRA `(.L_x_764) ;  /* 0x0000000000307947 */ /* 0x000fec0003800000 */
.L_x_763:
[----:B------:R-:W1:Y:S01]  /*2d70*/  LDCU.64 UR6, c[0x0][0x398] ;  /* 0x00007300ff0677ac */ /* 0x000e620008000a00 */
[----:B------:R-:W-:Y:S01]  /*2d80*/  MOV R22, R6 ;  /* 0x0000000600167202 */ /* 0x000fe20000000f00 */
[----:B------:R-:W-:Y:S01]  /*2d90*/  IMAD.MOV.U32 R16, RZ, RZ, R7 ;  /* 0x000000ffff107224 */ /* 0x000fe200078e0007 */
[----:B------:R-:W-:Y:S01]  /*2da0*/  MOV R12, 0x2de0 ;  /* 0x00002de0000c7802 */ /* 0x000fe20000000f00 */
[----:B-1----:R-:W-:Y:S02]  /*2db0*/  IMAD.U32 R14, RZ, RZ, UR6 ;  /* 0x00000006ff0e7e24 */ /* 0x002fe4000f8e00ff */
[----:B------:R-:W-:-:S07]  /*2dc0*/  IMAD.U32 R13, RZ, RZ, UR7 ;  /* 0x00000007ff0d7e24 */ /* 0x000fce000f8e00ff */
[----:B0-----:R-:W-:Y:S05]  /*2dd0*/  CALL.REL.NOINC `($__internal_13_$__cuda_sm20_div_s64) ;  /* 0x00000024000c7944 */ /* 0x001fea0003c00000 */
[----:B------:R-:W0:Y:S01]  /*2de0*/  LDCU UR6, c[0x0][0x398] ;  /* 0x00007300ff0677ac */ /* 0x000e220008000800 */
[----:B------:R-:W-:-:S05]  /*2df0*/  IADD3 R7, PT, PT, -R10, RZ, RZ ;  /* 0x000000ff0a077210 */ /* 0x000fca0007ffe1ff */
[----:B0-----:R-:W-:Y:S02]  /*2e00*/  IMAD R8, R7, UR6, R6 ;  /* 0x0000000607087c24 */ /* 0x001fe4000f8e0206 */
[----:B------:R-:W-:Y:S02]  /*2e10*/  IMAD.MOV.U32 R6, RZ, RZ, R10 ;  /* 0x000000ffff067224 */ /* 0x000fe400078e000a */
[----:B------:R-:W-:-:S07]  /*2e20*/  IMAD.MOV.U32 R7, RZ, RZ, R11 ;  /* 0x000000ffff077224 */ /* 0x000fce00078e000b */
.L_x_764:
[----:B------:R-:W-:Y:S05]  /*2e30*/  BSYNC.RECONVERGENT B0 ;  /* 0x0000000000007941 */ /* 0x000fea0003800200 */
.L_x_762:
        /* <DEDUP_REMOVED lines=8> */
[----:B-1----:R-:W-:-:S04]  /*2ec0*/  MOV R47, UR6 ;  /* 0x00000006002f7c02 */ /* 0x002fc80008000f00 */
[----:B------:R-:W1:Y:S01]  /*2ed0*/  I2F.U32.RP R7, R47 ;  /* 0x0000002f00077306 */ /* 0x000e620000209000 */
[----:B------:R-:W-:-:S07]  /*2ee0*/  ISETP.NE.U32.AND P2, PT, R47, RZ, PT ;  /* 0x000000ff2f00720c */ /* 0x000fce0003f45070 */
[----:B-1----:R-:W1:Y:S02]  /*2ef0*/  MUFU.RCP R7, R7 ;  /* 0x0000000700077308 */ /* 0x002e640000001000 */
[----:B-1----:R-:W-:-:S06]  /*2f00*/  VIADD R9, R7, 0xffffffe ;  /* 0x0ffffffe07097836 */ /* 0x002fcc0000000000 */
[----:B------:R-:W1:Y:S02]  /*2f10*/  F2I.FTZ.U32.TRUNC.NTZ R9, R9 ;  /* 0x0000000900097305 */ /* 0x000e64000021f000 */
[----:B-1----:R-:W-:-:S04]  /*2f20*/  IMAD R8, R9, R47, RZ ;  /* 0x0000002f09087224 */ /* 0x002fc800078e02ff */
[----:B------:R-:W-:Y:S02]  /*2f30*/  IMAD.MOV R11, RZ, RZ, -R8 ;  /* 0x000000ffff0b7224 */ /* 0x000fe400078e0a08 */
[----:B------:R-:W-:-:S04]  /*2f40*/  IMAD.MOV.U32 R8, RZ, RZ, RZ ;  /* 0x000000ffff087224 */ /* 0x000fc800078e00ff */
        /* <DEDUP_REMOVED lines=9> */
[----:B------:R-:W-:-:S04]  /*2fe0*/  @!P2 LOP3.LUT R8, RZ, R47, RZ, 0x33, !PT ;  /* 0x0000002fff08a212 */ /* 0x000fc800078e33ff */
[----:B------:R-:W-:-:S05]  /*2ff0*/  IADD3 R7, PT, PT, -R8, RZ, RZ ;  /* 0x000000ff08077210 */ /* 0x000fca0007ffe1ff */
[----:B------:R-:W-:Y:S01]  /*3000*/  IMAD R6, R47, R7, R6 ;  /* 0x000000072f067224 */ /* 0x000fe200078e0206 */
[----:B------:R-:W-:Y:S06]  /*3010*/  BRA `(.L_x_767) ;  /* 0x0000000000307947 */ /* 0x000fec0003800000 */
.L_x_766:
[----:B------:R-:W1:Y:S01]  /*3020*/  LDCU.64 UR6, c[0x0][0x390] ;  /* 0x00007200ff0677ac */ /* 0x000e620008000a00 */
[----:B------:R-:W-:Y:S01]  /*3030*/  IMAD.MOV.U32 R22, RZ, RZ, R6 ;  /* 0x000000ffff167224 */ /* 0x000fe200078e0006 */
[----:B------:R-:W-:Y:S02]  /*3040*/  MOV R16, R7 ;  /* 0x0000000700107202 */ /* 0x000fe40000000f00 */
[----:B------:R-:W-:Y:S01]  /*3050*/  MOV R12, 0x3090 ;  /* 0x00003090000c7802 */ /* 0x000fe20000000f00 */
[----:B-1----:R-:W-:Y:S02]  /*3060*/  IMAD.U32 R14, RZ, RZ, UR6 ;  /* 0x00000006ff0e7e24 */ /* 0x002fe4000f8e00ff */
[----:B------:R-:W-:-:S07]  /*3070*/  IMAD.U32 R13, RZ, RZ, UR7 ;  /* 0x00000007ff0d7e24 */ /* 0x000fce000f8e00ff */
[----:B0-----:R-:W-:Y:S05]  /*3080*/  CALL.REL.NOINC `($__internal_13_$__cuda_sm20_div_s64) ;  /* 0x0000002000607944 */ /* 0x001fea0003c00000 */
[----:B------:R-:W0:Y:S01]  /*3090*/  LDCU UR6, c[0x0][0x390] ;  /* 0x00007200ff0677ac */ /* 0x000e220008000800 */
[--C-:B------:R-:W-:Y:S02]  /*30a0*/  IMAD.MOV R7, RZ, RZ, -R10.reuse ;  /* 0x000000ffff077224 */ /* 0x100fe400078e0a0a */
[----:B------:R-:W-:Y:S02]  /*30b0*/  IMAD.MOV.U32 R8, RZ, RZ, R10 ;  /* 0x000000ffff087224 */ /* 0x000fe400078e000a */
[----:B0-----:R-:W-:-:S04]  /*30c0*/  IMAD.U32 R47, RZ, RZ, UR6 ;  /* 0x00000006ff2f7e24 */ /* 0x001fc8000f8e00ff */
[----:B------:R-:W-:-:S07]  /*30d0*/  IMAD R6, R7, R47, R6 ;  /* 0x0000002f07067224 */ /* 0x000fce00078e0206 */
.L_x_767:
[----:B------:R-:W-:Y:S05]  /*30e0*/  BSYNC.RECONVERGENT B0 ;  /* 0x0000000000007941 */ /* 0x000fea0003800200 */
.L_x_765:
[----:B------:R-:W1:Y:S01]  /*30f0*/  LDC R11, c[0x0][0x3c0] ;  /* 0x0000f000ff0b7b82 */ /* 0x000e620000000800 */
[----:B------:R-:W-:Y:S01]  /*3100*/  IABS R18, R4 ;  /* 0x0000000400127213 */ /* 0x000fe20000000000 */
[----:B------:R-:W-:Y:S01]  /*3110*/  BSSY.RECONVERGENT B0, `(.L_x_768) ;  /* 0x0000040000007945 */ /* 0x000fe20003800200 */
[----:B------:R-:W-:Y:S01]  /*3120*/  IABS R19, R0 ;  /* 0x0000000000137213 */ /* 0x000fe20000000000 */
[----:B------:R-:W-:-:S04]  /*3130*/  IMAD.MOV.U32 R25, RZ, RZ, RZ ;  /* 0x000000ffff197224 */ /* 0x000fc800078e00ff */
[----:B------:R-:W2:Y:S08]  /*3140*/  LDC R7, c[0x0][0x3c4] ;  /* 0x0000f100ff077b82 */ /* 0x000eb00000000800 */
[----:B------:R-:W3:Y:S01]  /*3150*/  LDC R21, c[0x0][0x3b8] ;  /* 0x0000ee00ff157b82 */ /* 0x000ee20000000800 */
[----:B-1----:R-:W-:-:S07]  /*3160*/  IABS R26, R11 ;  /* 0x0000000b001a7213 */ /* 0x002fce0000000000 */
[----:B------:R-:W1:Y:S01]  /*3170*/  LDC R22, c[0x0][0x3a8] ;  /* 0x0000ea00ff167b82 */ /* 0x000e620000000800 */
[----:B------:R-:W4:Y:S01]  /*3180*/  I2F.RP R9, R26 ;  /* 0x0000001a00097306 */ /* 0x000f220000209400 */
[----:B--2---:R-:W-:-:S07]  /*3190*/  IABS R10, R7 ;  /* 0x00000007000a7213 */ /* 0x004fce0000000000 */
[----:B------:R-:W2:Y:S01]  /*31a0*/  I2F.RP R16, R10 ;  /* 0x0000000a00107306 */ /* 0x000ea20000209400 */
[----:B---3--:R-:W-:-:S07]  /*31b0*/  ISETP.GE.AND P2, PT, R4, R21, PT ;  /* 0x000000150400720c */ /* 0x008fce0003f46270 */
[----:B----4-:R-:W3:Y:S08]  /*31c0*/  MUFU.RCP R9, R9 ;  /* 0x0000000900097308 */ /* 0x010ef00000001000 */
[----:B--2---:R-:W2:Y:S01]  /*31d0*/  MUFU.RCP R16, R16 ;  /* 0x0000001000107308 */ /* 0x004ea20000001000 */
[----:B---3--:R-:W-:-:S07]  /*31e0*/  IADD3 R12, PT, PT, R9, 0xffffffe, RZ ;  /* 0x0ffffffe090c7810 */ /* 0x008fce0007ffe0ff */
[----:B------:R3:W4:Y:S01]  /*31f0*/  F2I.FTZ.U32.TRUNC.NTZ R13, R12 ;  /* 0x0000000c000d7305 */ /* 0x000722000021f000 */
[----:B--2---:R-:W-:Y:S02]  /*3200*/  VIADD R15, R16, 0xffffffe ;  /* 0x0ffffffe100f7836 */ /* 0x004fe40000000000 */
[----:B---3--:R-:W-:-:S05]  /*3210*/  HFMA2 R12, -RZ, RZ, 0, 0 ;  /* 0x00000000ff0c7431 */ /* 0x008fca00000001ff */
[----:B------:R-:W2:Y:S01]  /*3220*/  F2I.FTZ.U32.TRUNC.NTZ R15, R15 ;  /* 0x0000000f000f7305 */ /* 0x000ea2000021f000 */
[----:B----4-:R-:W-:-:S04]  /*3230*/  IMAD.MOV R17, RZ, RZ, -R13 ;  /* 0x000000ffff117224 */ /* 0x010fc800078e0a0d */
[----:B------:R-:W-:-:S04]  /*3240*/  IMAD R17, R17, R26, RZ ;  /* 0x0000001a11117224 */ /* 0x000fc800078e02ff */
[----:B------:R-:W-:-:S04]  /*3250*/  IMAD.HI.U32 R14, R13, R17, R12 ;  /* 0x000000110d0e7227 */ /* 0x000fc800078e000c */
[----:B------:R-:W-:Y:S02]  /*3260*/  IMAD.MOV.U32 R17, RZ, RZ, R18 ;  /* 0x000000ffff117224 */ /* 0x000fe400078e0012 */
[----:B--2---:R-:W-:Y:S02]  /*3270*/  IMAD.MOV R9, RZ, RZ, -R15 ;  /* 0x000000ffff097224 */ /* 0x004fe400078e0a0f */
[----:B------:R-:W-:-:S04]  /*3280*/  IMAD.HI.U32 R12, R14, R17, RZ ;  /* 0x000000110e0c7227 */ /* 0x000fc800078e00ff */
[----:B------:R-:W-:Y:S02]  /*3290*/  IMAD R9, R9, R10, RZ ;  /* 0x0000000a09097224 */ /* 0x000fe400078e02ff */
[----:B------:R-:W-:-:S04]  /*32a0*/  IMAD.MOV.U32 R14, RZ, RZ, RZ ;  /* 0x000000ffff0e7224 */ /* 0x000fc800078e00ff */
[----:B------:R-:W-:Y:S02]  /*32b0*/  IMAD.HI.U32 R16, R15, R9, R14 ;  /* 0x000000090f107227 */ /* 0x000fe400078e000e */
[----:B------:R-:W2:Y:S02]  /*32c0*/  LDC R9, c[0x0][0x3bc] ;  /* 0x0000ef00ff097b82 */ /* 0x000ea40000000800 */
[----:B------:R-:W-:Y:S02]  /*32d0*/  IMAD.MOV R14, RZ, RZ, -R12 ;  /* 0x000000ffff0e7224 */ /* 0x000fe400078e0a0c */
[----:B------:R-:W-:-:S04]  /*32e0*/  IMAD.HI.U32 R13, R16, R19, RZ ;  /* 0x00000013100d7227 */ /* 0x000fc800078e00ff */
[----:B------:R-:W-:Y:S01]  /*32f0*/  IMAD R17, R26, R14, R17 ;  /* 0x0000000e1a117224 */ /* 0x000fe200078e0211 */
[----:B------:R-:W-:-:S04]  /*3300*/  IADD3 R14, PT, PT, -R13, RZ, RZ ;  /* 0x000000ff0d0e7210 */ /* 0x000fc80007ffe1ff */
[----:B------:R-:W-:Y:S01]  /*3310*/  ISETP.GT.U32.AND P1, PT, R26, R17, PT ;  /* 0x000000111a00720c */ /* 0x000fe20003f24070 */
[----:B------:R-:W-:-:S05]  /*3320*/  IMAD R19, R10, R14, R19 ;  /* 0x0000000e0a137224 */ /* 0x000fca00078e0213 */
[----:B------:R-:W-:-:S07]  /*3330*/  ISETP.GT.U32.AND P0, PT, R10, R19, PT ;  /* 0x000000130a00720c */ /* 0x000fce0003f04070 */
[----:B------:R-:W-:Y:S01]  /*3340*/  @!P1 IMAD.IADD R17, R17, 0x1, -R26 ;  /* 0x0000000111119824 */ /* 0x000fe200078e0a1a */
[----:B-1----:R-:W-:Y:S06]  /*3350*/  @!P2 BRA `(.L_x_769) ;  /* 0x00000000006ca947 */ /* 0x002fec0003800000 */
[----:B------:R-:W1:Y:S01]  /*3360*/  LDC R23, c[0x0][0x3c0] ;  /* 0x0000f000ff177b82 */ /* 0x000e620000000800 */
[----:B------:R-:W-:Y:S02]  /*3370*/  IMAD.IADD R16, R4, 0x1, -R21 ;  /* 0x0000000104107824 */ /* 0x000fe400078e0a15 */
[----:B------:R-:W-:Y:S01]  /*3380*/  IMAD.MOV.U32 R14, RZ, RZ, RZ ;  /* 0x000000ffff0e7224 */ /* 0x000fe200078e00ff */
[----:B-1----:R-:W-:-:S04]  /*3390*/  IABS R20, R23 ;  /* 0x0000001700147213 */ /* 0x002fc80000000000 */
[----:B------:R-:W1:Y:S08]  /*33a0*/  I2F.RP R18, R20 ;  /* 0x0000001400127306 */ /* 0x000e700000209400 */
[----:B-1----:R-:W1:Y:S02]  /*33b0*/  MUFU.RCP R18, R18 ;  /* 0x0000001200127308 */ /* 0x002e640000001000 */
[----:B-1----:R-:W-:-:S06]  /*33c0*/  VIADD R24, R18, 0xffffffe ;  /* 0x0ffffffe12187836 */ /* 0x002fcc0000000000 */
[----:B------:R-:W1:Y:S02]  /*33d0*/  F2I.FTZ.U32.TRUNC.NTZ R15, R24 ;  /* 0x00000018000f7305 */ /* 0x000e64000021f000 */
[----:B-1----:R-:W-:-:S05]  /*33e0*/  IADD3 R25, PT, PT, RZ, -R15, RZ ;  /* 0x8000000fff197210 */ /* 0x002fca0007ffe0ff */
[----:B------:R-:W-:Y:S01]  /*33f0*/  IMAD R21, R25, R20, RZ ;  /* 0x0000001419157224 */ /* 0x000fe200078e02ff */
[----:B------:R-:W-:Y:S02]  /*3400*/  IABS R25, R16 ;  /* 0x0000001000197213 */ /* 0x000fe40000000000 */
[----:B------:R-:W-:Y:S01]  /*3410*/  LOP3.LUT R16, R16, R23, RZ, 0x3c, !PT ;  /* 0x0000001710107212 */ /* 0x000fe200078e3cff */
[----:B------:R-:W-:-:S03]  /*3420*/  IMAD.HI.U32 R14, R15, R21, R14 ;  /* 0x000000150f0e7227 */ /* 0x000fc600078e000e */
[----:B------:R-:W-:Y:S01]  /*3430*/  ISETP.GE.AND P4, PT, R16, RZ, PT ;  /* 0x000000ff1000720c */ /* 0x000fe20003f86270 */
        /* <DEDUP_REMOVED lines=13> */
.L_x_769:
[----:B------:R-:W-:Y:S05]  /*3510*/  BSYNC.RECONVERGENT B0 ;  /* 0x0000000000007941 */ /* 0x000fea0003800200 */
.L_x_768:
[----:B--2---:R-:W-:Y:S01]  /*3520*/  ISETP.GE.AND P3, PT, R0, R9, PT ;  /* 0x000000090000720c */ /* 0x004fe20003f66270 */
[----:B------:R-:W-:Y:S01]  /*3530*/  BSSY.RECONVERGENT B0, `(.L_x_770) ;  /* 0x0000021000007945 */ /* 0x000fe20003800200 */
[----:B------:R-:W-:Y:S01]  /*3540*/  ISETP.GE.U32.AND P2, PT, R17, R26, PT ;  /* 0x0000001a1100720c */ /* 0x000fe20003f46070 */
[----:B------:R-:W-:Y:S01]  /*3550*/  @!P0 IMAD.IADD R19, R19, 0x1, -R10 ;  /* 0x0000000113138824 */ /* 0x000fe200078e0a0a */
[----:B------:R-:W-:Y:S01]  /*3560*/  LOP3.LUT R4, R4, R11, RZ, 0x3c, !PT ;  /* 0x0000000b04047212 */ /* 0x000fe200078e3cff */
[----:B------:R-:W-:-:S08]  /*3570*/  IMAD.MOV.U32 R24, RZ, RZ, RZ ;  /* 0x000000ffff187224 */ /* 0x000fd000078e00ff */
        /* <DEDUP_REMOVED lines=14> */
[----:B------:R-:W-:Y:S01]  /*3660*/  IMAD.HI.U32 R14, R15, R23, R14 ;  /* 0x000000170f0e7227 */ /* 0x000fe200078e000e */
[----:B------:R-:W-:-:S05]  /*3670*/  MOV R15, R24 ;  /* 0x00000018000f7202 */ /* 0x000fca0000000f00 */
        /* <DEDUP_REMOVED lines=12> */
.L_x_771:
[----:B------:R-:W-:Y:S05]  /*3740*/  BSYNC.RECONVERGENT B0 ;  /* 0x0000000000007941 */ /* 0x000fea0003800200 */
.L_x_770:
[----:B------:R-:W-:Y:S01]  /*3750*/  ISETP.GE.AND P3, PT, R4, RZ, PT ;  /* 0x000000ff0400720c */ /* 0x000fe20003f66270 */
[----:B------:R-:W-:Y:S01]  /*3760*/  @!P1 VIADD R12, R12, 0x1 ;  /* 0x000000010c0c9836 */ /* 0x000fe20000000000 */
[----:B------:R-:W-:Y:S01]  /*3770*/  ISETP.NE.AND P4, PT, R11, RZ, PT ;  /* 0x000000ff0b00720c */ /* 0x000fe20003f85270 */
[----:B------:R-:W1:Y:S01]  /*3780*/  LDC R4, c[0x0][0x3b0] ;  /* 0x0000ec00ff047b82 */ /* 0x000e620000000800 */
[----:B------:R-:W-:Y:S01]  /*3790*/  ISETP.GE.U32.AND P1, PT, R19, R10, PT ;  /* 0x0000000a1300720c */ /* 0x000fe20003f26070 */
[----:B------:R-:W2:Y:S01]  /*37a0*/  LDCU UR6, c[0x0][0x394] ;  /* 0x00007280ff0677ac */ /* 0x000ea20008000800 */
[----:B------:R-:W-:Y:S01]  /*37b0*/  @P2 IADD3 R12, PT, PT, R12, 0x1, RZ ;  /* 0x000000010c0c2810 */ /* 0x000fe20007ffe0ff */
[----:B------:R-:W-:Y:S01]  /*37c0*/  @!P0 VIADD R13, R13, 0x1 ;  /* 0x000000010d0d8836 */ /* 0x000fe20000000000 */
[----:B------:R-:W-:Y:S01]  /*37d0*/  LOP3.LUT R0, R0, R7, RZ, 0x3c, !PT ;  /* 0x0000000700007212 */ /* 0x000fe200078e3cff */
[----:B------:R-:W-:Y:S01]  /*37e0*/  IMAD.MOV.U32 R10, RZ, RZ, R6 ;  /* 0x000000ffff0a7224 */ /* 0x000fe200078e0006 */
[----:B------:R-:W-:Y:S01]  /*37f0*/  BSSY.RECONVERGENT B2, `(.L_x_772) ;  /* 0x000013b000027945 */ /* 0x000fe20003800200 */
[----:B------:R-:W-:-:S02]  /*3800*/  CS2R R48, SRZ ;  /* 0x0000000000307805 */ /* 0x000fc4000001ff00 */
[----:B------:R-:W-:Y:S01]  /*3810*/  ISETP.GE.AND P2, PT, R0, RZ, PT ;  /* 0x000000ff0000720c */ /* 0x000fe20003f46270 */
[----:B------:R-:W-:Y:S01]  /*3820*/  @!P3 IMAD.MOV R12, RZ, RZ, -R12 ;  /* 0x000000ffff0cb224 */ /* 0x000fe200078e0a0c */
[----:B------:R-:W-:Y:S02]  /*3830*/  ISETP.NE.AND P3, PT, R7, RZ, PT ;  /* 0x000000ff0700720c */ /* 0x000fe40003f65270 */
[----:B------:R-:W-:Y:S01]  /*3840*/  @!P4 LOP3.LUT R12, RZ, R11, RZ, 0x33, !PT ;  /* 0x0000000bff0cc212 */ /* 0x000fe200078e33ff */
[----:B------:R-:W-:Y:S01]  /*3850*/  @P1 VIADD R13, R13, 0x1 ;  /* 0x000000010d0d1836 */ /* 0x000fe20000000000 */
[----:B------:R-:W-:Y:S02]  /*3860*/  SHF.R.S32.HI R0, RZ, 0x1f, R8 ;  /* 0x0000001fff007819 */ /* 0x000fe40000011408 */
[----:B------:R-:W-:Y:S02]  /*3870*/  VIADDMNMX R22, R12, 0x1, R22, PT ;  /* 0x000000010c167846 */ /* 0x000fe40003800116 */
[----:B------:R-:W-:Y:S01]  /*3880*/  SHF.R.S32.HI R11, RZ, 0x1f, R6 ;  /* 0x0000001fff0b7819 */ /* 0x000fe20000011406 */
[----:B------:R-:W-:Y:S01]  /*3890*/  IMAD R15, R0, R47, RZ ;  /* 0x0000002f000f7224 */ /* 0x000fe200078e02ff */
[----:B------:R-:W-:-:S02]  /*38a0*/  ISETP.GE.AND P0, PT, R25, R22, PT ;  /* 0x000000161900720c */ /* 0x000fc40003f06270 */
[----:B------:R-:W-:Y:S01]  /*38b0*/  @!P2 IADD3 R13, PT, PT, -R13, RZ, RZ ;  /* 0x000000ff0d0da210 */ /* 0x000fe20007ffe1ff */
[C---:B--2---:R-:W-:Y:S01]  /*38c0*/  IMAD R15, R8.reuse, UR6, R15 ;  /* 0x00000006080f7c24 */ /* 0x044fe2000f8e020f */
[----:B------:R-:W-:Y:S01]  /*38d0*/  @!P3 LOP3.LUT R13, RZ, R7, RZ, 0x33, !PT ;  /* 0x00000007ff0db212 */ /* 0x000fe200078e33ff */
[----:B------:R-:W-:-:S03]  /*38e0*/  IMAD.WIDE.U32 R46, R8, R47, R10 ;  /* 0x0000002f082e7225 */ /* 0x000fc600078e000a */
[----:B-1----:R-:W-:-:S05]  /*38f0*/  VIADDMNMX R23, R13, 0x1, R4, PT ;  /* 0x000000010d177846 */ /* 0x002fca0003800104 */
[----:B------:R-:W-:Y:S05]  /*3900*/  @P0 BRA `(.L_x_773) ;  /* 0x0000001000a40947 */ /* 0x000fea0003800000 */
[----:B------:R-:W1:Y:S01]  /*3910*/  LDCU UR6, c[0x0][0x3cc] ;  /* 0x00007980ff0677ac */ /* 0x000e620008000800 */
[----:B------:R-:W2:Y:S01]  /*3920*/  LDC R11, c[0x0][0x3a0] ;  /* 0x0000e800ff0b7b82 */ /* 0x000ea20000000800 */
[C---:B------:R-:W-:Y:S01]  /*3930*/  IMAD R12, R24.reuse, R7, R7 ;  /* 0x00000007180c7224 */ /* 0x040fe200078e0207 */
[----:B------:R-:W-:Y:S01]  /*3940*/  IADD3 R18, PT, PT, R47, R15, RZ ;  /* 0x0000000f2f127210 */ /* 0x000fe20007ffe0ff */
[C---:B------:R-:W-:Y:S01]  /*3950*/  VIADD R16, R24.reuse, 0x1 ;  /* 0x0000000118107836 */ /* 0x040fe20000000000 */
[----:B------:R-:W-:Y:S01]  /*3960*/  SHF.R.S32.HI R17, RZ, 0x1f, R24 ;  /* 0x0000001fff117819 */ /* 0x000fe20000011418 */
[C---:B------:R-:W-:Y:S01]  /*3970*/  VIADD R15, R24.reuse, 0x2 ;  /* 0x00000002180f7836 */ /* 0x040fe20000000000 */
[C---:B------:R-:W-:Y:S01]  /*3980*/  IADD3 R14, PT, PT, R24.reuse, 0x3, RZ ;  /* 0x00000003180e7810 */ /* 0x040fe20007ffe0ff */
[C---:B------:R-:W-:Y:S01]  /*3990*/  IMAD.IADD R13, R24.reuse, 0x1, -R23 ;  /* 0x00000001180d7824 */ /* 0x040fe200078e0a17 */
[----:B------:R-:W-:Y:S01]  /*39a0*/  CS2R R48, SRZ ;  /* 0x0000000000307805 */ /* 0x000fe2000001ff00 */
[----:B-1----:R-:W-:-:S04]  /*39b0*/  IMAD R10, R24, R7, -UR6 ;  /* 0x80000006180a7e24 */ /* 0x002fc8000f8e0207 */
[----:B------:R-:W-:Y:S01]  /*39c0*/  IMAD.IADD R0, R10, 0x1, R9 ;  /* 0x000000010a007824 */ /* 0x000fe200078e0209 */
[----:B------:R-:W-:Y:S01]  /*39d0*/  VIMNMX R10, PT, PT, RZ, R10, !PT ;  /* 0x0000000aff0a7248 */ /* 0x000fe20007fe0100 */
[C-C-:B------:R-:W-:Y:S01]  /*39e0*/  IMAD.IADD R9, R12.reuse, 0x1, R7.reuse ;  /* 0x000000010c097824 */ /* 0x140fe200078e0207 */
[----:B------:R-:W-:Y:S01]  /*39f0*/  VIADDMNMX R12, R12, -UR6, RZ, !PT ;  /* 0x800000060c0c7c46 */ /* 0x000fe2000f8001ff */
[C---:B------:R-:W-:Y:S01]  /*3a00*/  IMAD.IADD R4, R0.reuse, 0x1, R7 ;  /* 0x0000000100047824 */ /* 0x040fe200078e0207 */
[--C-:B--2---:R-:W-:Y:S02]  /*3a10*/  VIMNMX3 R21, R0, UR5, R11.reuse, PT ;  /* 0x0000000500157c0f */ /* 0x104fe4000b80010b */
[----:B------:R-:W-:Y:S02]  /*3a20*/  VIADDMNMX R9, R9, -UR6, RZ, !PT ;  /* 0x8000000609097c46 */ /* 0x000fe4000f8001ff */
[C---:B------:R-:W-:Y:S02]  /*3a30*/  VIADDMNMX R20, R4.reuse, R7, UR5, PT ;  /* 0x0000000504147e46 */ /* 0x040fe4000b800107 */
[----:B------:R-:W-:-:S02]  /*3a40*/  VIMNMX3 R19, R4, UR5, R11, PT ;  /* 0x0000000504137c0f */ /* 0x000fc4000b80010b */
[----:B------:R-:W-:Y:S01]  /*3a50*/  VIMNMX R20, PT, PT, R20, R11, PT ;  /* 0x0000000b14147248 */ /* 0x000fe20003fe0100 */
[----:B------:R-:W-:-:S05]  /*3a60*/  IMAD.IADD R11, R23, 0x1, -R24 ;  /* 0x00000001170b7824 */ /* 0x000fca00078e0a18 */
[----:B------:R-:W-:-:S07]  /*3a70*/  LOP3.LUT R11, R11, 0x3, RZ, 0xc0, !PT ;  /* 0x000000030b0b7812 */ /* 0x000fce00078ec0ff */
.L_x_805:
[----:B------:R-:W-:Y:S01]  /*3a80*/  ISETP.GE.AND P0, PT, R24, R23, PT ;  /* 0x000000171800720c */ /* 0x000fe20003f06270 */
[----:B------:R-:W-:-:S12]  /*3a90*/  BSSY.RECONVERGENT B1, `(.L_x_774) ;  /* 0x000010d000017945 */ /* 0x000fd80003800200 */
[----:B------:R-:W-:Y:S05]  /*3aa0*/  @P0 BRA `(.L_x_775) ;  /* 0x00000010002c0947 */ /* 0x000fea0003800000 */
[----:B------:R-:W1:Y:S01]  /*3ab0*/  LDC R0, c[0x0][0x3c8] ;  /* 0x0000f200ff007b82 */ /* 0x000e620000000800 */
[----:B------:R-:W1:Y:S01]  /*3ac0*/  LDCU UR6, c[0x0][0x3c0] ;  /* 0x00007800ff0677ac */ /* 0x000e620008000800 */
[----:B------:R-:W-:Y:S01]  /*3ad0*/  ISETP.NE.AND P0, PT, R11, RZ, PT ;  /* 0x000000ff0b00720c */ /* 0x000fe20003f05270 */
[--C-:B------:R-:W-:Y:S01]  /*3ae0*/  IMAD.MOV.U32 R6, RZ, RZ, R25.reuse ;  /* 0x000000ffff067224 */ /* 0x100fe200078e0019 */
[----:B------:R-:W-:Y:S01]  /*3af0*/  SHF.R.S32.HI R7, RZ, 0x1f, R25 ;  /* 0x0000001fff077819 */ /* 0x000fe20000011419 */
[----:B------:R-:W2:Y:S01]  /*3b00*/  LDCU.64 UR8, c[0x0][0x3a8] ;  /* 0x00007500ff0877ac */ /* 0x000ea20008000a00 */
[----:B------:R-:W-:Y:S01]  /*3b10*/  BSSY.RECONVERGENT B3, `(.L_x_776) ;  /* 0x000006c000037945 */ /* 0x000fe20003800200 */
[----:B------:R-:W-:Y:S01]  /*3b20*/  MOV R8, R24 ;  /* 0x0000001800087202 */ /* 0x000fe20000000f00 */
[----:B------:R-:W3:Y:S01]  /*3b30*/  LDC R29, c[0x0][0x3b8] ;  /* 0x0000ee00ff1d7b82 */ /* 0x000ee20000000800 */
[----:B------:R-:W4:Y:S01]  /*3b40*/  LDCU UR7, c[0x0][0x398] ;  /* 0x00007300ff0777ac */ /* 0x000f220008000800 */
[----:B--2---:R-:W-:-:S02]  /*3b50*/  IMAD R27, R18, UR8, RZ ;  /* 0x00000008121b7c24 */ /* 0x004fc4000f8e02ff */
[----:B-1----:R-:W-:Y:S02]  /*3b60*/  IMAD R0, R25, UR6, -R0 ;  /* 0x0000000619007c24 */ /* 0x002fe4000f8e0a00 */
[----:B------:R-:W-:-:S03]  /*3b70*/  IMAD.WIDE.U32 R44, R46, UR8, R6 ;  /* 0x000000082e2c7c25 */ /* 0x000fc6000f8e0006 */
[----:B------:R-:W-:Y:S01]  /*3b80*/  VIMNMX R7, PT, PT, RZ, R0, !PT ;  /* 0x00000000ff077248 */ /* 0x000fe20007fe0100 */
[----:B------:R-:W-:Y:S01]  /*3b90*/  IMAD R27, R46, UR9, R27 ;  /* 0x000000092e1b7c24 */ /* 0x000fe2000f8e021b */
[----:B---3--:R-:W-:-:S03]  /*3ba0*/  VIADDMNMX R4, R0, R29, UR4, PT ;  /* 0x0000000400047e46 */ /* 0x008fc6000b80011d */
[----:B------:R-:W-:Y:S01]  /*3bb0*/  IMAD.IADD R6, R45, 0x1, R27 ;  /* 0x000000012d067824 */ /* 0x000fe200078e021b */
[----:B----4-:R-:W-:Y:S01]  /*3bc0*/  VIMNMX R4, PT, PT, R4, UR7, PT ;  /* 0x0000000704047c48 */ /* 0x010fe2000bfe0100 */
[----:B------:R-:W-:Y:S06]  /*3bd0*/  @!P0 BRA `(.L_x_777) ;  /* 0x00000004007c8947 */ /* 0x000fec0003800000 */
[----:B------:R-:W1:Y:S01]  /*3be0*/  LDCU.64 UR6, c[0x0][0x3b0] ;  /* 0x00007600ff0677ac */ /* 0x000e620008000a00 */
[----:B------:R-:W-:Y:S01]  /*3bf0*/  ISETP.GE.AND P0, PT, R7, R4, PT ;  /* 0x000000040700720c */ /* 0x000fe20003f06270 */
[----:B------:R-:W-:Y:S01]  /*3c00*/  IMAD.MOV.U32 R26, RZ, RZ, R24 ;  /* 0x000000ffff1a7224 */ /* 0x000fe200078e0018 */
[----:B------:R-:W-:Y:S01]  /*3c10*/  BSSY.RECONVERGENT B4, `(.L_x_778) ;  /* 0x0000021000047945 */ /* 0x000fe20003800200 */
[----:B------:R-:W2:Y:S01]  /*3c20*/  LDCU.64 UR8, c[0x0][0x388] ;  /* 0x00007100ff0877ac */ /* 0x000ea20008000a00 */
[----:B------:R-:W-:Y:S01]  /*3c30*/  IMAD.MOV.U32 R27, RZ, RZ, R17 ;  /* 0x000000ffff1b7224 */ /* 0x000fe200078e0011 */
[----:B------:R-:W-:Y:S01]  /*3c40*/  ISETP.GE.OR P1, PT, R10, R21, P0 ;  /* 0x000000150a00720c */ /* 0x000fe20000726670 */
[----:B-1----:R-:W-:Y:S02]  /*3c50*/  IMAD R31, R6, UR6, RZ ;  /* 0x00000006061f7c24 */ /* 0x002fe4000f8e02ff */
[----:B------:R-:W-:-:S04]  /*3c60*/  IMAD.WIDE.U32 R28, R44, UR6, R26 ;  /* 0x000000062c1c7c25 */ /* 0x000fc8000f8e001a */
[----:B------:R-:W-:Y:S01]  /*3c70*/  IMAD R27, R44, UR7, R31 ;  /* 0x000000072c1b7c24 */ /* 0x000fe2000f8e021f */
[----:B--2---:R-:W-:-:S04]  /*3c80*/  LEA R26, P2, R28, UR8, 0x3 ;  /* 0x000000081c1a7c11 */ /* 0x004fc8000f8418ff */
[----:B------:R-:W-:-:S04]  /*3c90*/  IADD3 R27, PT, PT, R29, R27, RZ ;  /* 0x0000001b1d1b7210 */ /* 0x000fc80007ffe0ff */
[----:B------:R-:W-:Y:S01]  /*3ca0*/  LEA.HI.X R27, R28, UR9, R27, 0x3, P2 ;  /* 0x000000091c1b7c11 */ /* 0x000fe200090f1c1b */
[----:B------:R-:W-:Y:S06]  /*3cb0*/  @P1 BRA `(.L_x_779) ;  /* 0x0000000000581947 */ /* 0x000fec0003800000 */
[----:B------:R-:W2:Y:S01]  /*3cc0*/  LDG.E.64 R28, desc[UR10][R26.64] ;  /* 0x0000000a1a1c7981 */ /* 0x000ea2000c1e1b00 */
[----:B0-----:R-:W0:Y:S01]  /*3cd0*/  MUFU.RCP64H R31, R51 ;  /* 0x00000033001f7308 */ /* 0x001e220000001800 */
[----:B------:R-:W-:Y:S01]  /*3ce0*/  IMAD.MOV.U32 R30, RZ, RZ, 0x1 ;  /* 0x00000001ff1e7424 */ /* 0x000fe200078e00ff */
[----:B------:R-:W-:Y:S05]  /*3cf0*/  BSSY.RECONVERGENT B5, `(.L_x_780) ;  /* 0x0000011000057945 */ /* 0x000fea0003800200 */
        /* <DEDUP_REMOVED lines=13> */
[----:B------:R-:W-:Y:S01]  /*3dd0*/  MOV R0, 0x3e00 ;  /* 0x00003e0000007802 */ /* 0x000fe20000000f00 */
[----:B------:R-:W-:-:S07]  /*3de0*/  IMAD.MOV.U32 R31, RZ, RZ, R51 ;  /* 0x000000ffff1f7224 */ /* 0x000fce00078e0033 */
[----:B------:R-:W-:Y:S05]  /*3df0*/  CALL.REL.NOINC `($__internal_12_$__cuda_sm20_div_rn_f64_full) ;  /* 0x0000000c00987944 */ /* 0x000fea0003c00000 */
.L_x_781:
[----:B------:R-:W-:Y:S05]  /*3e00*/  BSYNC.RECONVERGENT B5 ;  /* 0x0000000000057941 */ /* 0x000fea0003800200 */
.L_x_780:
[----:B------:R-:W-:-:S11]  /*3e10*/  DADD R48, R48, R36 ;  /* 0x0000000030307229 */ /* 0x000fd60000000024 */
.L_x_779:
[----:B------:R-:W-:Y:S05]  /*3e20*/  BSYNC.RECONVERGENT B4 ;  /* 0x0000000000047941 */ /* 0x000fea0003800200 */
.L_x_778:
[----:B------:R-:W-:Y:S02]  /*3e30*/  ISETP.NE.AND P1, PT, R11, 0x1, PT ;  /* 0x000000010b00780c */ /* 0x000fe40003f25270 */
[----:B------:R-:W-:-:S11]  /*3e40*/  MOV R8, R16 ;  /* 0x0000001000087202 */ /* 0x000fd60000000f00 */
[----:B------:R-:W-:Y:S05]  /*3e50*/  @!P1 BRA `(.L_x_777) ;  /* 0x0000000000dc9947 */ /* 0x000fea0003800000 */
[----:B------:R-:W-:Y:S01]  /*3e60*/  ISETP.GE.OR P1, PT, R12, R19, P0 ;  /* 0x000000130c00720c */ /* 0x000fe20000726670 */
[----:B------:R-:W-:-:S12]  /*3e70*/  BSSY.RECONVERGENT B4, `(.L_x_782) ;  /* 0x0000018000047945 */ /* 0x000fd80003800200 */
[----:B------:R-:W-:Y:S05]  /*3e80*/  @P1 BRA `(.L_x_783) ;  /* 0x0000000000581947 */ /* 0x000fea0003800000 */
        /* <DEDUP_REMOVED lines=20> */
.L_x_785:
[----:B------:R-:W-:Y:S05]  /*3fd0*/  BSYNC.RECONVERGENT B5 ;  /* 0x0000000000057941 */ /* 0x000fea0003800200 */
.L_x_784:
[----:B------:R-:W-:-:S11]  /*3fe0*/  DADD R48, R48, R36 ;  /* 0x0000000030307229 */ /* 0x000fd60000000024 */
.L_x_783:
[----:B------:R-:W-:Y:S05]  /*3ff0*/  BSYNC.RECONVERGENT B4 ;  /* 0x0000000000047941 */ /* 0x000fea0003800200 */
.L_x_782:
[----:B------:R-:W-:Y:S02]  /*4000*/  ISETP.NE.AND P1, PT, R11, 0x2, PT ;  /* 0x000000020b00780c */ /* 0x000fe40003f25270 */
[----:B------:R-:W-:-:S11]  /*4010*/  MOV R8, R15 ;  /* 0x0000000f00087202 */ /* 0x000fd60000000f00 */
[----:B------:R-:W-:Y:S05]  /*4020*/  @!P1 BRA `(.L_x_777) ;  /* 0x0000000000689947 */ /* 0x000fea0003800000 */
[----:B------:R-:W-:Y:S01]  /*4030*/  ISETP.GE.OR P0, PT, R9, R20, P0 ;  /* 0x000000140900720c */ /* 0x000fe20000706670 */
[----:B------:R-:W-:-:S12]  /*4040*/  IMAD.MOV.U32 R8, RZ, RZ, R14 ;  /* 0x000000ffff087224 */ /* 0x000fd800078e000e */
        /* <DEDUP_REMOVED lines=18> */
[----:B------:R-:W-:Y:S02]  /*4170*/  MOV R31, R51 ;  /* 0x00000033001f7202 */ /* 0x000fe40000000f00 */
[----:B------:R-:W-:-:S07]  /*4180*/  MOV R0, 0x41a0 ;  /* 0x000041a000007802 */ /* 0x000fce0000000f00 */
[----:B------:R-:W-:Y:S05]  /*4190*/  CALL.REL.NOINC `($__internal_12_$__cuda_sm20_div_rn_f64_full) ;  /* 0x0000000800b07944 */ /* 0x000fea0003c00000 */
.L_x_787:
[----:B------:R-:W-:Y:S05]  /*41a0*/  BSYNC.RECONVERGENT B4 ;  /* 0x0000000000047941 */ /* 0x000fea0003800200 */
.L_x_786:
[----:B------:R-:W-:Y:S01]  /*41b0*/  DADD R48, R48, R36 ;  /* 0x0000000030307229 */ /* 0x000fe20000000024 */
[----:B------:R-:W-:-:S10]  /*41c0*/  IMAD.MOV.U32 R8, RZ, RZ, R14 ;  /* 0x000000ffff087224 */ /* 0x000fd400078e000e */
.L_x_777:
[----:B------:R-:W-:Y:S05]  /*41d0*/  BSYNC.RECONVERGENT B3 ;  /* 0x0000000000037941 */ /* 0x000fea0003800200 */
.L_x_776:
[----:B------:R-:W-:-:S13]  /*41e0*/  ISETP.GT.U32.AND P0, PT, R13, -0x4, PT ;  /* 0xfffffffc0d00780c */ /* 0x000fda0003f04070 */
[----:B------:R-:W-:Y:S05]  /*41f0*/  @P0 BRA `(.L_x_775) ;  /* 0x0000000800580947 */ /* 0x000fea0003800000 */
.L_x_804:
[----:B------:R-:W1:Y:S01]  /*4200*/  LDC R29, c[0x0][0x3cc] ;  /* 0x0000f300ff1d7b82 */ /* 0x000e620000000800 */
[----:B------:R-:W1:Y:S01]  /*4210*/  LDCU UR6, c[0x0][0x3c4] ;  /* 0x00007880ff0677ac */ /* 0x000e620008000800 */
[--C-:B------:R-:W-:Y:S01]  /*4220*/  SHF.R.S32.HI R27, RZ, 0x1f, R8.reuse ;  /* 0x0000001fff1b7819 */ /* 0x100fe20000011408 */
[----:B------:R-:W-:Y:S01]  /*4230*/  IMAD.MOV.U32 R26, RZ, RZ, R8 ;  /* 0x000000ffff1a7224 */ /* 0x000fe200078e0008 */
[----:B------:R-:W-:Y:S01]  /*4240*/  ISETP.GE.AND P0, PT, R7, R4, PT ;  /* 0x000000040700720c */ /* 0x000fe20003f06270 */
[----:B------:R-:W2:Y:S01]  /*4250*/  LDCU.64 UR8, c[0x0][0x3b0] ;  /* 0x00007600ff0877ac */ /* 0x000ea20008000a00 */
[----:B------:R-:W-:Y:S02]  /*4260*/  BSSY.RECONVERGENT B3, `(.L_x_788) ;  /* 0x000002b000037945 */ /* 0x000fe40003800200 */
[----:B------:R-:W3:Y:S01]  /*4270*/  LDC R31, c[0x0][0x3a0] ;  /* 0x0000e800ff1f7b82 */ /* 0x000ee20000000800 */
[----:B------:R-:W4:Y:S01]  /*4280*/  LDCU UR7, c[0x0][0x3bc] ;  /* 0x00007780ff0777ac */ /* 0x000f220008000800 */
[----:B------:R-:W5:Y:S01]  /*4290*/  LDCU.64 UR12, c[0x0][0x388] ;  /* 0x00007100ff0c77ac */ /* 0x000f620008000a00 */
[----:B--2---:R-:W-:-:S02]  /*42a0*/  IMAD R33, R6, UR8, RZ ;  /* 0x0000000806217c24 */ /* 0x004fc4000f8e02ff */
[----:B-1----:R-:W-:Y:S02]  /*42b0*/  IMAD R0, R8, UR6, -R29 ;  /* 0x0000000608007c24 */ /* 0x002fe4000f8e0a1d */
[----:B------:R-:W-:Y:S01]  /*42c0*/  IMAD.WIDE.U32 R28, R44, UR8, R26 ;  /* 0x000000082c1c7c25 */ /* 0x000fe2000f8e001a */
[----:B------:R-:W-:-:S03]  /*42d0*/  MOV R27, R8 ;  /* 0x00000008001b7202 */ /* 0x000fc60000000f00 */
[----:B----4-:R-:W-:Y:S01]  /*42e0*/  VIADD R26, R0, UR7 ;  /* 0x00000007001a7c36 */ /* 0x010fe20008000000 */
[----:B------:R-:W-:Y:S01]  /*42f0*/  VIMNMX R0, PT, PT, RZ, R0, !PT ;  /* 0x00000000ff007248 */ /* 0x000fe20007fe0100 */
[----:B------:R-:W-:Y:S01]  /*4300*/  IMAD R33, R44, UR9, R33 ;  /* 0x000000092c217c24 */ /* 0x000fe2000f8e0221 */
[----:B-----5:R-:W-:Y:S01]  /*4310*/  LEA R42, P2, R28, UR12, 0x3 ;  /* 0x0000000c1c2a7c11 */ /* 0x020fe2000f8418ff */
[----:B------:R-:W-:Y:S01]  /*4320*/  VIADD R8, R8, 0x4 ;  /* 0x0000000408087836 */ /* 0x000fe20000000000 */
[----:B---3--:R-:W-:Y:S01]  /*4330*/  VIMNMX3 R31, R26, UR5, R31, PT ;  /* 0x000000051a1f7c0f */ /* 0x008fe2000b80011f */
[----:B------:R-:W-:-:S03]  /*4340*/  IMAD.IADD R29, R33, 0x1, R29 ;  /* 0x00000001211d7824 */ /* 0x000fc600078e021d */
[----:B------:R-:W-:Y:S02]  /*4350*/  ISETP.GE.OR P1, PT, R0, R31, P0 ;  /* 0x0000001f0000720c */ /* 0x000fe40000726670 */
[----:B------:R-:W-:Y:S02]  /*4360*/  LEA.HI.X R43, R28, UR13, R29, 0x3, P2 ;  /* 0x0000000d1c2b7c11 */ /* 0x000fe400090f1c1d */
[----:B------:R-:W-:-:S09]  /*4370*/  ISETP.NE.AND P5, PT, R8, R23, PT ;  /* 0x000000170800720c */ /* 0x000fd20003fa5270 */
        /* <DEDUP_REMOVED lines=18> */
[----:B------:R-:W-:Y:S01]  /*44a0*/  MOV R28, R30 ;  /* 0x0000001e001c7202 */ /* 0x000fe20000000f00 */
[----:B------:R-:W-:Y:S01]  /*44b0*/  IMAD.MOV.U32 R32, RZ, RZ, R50 ;  /* 0x000000ffff207224 */ /* 0x000fe200078e0032 */
[----:B------:R-:W-:Y:S01]  /*44c0*/  MOV R0, 0x44f0 ;  /* 0x000044f000007802 */ /* 0x000fe20000000f00 */
[----:B------:R-:W-:-:S07]  /*44d0*/  IMAD.MOV.U32 R31, RZ, RZ, R51 ;  /* 0x000000ffff1f7224 */ /* 0x000fce00078e0033 */
[----:B------:R-:W-:Y:S05]  /*44e0*/  CALL.REL.NOINC `($__internal_12_$__cuda_sm20_div_rn_f64_full) ;  /* 0x0000000400dc7944 */ /* 0x000fea0003c00000 */
.L_x_791:
[----:B------:R-:W-:Y:S05]  /*44f0*/  BSYNC.RECONVERGENT B4 ;  /* 0x0000000000047941 */ /* 0x000fea0003800200 */
.L_x_790:
[----:B------:R-:W-:-:S11]  /*4500*/  DADD R48, R48, R36 ;  /* 0x0000000030307229 */ /* 0x000fd60000000024 */
.L_x_789:
[----:B------:R-:W-:Y:S05]  /*4510*/  BSYNC.RECONVERGENT B3 ;  /* 0x0000000000037941 */ /* 0x000fea0003800200 */
.L_x_788:
[----:B------:R-:W1:Y:S01]  /*4520*/  LDC R0, c[0x0][0x3c4] ;  /* 0x0000f100ff007b82 */ /* 0x000e620000000800 */
[----:B------:R-:W2:Y:S01]  /*4530*/  LDCU UR6, c[0x0][0x3cc] ;  /* 0x00007980ff0677ac */ /* 0x000ea20008000800 */
[----:B------:R-:W-:Y:S06]  /*4540*/  BSSY.RECONVERGENT B3, `(.L_x_792) ;  /* 0x000001e000037945 */ /* 0x000fec0003800200 */
[----:B------:R-:W3:Y:S01]  /*4550*/  LDC R29, c[0x0][0x3a0] ;  /* 0x0000e800ff1d7b82 */ /* 0x000ee20000000800 */
[-C--:B-1----:R-:W-:Y:S01]  /*4560*/  IMAD R27, R27, R0.reuse, R0 ;  /* 0x000000001b1b7224 */ /* 0x082fe200078e0200 */
[----:B------:R-:W-:-:S04]  /*4570*/  IADD3 R26, PT, PT, R26, R0, RZ ;  /* 0x000000001a1a7210 */ /* 0x000fc80007ffe0ff */
[----:B--2---:R-:W-:Y:S02]  /*4580*/  VIADDMNMX R0, R27, -UR6, RZ, !PT ;  /* 0x800000061b007c46 */ /* 0x004fe4000f8001ff */
[----:B---3--:R-:W-:-:S04]  /*4590*/  VIMNMX3 R29, R26, UR5, R29, PT ;  /* 0x000000051a1d7c0f */ /* 0x008fc8000b80011d */
[----:B------:R-:W-:-:S13]  /*45a0*/  ISETP.GE.OR P1, PT, R0, R29, P0 ;  /* 0x0000001d0000720c */ /* 0x000fda0000726670 */
        /* <DEDUP_REMOVED lines=21> */
.L_x_795:
[----:B------:R-:W-:Y:S05]  /*4700*/  BSYNC.RECONVERGENT B4 ;  /* 0x0000000000047941 */ /* 0x000fea0003800200 */
.L_x_794:
[----:B------:R-:W-:-:S11]  /*4710*/  DADD R48, R48, R36 ;  /* 0x0000000030307229 */ /* 0x000fd60000000024 */
.L_x_793:
[----:B------:R-:W-:Y:S05]  /*4720*/  BSYNC.RECONVERGENT B3 ;  /* 0x0000000000037941 */ /* 0x000fea0003800200 */
.L_x_792:
[----:B------:R-:W1:Y:S01]  /*4730*/  LDC R29, c[0x0][0x3a0] ;  /* 0x0000e800ff1d7b82 */ /* 0x000e620000000800 */
[----:B------:R-:W2:Y:S01]  /*4740*/  LDCU UR6, c[0x0][0x3c4] ;  /* 0x00007880ff0677ac */ /* 0x000ea20008000800 */
[----:B------:R-:W-:Y:S01]  /*4750*/  BSSY.RECONVERGENT B3, `(.L_x_796) ;  /* 0x000001e000037945 */ /* 0x000fe20003800200 */
[----:B------:R-:W3:Y:S01]  /*4760*/  LDCU UR7, c[0x0][0x3cc] ;  /* 0x00007980ff0777ac */ /* 0x000ee20008000800 */
[----:B--2---:R-:W-:Y:S01]  /*4770*/  VIADD R26, R26, UR6 ;  /* 0x000000061a1a7c36 */ /* 0x004fe20008000000 */
[----:B------:R-:W-:-:S04]  /*4780*/  IADD3 R27, PT, PT, R27, UR6, RZ ;  /* 0x000000061b1b7c10 */ /* 0x000fc8000fffe0ff */
[----:B---3--:R-:W-:Y:S02]  /*4790*/  VIADDMNMX R0, R27, -UR7, RZ, !PT ;  /* 0x800000071b007c46 */ /* 0x008fe4000f8001ff */
[----:B-1----:R-:W-:-:S04]  /*47a0*/  VIMNMX3 R29, R26, UR5, R29, PT ;  /* 0x000000051a1d7c0f */ /* 0x002fc8000b80011d */
        /* <DEDUP_REMOVED lines=22> */
.L_x_799:
[----:B------:R-:W-:Y:S05]  /*4910*/  BSYNC.RECONVERGENT B4 ;  /* 0x0000000000047941 */ /* 0x000fea0003800200 */
.L_x_798:
[----:B------:R-:W-:-:S11]  /*4920*/  DADD R48, R48, R36 ;  /* 0x0000000030307229 */ /* 0x000fd60000000024 */
.L_x_797:
[----:B------:R-:W-:Y:S05]  /*4930*/  BSYNC.RECONVERGENT B3 ;  /* 0x0000000000037941 */ /* 0x000fea0003800200 */
.L_x_796:
[----:B------:R-:W1:Y:S01]  /*4940*/  LDC R0, c[0x0][0x3c4] ;  /* 0x0000f100ff007b82 */ /* 0x000e620000000800 */
[----:B------:R-:W2:Y:S01]  /*4950*/  LDCU UR6, c[0x0][0x3cc] ;  /* 0x00007980ff0677ac */ /* 0x000ea20008000800 */
[----:B------:R-:W-:Y:S01]  /*4960*/  BSSY.RECONVERGENT B3, `(.L_x_800) ;  /* 0x000001e000037945 */ /* 0x000fe20003800200 */
[----:B------:R-:W3:Y:S01]  /*4970*/  LDCU UR7, c[0x0][0x3a0] ;  /* 0x00007400ff0777ac */ /* 0x000ee20008000800 */
[----:B-1----:R-:W-:Y:S01]  /*4980*/  IMAD.IADD R27, R27, 0x1, R0 ;  /* 0x000000011b1b7824 */ /* 0x002fe200078e0200 */
[----:B------:R-:W-:-:S04]  /*4990*/  VIADDMNMX R26, R26, R0, UR5, PT ;  /* 0x000000051a1a7e46 */ /* 0x000fc8000b800100 */
[----:B--2---:R-:W-:Y:S02]  /*49a0*/  VIADDMNMX R27, R27, -UR6, RZ, !PT ;  /* 0x800000061b1b7c46 */ /* 0x004fe4000f8001ff */
[----:B---3--:R-:W-:-:S04]  /*49b0*/  VIMNMX R26, PT, PT, R26, UR7, PT ;  /* 0x000000071a1a7c48 */ /* 0x008fc8000bfe0100 */
        /* <DEDUP_REMOVED lines=22> */
.L_x_803:
[----:B------:R-:W-:Y:S05]  /*4b20*/  BSYNC.RECONVERGENT B4 ;  /* 0x0000000000047941 */ /* 0x000fea0003800200 */
.L_x_802:
[----:B------:R-:W-:-:S11]  /*4b30*/  DADD R48, R48, R36 ;  /* 0x0000000030307229 */ /* 0x000fd60000000024 */
.L_x_801:
[----:B------:R-:W-:Y:S05]  /*4b40*/  BSYNC.RECONVERGENT B3 ;  /* 0x0000000000037941 */ /* 0x000fea0003800200 */
.L_x_800:
[----:B------:R-:W-:Y:S05]  /*4b50*/  @P5 BRA `(.L_x_804) ;  /* 0xfffffff400a85947 */ /* 0x000fea000383ffff */
.L_x_775:
[----:B------:R-:W-:Y:S05]  /*4b60*/  BSYNC.RECONVERGENT B1 ;  /* 0x0000000000017941 */ /* 0x000fea0003800200 */
.L_x_774:
[----:B------:R-:W-:-:S05]  /*4b70*/  VIADD R25, R25, 0x1 ;  /* 0x0000000119197836 */ /* 0x000fca0000000000 */
[----:B------:R-:W-:-:S13]  /*4b80*/  ISETP.NE.AND P0, PT, R25, R22, PT ;  /* 0x000000161900720c */ /* 0x000fda0003f05270 */
[----:B------:R-:W-:Y:S05]  /*4b90*/  @P0 BRA `(.L_x_805) ;  /* 0xffffffec00b80947 */ /* 0x000fea000383ffff */
.L_x_773:
[----:B------:R-:W-:Y:S05]  /*4ba0*/  BSYNC.RECONVERGENT B2 ;  /* 0x0000000000027941 */ /* 0x000fea0003800200 */
.L_x_772:
[----:B------:R-:W1:Y:S01]  /*4bb0*/  LDCU.64 UR6, c[0x0][0x3d0] ;  /* 0x00007a00ff0677ac */ /* 0x000e620008000a00 */
[----:B------:R-:W2:Y:S01]  /*4bc0*/  LDCU.64 UR8, c[0x0][0x380] ;  /* 0x00007000ff0877ac */ /* 0x000ea20008000a00 */
[----:B-1----:R-:W-:-:S04]  /*4bd0*/  LEA R6, P0, R2, UR6, 0x3 ;  /* 0x0000000602067c11 */ /* 0x002fc8000f8018ff */
[----:B------:R-:W-:Y:S02]  /*4be0*/  LEA.HI.X R7, R2, UR7, R3, 0x3, P0 ;  /* 0x0000000702077c11 */ /* 0x000fe400080f1c03 */
[----:B------:R-:W-:-:S03]  /*4bf0*/  IADD3 R2, P0, PT, R5, R2, RZ ;  /* 0x0000000205027210 */ /* 0x000fc60007f1e0ff */
[----:B------:R1:W-:Y:S02]  /*4c00*/  STG.E.64 desc[UR10][R6.64], R48 ;  /* 0x0000003006007986 */ /* 0x0003e4000c101b0a */
[----:B------:R-:W-:Y:S01]  /*4c10*/  IMAD.X R3, RZ, RZ, R3, P0 ;  /* 0x000000ffff037224 */ /* 0x000fe200000e0603 */
[----:B--2---:R-:W-:-:S04]  /*4c20*/  ISETP.GE.U32.AND P0, PT, R2, UR8, PT ;  /* 0x0000000802007c0c */ /* 0x004fc8000bf06070 */
[----:B------:R-:W-:-:S13]  /*4c30*/  ISETP.GE.AND.EX P0, PT, R3, UR9, PT, P0 ;  /* 0x0000000903007c0c */ /* 0x000fda000bf06300 */
[----:B-1----:R-:W-:Y:S05]  /*4c40*/  @!P0 BRA `(.L_x_806) ;  /* 0xffffffdc00288947 */ /* 0x002fea000383ffff */
[----:B------:R-:W-:Y:S05]  /*4c50*/  EXIT ;  /* 0x000000000000794d */ /* 0x000fea0003800000 */
        .weak           $__internal_12_$__cuda_sm20_div_rn_f64_full
        .type           $__internal_12_$__cuda_sm20_div_rn_f64_full,@function
        .size           $__internal_12_$__cuda_sm20_div_rn_f64_full,($__internal_13_$__cuda_sm20_div_s64 - $__internal_12_$__cuda_sm20_div_rn_f64_full)
$__internal_12_$__cuda_sm20_div_rn_f64_full:
[----:B------:R-:W-:Y:S01]  /*4c60*/  FSETP.GEU.AND P1, PT, |R29|, 1.469367938527859385e-39, PT ;  /* 0x001000001d00780b */ /* 0x000fe20003f2e200 */
[----:B------:R-:W-:Y:S01]  /*4c70*/  IMAD.MOV.U32 R30, RZ, RZ, R32 ;  /* 0x000000ffff1e7224 */ /* 0x000fe200078e0020 */
[C---:B------:R-:W-:Y:S01]  /*4c80*/  FSETP.GEU.AND P2, PT, |R31|.reuse, 1.469367938527859385e-39, PT ;  /* 0x001000001f00780b */ /* 0x040fe20003f4e200 */
[----:B------:R-:W-:Y:S01]  /*4c90*/  IMAD.MOV.U32 R36, RZ, RZ, 0x1 ;  /* 0x00000001ff247424 */ /* 0x000fe200078e00ff */
[----:B------:R-:W-:Y:S01]  /*4ca0*/  LOP3.LUT R33, R31, 0x800fffff, RZ, 0xc0, !PT ;  /* 0x800fffff1f217812 */ /* 0x000fe200078ec0ff */
[----:B------:R-:W-:Y:S01]  /*4cb0*/  BSSY.RECONVERGENT B0, `(.L_x_807) ;  /* 0x0000052000007945 */ /* 0x000fe20003800200 */
[----:B------:R-:W-:Y:S02]  /*4cc0*/  LOP3.LUT R53, R29, 0x7ff00000, RZ, 0xc0, !PT ;  /* 0x7ff000001d357812 */ /* 0x000fe400078ec0ff */
[----:B------:R-:W-:Y:S02]  /*4cd0*/  LOP3.LUT R33, R33, 0x3ff00000, RZ, 0xfc, !PT ;  /* 0x3ff0000021217812 */ /* 0x000fe400078efcff */
[----:B------:R-:W-:-:S02]  /*4ce0*/  MOV R52, 0x1ca00000 ;  /* 0x1ca0000000347802 */ /* 0x000fc40000000f00 */
[C---:B------:R-:W-:Y:S01]  /*4cf0*/  LOP3.LUT R54, R31.reuse, 0x7ff00000, RZ, 0xc0, !PT ;  /* 0x7ff000001f367812 */ /* 0x040fe200078ec0ff */
[----:B------:R-:W-:Y:S01]  /*4d00*/  @!P1 IMAD.MOV.U32 R38, RZ, RZ, RZ ;  /* 0x000000ffff269224 */ /* 0x000fe200078e00ff */
[----:B------:R-:W-:Y:S01]  /*4d10*/  @!P1 LOP3.LUT R34, R31, 0x7ff00000, RZ, 0xc0, !PT ;  /* 0x7ff000001f229812 */ /* 0x000fe200078ec0ff */
[----:B------:R-:W-:Y:S01]  /*4d20*/  @!P2 DMUL R32, R30, 8.98846567431157953865e+307 ;  /* 0x7fe000001e20a828 */ /* 0x000fe20000000000 */
[C---:B------:R-:W-:Y:S02]  /*4d30*/  ISETP.GE.U32.AND P4, PT, R53.reuse, R54, PT ;  /* 0x000000363500720c */ /* 0x040fe40003f86070 */
[----:B------:R-:W-:-:S03]  /*4d40*/  @!P1 ISETP.GE.U32.AND P3, PT, R53, R34, PT ;  /* 0x000000223500920c */ /* 0x000fc60003f66070 */
[----:B------:R-:W0:Y:S01]  /*4d50*/  MUFU.RCP64H R37, R33 ;  /* 0x0000002100257308 */ /* 0x000e220000001800 */
[----:B------:R-:W-:-:S03]  /*4d60*/  @!P1 SEL R35, R52, 0x63400000, !P3 ;  /* 0x6340000034239807 */ /* 0x000fc60005800000 */
[----:B------:R-:W-:Y:S02]  /*4d70*/  @!P2 LOP3.LUT R54, R33, 0x7ff00000, RZ, 0xc0, !PT ;  /* 0x7ff000002136a812 */ /* 0x000fe400078ec0ff */
[--C-:B------:R-:W-:Y:S02]  /*4d80*/  @!P1 LOP3.LUT R34, R35, 0x80000000, R29.reuse, 0xf8, !PT ;  /* 0x8000000023229812 */ /* 0x100fe400078ef81d */
[----:B------:R-:W-:Y:S02]  /*4d90*/  SEL R35, R52, 0x63400000, !P4 ;  /* 0x6340000034237807 */ /* 0x000fe40006000000 */
[----:B------:R-:W-:Y:S01]  /*4da0*/  @!P1 LOP3.LUT R39, R34, 0x100000, RZ, 0xfc, !PT ;  /* 0x0010000022279812 */ /* 0x000fe200078efcff */
[----:B------:R-:W-:Y:S01]  /*4db0*/  IMAD.MOV.U32 R34, RZ, RZ, R28 ;  /* 0x000000ffff227224 */ /* 0x000fe200078e001c */
[----:B------:R-:W-:-:S06]  /*4dc0*/  LOP3.LUT R35, R35, 0x800fffff, R29, 0xf8, !PT ;  /* 0x800fffff23237812 */ /* 0x000fcc00078ef81d */
[----:B------:R-:W-:Y:S02]  /*4dd0*/  @!P1 DFMA R34, R34, 2, -R38 ;  /* 0x400000002222982b */ /* 0x000fe40000000826 */
[----:B0-----:R-:W-:-:S08]  /*4de0*/  DFMA R38, R36, -R32, 1 ;  /* 0x3ff000002426742b */ /* 0x001fd00000000820 */
[----:B------:R-:W-:-:S08]  /*4df0*/  DFMA R38, R38, R38, R38 ;  /* 0x000000262626722b */ /* 0x000fd00000000026 */
[----:B------:R-:W-:-:S08]  /*4e00*/  DFMA R36, R36, R38, R36 ;  /* 0x000000262424722b */ /* 0x000fd00000000024 */
[----:B------:R-:W-:-:S08]  /*4e10*/  DFMA R38, R36, -R32, 1 ;  /* 0x3ff000002426742b */ /* 0x000fd00000000820 */
[----:B------:R-:W-:-:S08]  /*4e20*/  DFMA R36, R36, R38, R36 ;  /* 0x000000262424722b */ /* 0x000fd00000000024 */
[----:B------:R-:W-:-:S08]  /*4e30*/  DMUL R38, R36, R34 ;  /* 0x0000002224267228 */ /* 0x000fd00000000000 */
[----:B------:R-:W-:-:S08]  /*4e40*/  DFMA R40, R38, -R32, R34 ;  /* 0x800000202628722b */ /* 0x000fd00000000022 */
[----:B------:R-:W-:Y:S01]  /*4e50*/  DFMA R40, R36, R40, R38 ;  /* 0x000000282428722b */ /* 0x000fe20000000026 */
[----:B------:R-:W-:Y:S02]  /*4e60*/  MOV R38, R53 ;  /* 0x0000003500267202 */ /* 0x000fe40000000f00 */
[----:B------:R-:W-:-:S05]  /*4e70*/  @!P1 LOP3.LUT R38, R35, 0x7ff00000, RZ, 0xc0, !PT ;  /* 0x7ff0000023269812 */ /* 0x000fca00078ec0ff */
[----:B------:R-:W-:-:S05]  /*4e80*/  VIADD R36, R38, 0xffffffff ;  /* 0xffffffff26247836 */ /* 0x000fca0000000000 */
[----:B------:R-:W-:Y:S01]  /*4e90*/  ISETP.GT.U32.AND P1, PT, R36, 0x7feffffe, PT ;  /* 0x7feffffe2400780c */ /* 0x000fe20003f24070 */
[----:B------:R-:W-:-:S05]  /*4ea0*/  VIADD R36, R54, 0xffffffff ;  /* 0xffffffff36247836 */ /* 0x000fca0000000000 */
[----:B------:R-:W-:-:S13]  /*4eb0*/  ISETP.GT.U32.OR P1, PT, R36, 0x7feffffe, P1 ;  /* 0x7feffffe2400780c */ /* 0x000fda0000f24470 */
[----:B------:R-:W-:Y:S05]  /*4ec0*/  @P1 BRA `(.L_x_808) ;  /* 0x00000000006c1947 */ /* 0x000fea0003800000 */
[----:B------:R-:W-:Y:S01]  /*4ed0*/  LOP3.LUT R28, R31, 0x7ff00000, RZ, 0xc0, !PT ;  /* 0x7ff000001f1c7812 */ /* 0x000fe200078ec0ff */
[----:B------:R-:W-:-:S03]  /*4ee0*/  IMAD.MOV.U32 R38, RZ, RZ, RZ ;  /* 0x000000ffff267224 */ /* 0x000fc600078e00ff */
[CC--:B------:R-:W-:Y:S02]  /*4ef0*/  ISETP.GE.U32.AND P1, PT, R53.reuse, R28.reuse, PT ;  /* 0x0000001c3500720c */ /* 0x0c0fe40003f26070 */
[----:B------:R-:W-:Y:S02]  /*4f00*/  VIADDMNMX R28, R53, -R28, 0xb9600000, !PT ;  /* 0xb9600000351c7446 */ /* 0x000fe4000780091c */
[----:B------:R-:W-:Y:S02]  /*4f10*/  SEL R29, R52, 0x63400000, !P1 ;  /* 0x63400000341d7807 */ /* 0x000fe40004800000 */
[----:B------:R-:W-:-:S05]  /*4f20*/  VIMNMX R28, PT, PT, R28, 0x46a00000, PT ;  /* 0x46a000001c1c7848 */ /* 0x000fca0003fe0100 */
[----:B------:R-:W-:-:S05]  /*4f30*/  IMAD.IADD R28, R28, 0x1, -R29 ;  /* 0x000000011c1c7824 */ /* 0x000fca00078e0a1d */
[----:B------:R-:W-:-:S06]  /*4f40*/  IADD3 R39, PT, PT, R28, 0x7fe00000, RZ ;  /* 0x7fe000001c277810 */ /* 0x000fcc0007ffe0ff */
[----:B------:R-:W-:-:S10]  /*4f50*/  DMUL R36, R40, R38 ;  /* 0x0000002628247228 */ /* 0x000fd40000000000 */
[----:B------:R-:W-:-:S13]  /*4f60*/  FSETP.GTU.AND P1, PT, |R37|, 1.469367938527859385e-39, PT ;  /* 0x001000002500780b */ /* 0x000fda0003f2c200 */
[----:B------:R-:W-:Y:S05]  /*4f70*/  @P1 BRA `(.L_x_809) ;  /* 0x0000000000941947 */ /* 0x000fea0003800000 */
[----:B------:R-:W-:Y:S01]  /*4f80*/  DFMA R32, R40, -R32, R34 ;  /* 0x800000202820722b */ /* 0x000fe20000000022 */
[----:B------:R-:W-:-:S09]  /*4f90*/  IMAD.MOV.U32 R38, RZ, RZ, RZ ;  /* 0x000000ffff267224 */ /* 0x000fd200078e00ff */
[C---:B------:R-:W-:Y:S02]  /*4fa0*/  FSETP.NEU.AND P1, PT, R33.reuse, RZ, PT ;  /* 0x000000ff2100720b */ /* 0x040fe40003f2d000 */
[----:B------:R-:W-:-:S04]  /*4fb0*/  LOP3.LUT R30, R33, 0x80000000, R31, 0x48, !PT ;  /* 0x80000000211e7812 */ /* 0x000fc800078e481f */
[----:B------:R-:W-:-:S07]  /*4fc0*/  LOP3.LUT R39, R30, R39, RZ, 0xfc, !PT ;  /* 0x000000271e277212 */ /* 0x000fce00078efcff */
[----:B------:R-:W-:Y:S05]  /*4fd0*/  @!P1 BRA `(.L_x_809) ;  /* 0x00000000007c9947 */ /* 0x000fea0003800000 */
[----:B------:R-:W-:Y:S01]  /*4fe0*/  IMAD.MOV R33, RZ, RZ, -R28 ;  /* 0x000000ffff217224 */ /* 0x000fe200078e0a1c */
[----:B------:R-:W-:Y:S02]  /*4ff0*/  MOV R32, RZ ;  /* 0x000000ff00207202 */ /* 0x000fe40000000f00 */
[----:B------:R-:W-:-:S04]  /*5000*/  IADD3 R28, PT, PT, -R28, -0x43300000, RZ ;  /* 0xbcd000001c1c7810 */ /* 0x000fc80007ffe1ff */
[----:B------:R-:W-:Y:S02]  /*5010*/  DFMA R32, R36, -R32, R40 ;  /* 0x800000202420722b */ /* 0x000fe40000000028 */
[----:B------:R-:W-:-:S08]  /*5020*/  DMUL.RP R40, R40, R38 ;  /* 0x0000002628287228 */ /* 0x000fd00000008000 */
[----:B------:R-:W-:Y:S02]  /*5030*/  FSETP.NEU.AND P1, PT, |R33|, R28, PT ;  /* 0x0000001c2100720b */ /* 0x000fe40003f2d200 */
[----:B------:R-:W-:Y:S02]  /*5040*/  LOP3.LUT R29, R41, R30, RZ, 0x3c, !PT ;  /* 0x0000001e291d7212 */ /* 0x000fe400078e3cff */
[----:B------:R-:W-:Y:S02]  /*5050*/  FSEL R36, R40, R36, !P1 ;  /* 0x0000002428247208 */ /* 0x000fe40004800000 */
[----:B------:R-:W-:Y:S01]  /*5060*/  FSEL R37, R29, R37, !P1 ;  /* 0x000000251d257208 */ /* 0x000fe20004800000 */
[----:B------:R-:W-:Y:S06]  /*5070*/  BRA `(.L_x_809) ;  /* 0x0000000000547947 */ /* 0x000fec0003800000 */
.L_x_808:
[----:B------:R-:W-:-:S14]  /*5080*/  DSETP.NAN.AND P1, PT, R28, R28, PT ;  /* 0x0000001c1c00722a */ /* 0x000fdc0003f28000 */
[----:B------:R-:W-:Y:S05]  /*5090*/  @P1 BRA `(.L_x_810) ;  /* 0x0000000000441947 */ /* 0x000fea0003800000 */
[----:B------:R-:W-:-:S14]  /*50a0*/  DSETP.NAN.AND P1, PT, R30, R30, PT ;  /* 0x0000001e1e00722a */ /* 0x000fdc0003f28000 */
[----:B------:R-:W-:Y:S05]  /*50b0*/  @P1 BRA `(.L_x_811) ;  /* 0x0000000000301947 */ /* 0x000fea0003800000 */
[----:B------:R-:W-:Y:S01]  /*50c0*/  ISETP.NE.AND P1, PT, R38, R54, PT ;  /* 0x000000362600720c */ /* 0x000fe20003f25270 */
[----:B------:R-:W-:Y:S02]  /*50d0*/  IMAD.MOV.U32 R36, RZ, RZ, 0x0 ;  /* 0x00000000ff247424 */ /* 0x000fe400078e00ff */
[----:B------:R-:W-:-:S10]  /*50e0*/  IMAD.MOV.U32 R37, RZ, RZ, -0x80000 ;  /* 0xfff80000ff257424 */ /* 0x000fd400078e00ff */
[----:B------:R-:W-:Y:S05]  /*50f0*/  @!P1 BRA `(.L_x_809) ;  /* 0x0000000000349947 */ /* 0x000fea0003800000 */
[----:B------:R-:W-:Y:S02]  /*5100*/  ISETP.NE.AND P1, PT, R38, 0x7ff00000, PT ;  /* 0x7ff000002600780c */ /* 0x000fe40003f25270 */
[----:B------:R-:W-:Y:S02]  /*5110*/  LOP3.LUT R37, R29, 0x80000000, R31, 0x48, !PT ;  /* 0x800000001d257812 */ /* 0x000fe400078e481f */
[----:B------:R-:W-:-:S13]  /*5120*/  ISETP.EQ.OR P1, PT, R54, RZ, !P1 ;  /* 0x000000ff3600720c */ /* 0x000fda0004f22670 */
[----:B------:R-:W-:Y:S01]  /*5130*/  @P1 LOP3.LUT R28, R37, 0x7ff00000, RZ, 0xfc, !PT ;  /* 0x7ff00000251c1812 */ /* 0x000fe200078efcff */
[----:B------:R-:W-:Y:S01]  /*5140*/  @!P1 IMAD.MOV.U32 R36, RZ, RZ, RZ ;  /* 0x000000ffff249224 */ /* 0x000fe200078e00ff */
[----:B------:R-:W-:-:S03]  /*5150*/  @P1 MOV R36, RZ ;  /* 0x000000ff00241202 */ /* 0x000fc60000000f00 */
[----:B------:R-:W-:Y:S01]  /*5160*/  @P1 IMAD.MOV.U32 R37, RZ, RZ, R28 ;  /* 0x000000ffff251224 */ /* 0x000fe200078e001c */
[----:B------:R-:W-:Y:S06]  /*5170*/  BRA `(.L_x_809) ;  /* 0x0000000000147947 */ /* 0x000fec0003800000 */
.L_x_811:
[----:B------:R-:W-:Y:S01]  /*5180*/  LOP3.LUT R37, R31, 0x80000, RZ, 0xfc, !PT ;  /* 0x000800001f257812 */ /* 0x000fe200078efcff */
[----:B------:R-:W-:Y:S01]  /*5190*/  IMAD.MOV.U32 R36, RZ, RZ, R30 ;  /* 0x000000ffff247224 */ /* 0x000fe200078e001e */
[----:B------:R-:W-:Y:S06]  /*51a0*/  BRA `(.L_x_809) ;  /* 0x0000000000087947 */ /* 0x000fec0003800000 */
.L_x_810:
[----:B------:R-:W-:Y:S01]  /*51b0*/  LOP3.LUT R37, R29, 0x80000, RZ, 0xfc, !PT ;  /* 0x000800001d257812 */ /* 0x000fe200078efcff */
[----:B------:R-:W-:-:S07]  /*51c0*/  IMAD.MOV.U32 R36, RZ, RZ, R28 ;  /* 0x000000ffff247224 */ /* 0x000fce00078e001c */
.L_x_809:
[----:B------:R-:W-:Y:S05]  /*51d0*/  BSYNC.RECONVERGENT B0 ;  /* 0x0000000000007941 */ /* 0x000fea0003800200 */
.L_x_807:
[----:B------:R-:W-:Y:S01]  /*51e0*/  MOV R28, R0 ;  /* 0x00000000001c7202 */ /* 0x000fe20000000f00 */
[----:B------:R-:W-:-:S04]  /*51f0*/  IMAD.MOV.U32 R29, RZ, RZ, 0x0 ;  /* 0x00000000ff1d7424 */ /* 0x000fc800078e00ff */
[----:B------:R-:W-:Y:S05]  /*5200*/  RET.REL.NODEC R28 `(_ZN2at6native49_GLOBAL__N__3489678a_16_AveragePool2d_cu_fb80407634avg_pool2d_backward_out_cuda_frameIddlEEvT1_PKT_llllliiiiiiPS4_ibb) ;  /* 0xffffffac1c7c7950 */ /* 0x000fea0003c3ffff */
        .weak           $__internal_13_$__cuda_sm20_div_s64
        .type           $__internal_13_$__cuda_sm20_div_s64,@function
        .size           $__internal_13_$__cuda_sm20_div_s64,(.L_x_1494 - $__internal_13_$__cuda_sm20_div_s64)
$__internal_13_$__cuda_sm20_div_s64:
        /* <DEDUP_REMOVED lines=8> */
[----:B0-----:R-:W-:-:S06]  /*5290*/  VIADD R18, R15, 0x1ffffffe ;  /* 0x1ffffffe0f127836 */ /* 0x001fcc0000000000 */
[----:B------:R-:W0:Y:S02]  /*52a0*/  F2I.U64.TRUNC R18, R18 ;  /* 0x0000001200127311 */ /* 0x000e24000020d800 */
[----:B0-----:R-:W-:-:S04]  /*52b0*/  IMAD.WIDE.U32 R20, R18, R10, RZ ;  /* 0x0000000a12147225 */ /* 0x001fc800078e00ff */
[C---:B------:R-:W-:Y:S01]  /*52c0*/  IMAD R17, R18.reuse, R11, R21 ;  /* 0x0000000b12117224 */ /* 0x040fe200078e0215 */
[----:B------:R-:W-:Y:S01]  /*52d0*/  IADD3 R23, P0, PT, RZ, -R20, RZ ;  /* 0x80000014ff177210 */ /* 0x000fe20007f1e0ff */
[----:B------:R-:W-:Y:S02]  /*52e0*/  IMAD.MOV.U32 R21, RZ, RZ, R18 ;  /* 0x000000ffff157224 */ /* 0x000fe400078e0012 */
[----:B------:R-:W-:Y:S02]  /*52f0*/  IMAD R17, R19, R10, R17 ;  /* 0x0000000a13117224 */ /* 0x000fe400078e0211 */
[----:B------:R-:W-:-:S03]  /*5300*/  IMAD.HI.U32 R20, R18, R23, RZ ;  /* 0x0000001712147227 */ /* 0x000fc600078e00ff */
[----:B------:R-:W-:-:S05]  /*5310*/  IADD3.X R17, PT, PT, RZ, ~R17, RZ, P0, !PT ;  /* 0x80000011ff117210 */ /* 0x000fca00007fe4ff */
        /* <DEDUP_REMOVED lines=52> */
[-C--:B------:R-:W-:Y:S02]  /*5660*/  IADD3.X R11, PT, PT, RZ, R18.reuse, RZ, P2, !PT ;  /* 0x00000012ff0b7210 */ /* 0x080fe400017fe4ff */
[----:B------:R-:W-:Y:S02]  /*5670*/  SEL R10, R10, R17, P0 ;  /* 0x000000110a0a7207 */ /* 0x000fe40000000000 */
[----:B------:R-:W-:Y:S02]  /*5680*/  SEL R11, R11, R18, P0 ;  /* 0x000000120b0b7207 */ /* 0x000fe40000000000 */
[----:B------:R-:W-:Y:S02]  /*5690*/  IADD3 R15, P2, PT, RZ, -R10, RZ ;  /* 0x8000000aff0f7210 */ /* 0x000fe40007f5e0ff */
[----:B------:R-:W-:-:S02]  /*56a0*/  ISETP.NE.U32.AND P0, PT, R14, RZ, PT ;  /* 0x000000ff0e00720c */ /* 0x000fc40003f05070 */
[----:B------:R-:W-:Y:S01]  /*56b0*/  ISETP.GE.AND P1, PT, R16, RZ, PT ;  /* 0x000000ff1000720c */ /* 0x000fe20003f26270 */
[----:B------:R-:W-:Y:S01]  /*56c0*/  IMAD.X R14, RZ, RZ, ~R11, P2 ;  /* 0x000000ffff0e7224 */ /* 0x000fe200010e0e0b */
[----:B------:R-:W-:Y:S01]  /*56d0*/  ISETP.NE.AND.EX P0, PT, R13, RZ, PT, P0 ;  /* 0x000000ff0d00720c */ /* 0x000fe20003f05300 */
[----:B------:R-:W-:Y:S01]  /*56e0*/  IMAD.MOV.U32 R13, RZ, RZ, 0x0 ;  /* 0x00000000ff0d7424 */ /* 0x000fe200078e00ff */
[----:B------:R-:W-:Y:S02]  /*56f0*/  SEL R10, R15, R10, !P1 ;  /* 0x0000000a0f0a7207 */ /* 0x000fe40004800000 */
[----:B------:R-:W-:Y:S02]  /*5700*/  SEL R11, R14, R11, !P1 ;  /* 0x0000000b0e0b7207 */ /* 0x000fe40004800000 */
[----:B------:R-:W-:Y:S02]  /*5710*/  SEL R10, R10, 0xffffffff, P0 ;  /* 0xffffffff0a0a7807 */ /* 0x000fe40000000000 */
[----:B------:R-:W-:Y:S01]  /*5720*/  SEL R11, R11, 0xffffffff, P0 ;  /* 0xffffffff0b0b7807 */ /* 0x000fe20000000000 */
[----:B------:R-:W-:Y:S06]  /*5730*/  RET.REL.NODEC R12 `(_ZN2at6native49_GLOBAL__N__3489678a_16_AveragePool2d_cu_fb80407634avg_pool2d_backward_out_cuda_frameIddlEEvT1_PKT_llllliiiiiiPS4_ibb) ;  /* 0xffffffa80c307950 */ /* 0x000fec0003c3ffff */
.L_x_812:
        /* <DEDUP_REMOVED lines=12> */
.L_x_1494:


//--------------------- .text._ZN2at6native49_GLOBAL__N__3489678a_16_AveragePool2d_cu_fb80407639avg_pool2d_backward_out_cuda_frame_nhwcIddlEEvT1_PKT_llliiiiiiiiPS4_ibb --------------------------
	.section	.text._ZN2at6native49_GLOBAL__N__3489678a_16_AveragePool2d_cu_fb80407639avg_pool2d_backward_out_cuda_frame_nhwcIddlEEvT1_PKT_llliiiiiiiiPS4_ibb,"ax",@progbits
	.align	128
.text._ZN2at6native49_GLOBAL__N__3489678a_16_AveragePool2d_cu_fb80407639avg_pool2d_backward_out_cuda_frame_nhwcIddlEEvT1_PKT_llliiiiiiiiPS4_ibb:
        .type           _ZN2at6native49_GLOBAL__N__3489678a_16_AveragePool2d_cu_fb80407639avg_pool2d_backward_out_cuda_frame_nhwcIddlEEvT1_PKT_llliiiiiiiiPS4_ibb,@function
        .size           _ZN2at6native49_GLOBAL__N__3489678a_16_AveragePool2d_cu_fb80407639avg_pool2d_backward_out_cuda_frame_nhwcIddlEEvT1_PKT_llliiiiiiiiPS4_ibb,(.L_x_1497 - _ZN2at6native49_GLOBAL__N__3489678a_16_AveragePool2d_cu_fb80407639avg_pool2d_backward_out_cuda_frame_nhwcIddlEEvT1_PKT_llliiiiiiiiPS4_ibb)
        .other          _ZN2at6native49_GLOBAL__N__3489678a_16_AveragePool2d_cu_fb80407639avg_pool2d_backward_out_cuda_frame_nhwcIddlEEvT1_PKT_llliiiiiiiiPS4_ibb,@"STO_CUDA_ENTRY STV_DEFAULT"
_ZN2at6native49_GLOBAL__N__3489678a_16_AveragePool2d_cu_fb80407639avg_pool2d_backward_out_cuda_frame_nhwcIddlEEvT1_PKT_llliiiiiiiiPS4_ibb:
        /* <DEDUP_REMOVED lines=16> */
[----:B0-----:R-:W-:Y:S01]  /*0100*/  UIADD3 UR6, UPT, UPT, UR6, UR8, URZ ;  /* 0x0000000806067290 */ /* 0x001fe2000fffe0ff */
[----:B------:R-:W0:Y:S02]  /*0110*/  LDCU.64 UR12, c[0x0][0x358] ;  /* 0x00006b00ff0c77ac */ /* 0x000e240008000a00 */
[----:B-1----:R-:W-:Y:S01]  /*0120*/  UMOV UR8, UR10 ;  /* 0x0000000a00087c82 */ /* 0x002fe20008000000 */
[----:B--2---:R-:W-:Y:S01]  /*0130*/  IMAD R5, R5, UR11, RZ ;  /* 0x0000000b05057c24 */ /* 0x004fe2000f8e02ff */
[----:B------:R-:W-:-:S02]  /*0140*/  UISETP.NE.AND UP0, UPT, UR8, URZ, UPT ;  /* 0x000000ff0800728c */ /* 0x000fc4000bf05270 */
[----:B---3--:R-:W-:Y:S02]  /*0150*/  UIADD3 UR7, UPT, UPT, UR7, UR9, URZ ;  /* 0x0000000907077290 */ /* 0x008fe4000fffe0ff */
[----:B----4-:R-:W-:-:S05]  /*0160*/  UIMAD.WIDE UR4, UR5, UR4, URZ ;  /* 0x00000004050472a5 */ /* 0x010fca000f8e02ff */
[----:B------:R-:W-:Y:S07]  /*0170*/  BRA.U UP0, `(.L_x_813) ;  /* 0x0000002900f07547 */ /* 0x000fee000b800000 */
[----:B------:R-:W1:Y:S02]  /*0180*/  LDCU UR8, c[0x0][0x3b4] ;  /* 0x00007680ff0877ac */ /* 0x000e640008000800 */
[----:B-1----:R-:W-:-:S12]  /*0190*/  UIADD3 UR8, UPT, UPT, -UR9, UR8, URZ ;  /* 0x0000000809087290 */ /* 0x002fd8000fffe1ff */
.L_x_861:
[----:B------:R-:W1:Y:S01]  /*01a0*/  LDCU UR9, c[0x0][0x394] ;  /* 0x00007280ff0977ac */ /* 0x000e620008000800 */
[----:B------:R-:W-:Y:S01]  /*01b0*/  BSSY.RECONVERGENT B0, `(.L_x_814) ;  /* 0x0000027000007945 */ /* 0x000fe20003800200 */
[----:B-1----:R-:W-:-:S04]  /*01c0*/  LOP3.LUT R0, R3, UR9, RZ, 0xfc, !PT ;  /* 0x0000000903007c12 */ /* 0x002fc8000f8efcff */
[----:B------:R-:W-:-:S13]  /*01d0*/  ISETP.NE.U32.AND P0, PT, R0, RZ, PT ;  /* 0x000000ff0000720c */ /* 0x000fda0003f05070 */
[----:B------:R-:W-:Y:S05]  /*01e0*/  @P0 BRA `(.L_x_815) ;  /* 0x00000000005c0947 */ /* 0x000fea0003800000 */
[----:B------:R-:W1:Y:S02]  /*01f0*/  LDCU UR9, c[0x0][0x390] ;  /* 0x00007200ff0977ac */ /* 0x000e640008000800 */
[----:B-1----:R-:W1:Y:S01]  /*0200*/  I2F.U32.RP R0, UR9 ;  /* 0x0000000900007d06 */ /* 0x002e620008209000 */
[----:B------:R-:W-:-:S07]  /*0210*/  ISETP.NE.U32.AND P2, PT, RZ, UR9, PT ;  /* 0x00000009ff007c0c */ /* 0x000fce000bf45070 */
[----:B-1----:R-:W1:Y:S02]  /*0220*/  MUFU.RCP R0, R0 ;  /* 0x0000000000007308 */ /* 0x002e640000001000 */
[----:B-1----:R-:W-:-:S06]  /*0230*/  VIADD R6, R0, 0xffffffe ;  /* 0x0ffffffe00067836 */ /* 0x002fcc0000000000 */
[----:B------:R1:W2:Y:S02]  /*0240*/  F2I.FTZ.U32.TRUNC.NTZ R7, R6 ;  /* 0x0000000600077305 */ /* 0x0002a4000021f000 */
[----:B-1----:R-:W-:Y:S02]  /*0250*/  IMAD.MOV.U32 R6, RZ, RZ, RZ ;  /* 0x000000ffff067224 */ /* 0x002fe400078e00ff */
[----:B--2---:R-:W-:-:S04]  /*0260*/  IMAD.MOV R9, RZ, RZ, -R7 ;  /* 0x000000ffff097224 */ /* 0x004fc800078e0a07 */
        /* <DEDUP_REMOVED lines=15> */
.L_x_815:
[----:B------:R-:W1:Y:S01]  /*0360*/  LDCU.64 UR10, c[0x0][0x390] ;  /* 0x00007200ff0a77ac */ /* 0x000e620008000a00 */
[----:B------:R-:W-:Y:S01]  /*0370*/  IMAD.MOV.U32 R20, RZ, RZ, R2 ;  /* 0x000000ffff147224 */ /* 0x000fe200078e0002 */
[----:B------:R-:W-:Y:S01]  /*0380*/  MOV R10, 0x3d0 ;  /* 0x000003d0000a7802 */ /* 0x000fe20000000f00 */
[----:B------:R-:W-:Y:S02]  /*0390*/  IMAD.MOV.U32 R14, RZ, RZ, R3 ;  /* 0x000000ffff0e7224 */ /* 0x000fe400078e0003 */
[----:B-1----:R-:W-:Y:S02]  /*03a0*/  IMAD.U32 R12, RZ, RZ, UR10 ;  /* 0x0000000aff0c7e24 */ /* 0x002fe4000f8e00ff */
[----:B------:R-:W-:-:S07]  /*03b0*/  IMAD.U32 R11, RZ, RZ, UR11 ;  /* 0x0000000bff0b7e24 */ /* 0x000fce000f8e00ff */
[----:B0-----:R-:W-:Y:S05]  /*03c0*/  CALL.REL.NOINC `($__internal_15_$__cuda_sm20_div_s64) ;  /* 0x0000005400987944 */ /* 0x001fea0003c00000 */
[----:B------:R-:W0:Y:S01]  /*03d0*/  LDCU UR9, c[0x0][0x390] ;  /* 0x00007200ff0977ac */ /* 0x000e220008000800 */
[----:B------:R-:W-:Y:S01]  /*03e0*/  IADD3 R7, PT, PT, -R28, RZ, RZ ;  /* 0x000000ff1c077210 */ /* 0x000fe20007ffe1ff */
[----:B------:R-:W-:-:S04]  /*03f0*/  IMAD.MOV.U32 R6, RZ, RZ, R28 ;  /* 0x000000ffff067224 */ /* 0x000fc800078e001c */
[----:B0-----:R-:W-:Y:S02]  /*0400*/  IMAD R4, R7, UR9, R2 ;  /* 0x0000000907047c24 */ /* 0x001fe4000f8e0202 */
[----:B------:R-:W-:-:S07]  /*0410*/  IMAD.MOV.U32 R7, RZ, RZ, R29 ;  /* 0x000000ffff077224 */ /* 0x000fce00078e001d */
.L_x_816:
[----:B0-----:R-:W-:Y:S05]  /*0420*/  BSYNC.RECONVERGENT B0 ;  /* 0x0000000000007941 */ /* 0x001fea0003800200 */
.L_x_814:
        /* <DEDUP_REMOVED lines=11> */
[----:B0-----:R-:W-:Y:S01]  /*04e0*/  MOV R8, RZ ;  /* 0x000000ff00087202 */ /* 0x001fe20000000f00 */
        /* <DEDUP_REMOVED lines=17> */
.L_x_818:
[----:B------:R-:W0:Y:S01]  /*0600*/  LDCU.64 UR10, c[0x0][0x3a0] ;  /* 0x00007400ff0a77ac */ /* 0x000e220008000a00 */
[----:B------:R-:W-:Y:S01]  /*0610*/  IMAD.MOV.U32 R20, RZ, RZ, R6 ;  /* 0x000000ffff147224 */ /* 0x000fe200078e0006 */
[----:B------:R-:W-:Y:S01]  /*0620*/  MOV R10, 0x670 ;  /* 0x00000670000a7802 */ /* 0x000fe20000000f00 */
[----:B------:R-:W-:Y:S02]  /*0630*/  IMAD.MOV.U32 R14, RZ, RZ, R7 ;  /* 0x000000ffff0e7224 */ /* 0x000fe400078e0007 */
[----:B0-----:R-:W-:Y:S01]  /*0640*/  IMAD.U32 R12, RZ, RZ, UR10 ;  /* 0x0000000aff0c7e24 */ /* 0x001fe2000f8e00ff */
[----:B------:R-:W-:-:S07]  /*0650*/  MOV R11, UR11 ;  /* 0x0000000b000b7c02 */ /* 0x000fce0008000f00 */
[----:B------:R-:W-:Y:S05]  /*0660*/  CALL.REL.NOINC `($__internal_15_$__cuda_sm20_div_s64) ;  /* 0x0000005000f07944 */ /* 0x000fea0003c00000 */
[----:B------:R-:W0:Y:S01]  /*0670*/  LDCU UR9, c[0x0][0x3a0] ;  /* 0x00007400ff0977ac */ /* 0x000e220008000800 */
[----:B------:R-:W-:-:S04]  /*0680*/  IMAD.MOV R7, RZ, RZ, -R28 ;  /* 0x000000ffff077224 */ /* 0x000fc800078e0a1c */
[----:B0-----:R-:W-:Y:S02]  /*0690*/  IMAD R0, R7, UR9, R6 ;  /* 0x0000000907007c24 */ /* 0x001fe4000f8e0206 */
[----:B------:R-:W-:Y:S02]  /*06a0*/  IMAD.MOV.U32 R6, RZ, RZ, R28 ;  /* 0x000000ffff067224 */ /* 0x000fe400078e001c */
[----:B------:R-:W-:-:S07]  /*06b0*/  IMAD.MOV.U32 R7, RZ, RZ, R29 ;  /* 0x000000ffff077224 */ /* 0x000fce00078e001d */
.L_x_819:
[----:B------:R-:W-:Y:S05]  /*06c0*/  BSYNC.RECONVERGENT B0 ;  /* 0x0000000000007941 */ /* 0x000fea0003800200 */
.L_x_817:
        /* <DEDUP_REMOVED lines=27> */
.L_x_821:
        /* <DEDUP_REMOVED lines=9> */
[----:B0-----:R-:W-:-:S07]  /*0910*/  IMAD R12, R7, UR9, R6 ;  /* 0x00000009070c7c24 */ /* 0x001fce000f8e0206 */
.L_x_822:
[----:B------:R-:W-:Y:S05]  /*0920*/  BSYNC.RECONVERGENT B0 ;  /* 0x0000000000007941 */ /* 0x000fea0003800200 */
.L_x_820:
        /* <DEDUP_REMOVED lines=14> */
[----:B-1----:R-:W-:Y:S02]  /*0a10*/  VIADD R8, R15, 0xffffffe ;  /* 0x0ffffffe0f087836 */ /* 0x002fe40000000000 */
[----:B------:R-:W1:Y:S05]  /*0a20*/  LDC R15, c[0x0][0x3b4] ;  /* 0x0000ed00ff0f7b82 */ /* 0x000e6a0000000800 */
[----:B------:R4:W5:Y:S01]  /*0a30*/  F2I.FTZ.U32.TRUNC.NTZ R9, R8 ;  /* 0x0000000800097305 */ /* 0x000962000021f000 */
[----:B0-----:R-:W-:Y:S01]  /*0a40*/  IMAD.MOV.U32 R6, RZ, RZ, RZ ;  /* 0x000000ffff067224 */ /* 0x001fe200078e00ff */
[----:B---3--:R-:W-:Y:S01]  /*0a50*/  IADD3 R13, PT, PT, RZ, -R7, RZ ;  /* 0x80000007ff0d7210 */ /* 0x008fe20007ffe0ff */
[----:B----4-:R-:W-:-:S04]  /*0a60*/  IMAD.MOV.U32 R8, RZ, RZ, RZ ;  /* 0x000000ffff087224 */ /* 0x010fc800078e00ff */
[----:B------:R-:W-:Y:S02]  /*0a70*/  IMAD R13, R13, R14, RZ ;  /* 0x0000000e0d0d7224 */ /* 0x000fe400078e02ff */
[----:B-----5:R-:W-:Y:S02]  /*0a80*/  IMAD.MOV R16, RZ, RZ, -R9 ;  /* 0x000000ffff107224 */ /* 0x020fe400078e0a09 */
[----:B------:R-:W-:-:S04]  /*0a90*/  IMAD.HI.U32 R13, R7, R13, R6 ;  /* 0x0000000d070d7227 */ /* 0x000fc800078e0006 */
[----:B------:R-:W-:Y:S02]  /*0aa0*/  IMAD R11, R16, R19, RZ ;  /* 0x00000013100b7224 */ /* 0x000fe400078e02ff */
[----:B------:R-:W-:Y:S01]  /*0ab0*/  IMAD.HI.U32 R6, R13, R10, RZ ;  /* 0x0000000a0d067227 */ /* 0x000fe200078e00ff */
[----:B------:R-:W-:-:S03]  /*0ac0*/  IABS R13, R0 ;  /* 0x00000000000d7213 */ /* 0x000fc60000000000 */
[----:B------:R-:W-:Y:S02]  /*0ad0*/  IMAD.MOV R7, RZ, RZ, -R6 ;  /* 0x000000ffff077224 */ /* 0x000fe400078e0a06 */
[----:B------:R-:W-:Y:S01]  /*0ae0*/  IMAD.HI.U32 R11, R9, R11, R8 ;  /* 0x0000000b090b7227 */ /* 0x000fe200078e0008 */
[----:B------:R-:W-:Y:S02]  /*0af0*/  MOV R8, R13 ;  /* 0x0000000d00087202 */ /* 0x000fe40000000f00 */
[----:B------:R-:W0:Y:S01]  /*0b00*/  LDC R13, c[0x0][0x3b0] ;  /* 0x0000ec00ff0d7b82 */ /* 0x000e220000000800 */
[----:B------:R-:W-:Y:S02]  /*0b10*/  IMAD R7, R14, R7, R10 ;  /* 0x000000070e077224 */ /* 0x000fe400078e020a */
[----:B------:R-:W-:-:S03]  /*0b20*/  IMAD.HI.U32 R11, R11, R8, RZ ;  /* 0x000000080b0b7227 */ /* 0x000fc600078e00ff */
[----:B------:R-:W-:Y:S01]  /*0b30*/  ISETP.GT.U32.AND P1, PT, R14, R7, PT ;  /* 0x000000070e00720c */ /* 0x000fe20003f24070 */
[----:B------:R-:W-:-:S04]  /*0b40*/  IMAD.MOV R9, RZ, RZ, -R11 ;  /* 0x000000ffff097224 */ /* 0x000fc800078e0a0b */
[----:B------:R-:W-:-:S05]  /*0b50*/  IMAD R8, R19, R9, R8 ;  /* 0x0000000913087224 */ /* 0x000fca00078e0208 */
[----:B------:R-:W-:-:S03]  /*0b60*/  ISETP.GT.U32.AND P2, PT, R19, R8, PT ;  /* 0x000000081300720c */ /* 0x000fc60003f44070 */
[----:B------:R-:W-:Y:S02]  /*0b70*/  @!P1 IMAD.IADD R7, R7, 0x1, -R14 ;  /* 0x0000000107079824 */ /* 0x000fe400078e0a0e */
[----:B------:R-:W-:-:S03]  /*0b80*/  @!P1 VIADD R6, R6, 0x1 ;  /* 0x0000000106069836 */ /* 0x000fc60000000000 */
[----:B------:R-:W-:Y:S02]  /*0b90*/  ISETP.GE.U32.AND P0, PT, R7, R14, PT ;  /* 0x0000000e0700720c */ /* 0x000fe40003f06070 */
[----:B------:R-:W3:Y:S01]  /*0ba0*/  LDC R14, c[0x0][0x3ac] ;  /* 0x0000eb00ff0e7b82 */ /* 0x000ee20000000800 */
[----:B------:R-:W-:Y:S02]  /*0bb0*/  LOP3.LUT R7, R12, R17, RZ, 0x3c, !PT ;  /* 0x000000110c077212 */ /* 0x000fe400078e3cff */
[----:B------:R-:W-:Y:S01]  /*0bc0*/  @!P2 IMAD.IADD R8, R8, 0x1, -R19 ;  /* 0x000000010808a824 */ /* 0x000fe200078e0a13 */
[----:B0-----:R-:W-:Y:S01]  /*0bd0*/  ISETP.GE.AND P5, PT, R12, R13, PT ;  /* 0x0000000d0c00720c */ /* 0x001fe20003fa6270 */
[----:B------:R-:W-:Y:S01]  /*0be0*/  @!P2 VIADD R11, R11, 0x1 ;  /* 0x000000010b0ba836 */ /* 0x000fe20000000000 */
[----:B------:R-:W-:Y:S02]  /*0bf0*/  ISETP.GE.AND P6, PT, R7, RZ, PT ;  /* 0x000000ff0700720c */ /* 0x000fe40003fc6270 */
[----:B------:R-:W-:-:S02]  /*0c00*/  ISETP.GE.U32.AND P4, PT, R8, R19, PT ;  /* 0x000000130800720c */ /* 0x000fc40003f86070 */
[----:B------:R-:W-:Y:S02]  /*0c10*/  LOP3.LUT R7, R0, R18, RZ, 0x3c, !PT ;  /* 0x0000001200077212 */ /* 0x000fe400078e3cff */
[----:B------:R-:W-:Y:S02]  /*0c20*/  @P0 IADD3 R6, PT, PT, R6, 0x1, RZ ;  /* 0x0000000106060810 */ /* 0x000fe40007ffe0ff */
[----:B------:R-:W-:Y:S02]  /*0c30*/  ISETP.GE.AND P1, PT, R7, RZ, PT ;  /* 0x000000ff0700720c */ /* 0x000fe40003f26270 */
[----:B-1----:R-:W-:Y:S01]  /*0c40*/  ISETP.GE.AND P0, PT, R0, R15, PT ;  /* 0x0000000f0000720c */ /* 0x002fe20003f06270 */
[----:B------:R-:W-:Y:S02]  /*0c50*/  IMAD.MOV.U32 R10, RZ, RZ, R6 ;  /* 0x000000ffff0a7224 */ /* 0x000fe400078e0006 */
[----:B------:R-:W-:Y:S02]  /*0c60*/  HFMA2 R6, -RZ, RZ, 0, 0 ;  /* 0x00000000ff067431 */ /* 0x000fe400000001ff */
[----:B------:R-:W-:Y:S01]  /*0c70*/  @!P6 IMAD.MOV R10, RZ, RZ, -R10 ;  /* 0x000000ffff0ae224 */ /* 0x000fe200078e0a0a */
[----:B------:R-:W-:Y:S01]  /*0c80*/  ISETP.NE.AND P6, PT, R18, RZ, PT ;  /* 0x000000ff1200720c */ /* 0x000fe20003fc5270 */
[----:B------:R-:W-:Y:S01]  /*0c90*/  @P4 VIADD R11, R11, 0x1 ;  /* 0x000000010b0b4836 */ /* 0x000fe20000000000 */
[----:B------:R-:W-:Y:S01]  /*0ca0*/  @!P3 LOP3.LUT R10, RZ, R17, RZ, 0x33, !PT ;  /* 0x00000011ff0ab212 */ /* 0x000fe200078e33ff */
[----:B--2---:R-:W-:Y:S10]  /*0cb0*/  @!P5 BRA `(.L_x_824) ;  /* 0x000000000068d947 */ /* 0x004ff40003800000 */
        /* <DEDUP_REMOVED lines=26> */
.L_x_824:
[----:B------:R-:W-:Y:S05]  /*0e60*/  BSYNC.RECONVERGENT B0 ;  /* 0x0000000000007941 */ /* 0x000fea0003800200 */
.L_x_823:
[----:B------:R-:W-:Y:S01]  /*0e70*/  BSSY.RECONVERGENT B0, `(.L_x_825) ;  /* 0x000001e000007945 */ /* 0x000fe20003800200 */
[----:B------:R-:W-:Y:S01]  /*0e80*/  VIADDMNMX R7, R10, 0x1, R21, PT ;  /* 0x000000010a077846 */ /* 0x000fe20003800115 */
[----:B------:R-:W-:Y:S02]  /*0e90*/  IMAD.MOV.U32 R9, RZ, RZ, RZ ;  /* 0x000000ffff097224 */ /* 0x000fe400078e00ff */
[----:B------:R-:W-:Y:S05]  /*0ea0*/  @!P0 BRA `(.L_x_826) ;  /* 0x0000000000688947 */ /* 0x000fea0003800000 */
[----:B------:R-:W0:Y:S01]  /*0eb0*/  LDC R17, c[0x0][0x3bc] ;  /* 0x0000ef00ff117b82 */ /* 0x000e220000000800 */
[----:B------:R-:W-:Y:S01]  /*0ec0*/  IMAD.IADD R0, R0, 0x1, -R15 ;  /* 0x0000000100007824 */ /* 0x000fe200078e0a0f */
[----:B0-----:R-:W-:-:S04]  /*0ed0*/  IABS R13, R17 ;  /* 0x00000011000d7213 */ /* 0x001fc80000000000 */
[----:B------:R-:W0:Y:S08]  /*0ee0*/  I2F.RP R10, R13 ;  /* 0x0000000d000a7306 */ /* 0x000e300000209400 */
[----:B0-----:R-:W0:Y:S02]  /*0ef0*/  MUFU.RCP R10, R10 ;  /* 0x0000000a000a7308 */ /* 0x001e240000001000 */
[----:B0-----:R-:W-:-:S06]  /*0f00*/  VIADD R8, R10, 0xffffffe ;  /* 0x0ffffffe0a087836 */ /* 0x001fcc0000000000 */
[----:B------:R0:W1:Y:S02]  /*0f10*/  F2I.FTZ.U32.TRUNC.NTZ R9, R8 ;  /* 0x0000000800097305 */ /* 0x000064000021f000 */
[----:B0-----:R-:W-:Y:S01]  /*0f20*/  MOV R8, RZ ;  /* 0x000000ff00087202 */ /* 0x001fe20000000f00 */
        /* <DEDUP_REMOVED lines=18> */
.L_x_826:
[----:B------:R-:W-:Y:S05]  /*1050*/  BSYNC.RECONVERGENT B0 ;  /* 0x0000000000007941 */ /* 0x000fea0003800200 */
.L_x_825:
[----:B------:R-:W-:Y:S01]  /*1060*/  ISETP.GE.AND P0, PT, R6, R7, PT ;  /* 0x000000070600720c */ /* 0x000fe20003f06270 */
[----:B------:R-:W-:Y:S01]  /*1070*/  @!P1 IMAD.MOV R11, RZ, RZ, -R11 ;  /* 0x000000ffff0b9224 */ /* 0x000fe200078e0a0b */
[----:B------:R-:W-:Y:S01]  /*1080*/  SHF.R.S32.HI R0, RZ, 0x1f, R28 ;  /* 0x0000001fff007819 */ /* 0x000fe2000001141c */
[----:B------:R-:W-:Y:S01]  /*1090*/  IMAD R13, R28, UR5, RZ ;  /* 0x000000051c0d7c24 */ /* 0x000fe2000f8e02ff */
[----:B------:R-:W-:Y:S01]  /*10a0*/  @!P6 LOP3.LUT R11, RZ, R18, RZ, 0x33, !PT ;  /* 0x00000012ff0be212 */ /* 0x000fe200078e33ff */
[----:B------:R-:W-:Y:S01]  /*10b0*/  BSSY.RECONVERGENT B2, `(.L_x_827) ;  /* 0x00001bd000027945 */ /* 0x000fe20003800200 */
[----:B------:R-:W-:Y:S01]  /*10c0*/  CS2R R30, SRZ ;  /* 0x00000000001e7805 */ /* 0x000fe2000001ff00 */
[----:B------:R-:W-:Y:S01]  /*10d0*/  IMAD R23, R0, UR4, R13 ;  /* 0x0000000400177c24 */ /* 0x000fe2000f8e020d */
[----:B---3--:R-:W-:-:S05]  /*10e0*/  VIADDMNMX R8, R11, 0x1, R14, PT ;  /* 0x000000010b087846 */ /* 0x008fca000380010e */
[----:B------:R-:W-:Y:S05]  /*10f0*/  @P0 BRA `(.L_x_828) ;  /* 0x0000001800e00947 */ /* 0x000fea0003800000 */
[----:B------:R-:W0:Y:S01]  /*1100*/  LDCU UR9, c[0x0][0x3c4] ;  /* 0x00007880ff0977ac */ /* 0x000e220008000800 */
[----:B------:R-:W-:Y:S01]  /*1110*/  IMAD.WIDE.U32 R28, R28, UR4, RZ ;  /* 0x000000041c1c7c25 */ /* 0x000fe2000f8e00ff */
[----:B------:R-:W-:Y:S02]  /*1120*/  SHF.R.S32.HI R11, RZ, 0x1f, R4 ;  /* 0x0000001fff0b7819 */ /* 0x000fe40000011404 */
[----:B------:R-:W-:Y:S01]  /*1130*/  CS2R R30, SRZ ;  /* 0x00000000001e7805 */ /* 0x000fe2000001ff00 */
[----:B------:R-:W1:Y:S01]  /*1140*/  LDCU UR10, c[0x0][0x3a0] ;  /* 0x00007400ff0a77ac */ /* 0x000e620008000800 */
[C---:B------:R-:W-:Y:S01]  /*1150*/  IMAD R19, R9.reuse, R18, R18 ;  /* 0x0000001209137224 */ /* 0x040fe200078e0212 */
[----:B------:R-:W-:Y:S01]  /*1160*/  IADD3 R10, PT, PT, R9, 0x3, RZ ;  /* 0x00000003090a7810 */ /* 0x000fe20007ffe0ff */
[----:B------:R-:W-:Y:S02]  /*1170*/  IMAD.IADD R12, R29, 0x1, R23 ;  /* 0x000000011d0c7824 */ /* 0x000fe400078e0217 */
[----:B------:R-:W-:-:S02]  /*1180*/  IMAD.IADD R14, R8, 0x1, -R9 ;  /* 0x00000001080e7824 */ /* 0x000fc400078e0a09 */
[----:B------:R-:W-:-:S03]  /*1190*/  VIADD R13, R9, 0x2 ;  /* 0x00000002090d7836 */ /* 0x000fc60000000000 */
[----:B------:R-:W-:Y:S01]  /*11a0*/  LOP3.LUT R14, R14, 0x3, RZ, 0xc0, !PT ;  /* 0x000000030e0e7812 */ /* 0x000fe200078ec0ff */
[----:B0-----:R-:W-:Y:S01]  /*11b0*/  IMAD R0, R9, R18, -UR9 ;  /* 0x8000000909007e24 */ /* 0x001fe2000f8e0212 */
[C---:B------:R-:W-:Y:S01]  /*11c0*/  IADD3 R24, PT, PT, R19.reuse, -UR9, R18 ;  /* 0x8000000913187c10 */ /* 0x040fe2000fffe012 */
[----:B------:R-:W-:Y:S02]  /*11d0*/  VIADD R21, R19, -UR9 ;  /* 0x8000000913157c36 */ /* 0x000fe40008000000 */
[----:B------:R-:W-:Y:S01]  /*11e0*/  IMAD.IADD R17, R0, 0x1, R15 ;  /* 0x0000000100117824 */ /* 0x000fe200078e020f */
[----:B------:R-:W-:Y:S02]  /*11f0*/  VIMNMX R15, PT, PT, RZ, R0, !PT ;  /* 0x00000000ff0f7248 */ /* 0x000fe40007fe0100 */
[----:B------:R-:W-:Y:S02]  /*1200*/  VIMNMX R16, PT, PT, RZ, R21, !PT ;  /* 0x00000015ff107248 */ /* 0x000fe40007fe0100 */
[----:B------:R-:W-:-:S02]  /*1210*/  IADD3 R23, PT, PT, R17, R18, RZ ;  /* 0x0000001211177210 */ /* 0x000fc40007ffe0ff */
[----:B------:R-:W-:Y:S02]  /*1220*/  VIMNMX R19, PT, PT, R17, UR7, PT ;  /* 0x0000000711137c48 */ /* 0x000fe4000bfe0100 */
[C---:B------:R-:W-:Y:S02]  /*1230*/  VIMNMX R22, PT, PT, R23.reuse, UR7, PT ;  /* 0x0000000717167c48 */ /* 0x040fe4000bfe0100 */
[----:B------:R-:W-:Y:S01]  /*1240*/  VIADDMNMX R25, R23, R18, UR7, PT ;  /* 0x0000000717197e46 */ /* 0x000fe2000b800112 */
[C---:B------:R-:W-:Y:S01]  /*1250*/  IMAD.IADD R18, R19.reuse, 0x1, -R0 ;  /* 0x0000000113127824 */ /* 0x040fe200078e0a00 */
[----:B-1----:R-:W-:Y:S01]  /*1260*/  VIMNMX R20, PT, PT, R19, UR10, PT ;  /* 0x0000000a13147c48 */ /* 0x002fe2000bfe0100 */
[C---:B------:R-:W-:Y:S01]  /*1270*/  IMAD.IADD R19, R22.reuse, 0x1, -R21 ;  /* 0x0000000116137824 */ /* 0x040fe200078e0a15 */
[----:B------:R-:W-:Y:S01]  /*1280*/  VIMNMX R21, PT, PT, R22, UR10, PT ;  /* 0x0000000a16157c48 */ /* 0x000fe2000bfe0100 */
[----:B------:R-:W-:Y:S01]  /*1290*/  IMAD.IADD R22, R25, 0x1, -R24 ;  /* 0x0000000119167824 */ /* 0x000fe200078e0a18 */
[----:B------:R-:W-:-:S02]  /*12a0*/  VIMNMX R17, PT, PT, RZ, R24, !PT ;  /* 0x00000018ff117248 */ /* 0x000fc40007fe0100 */
[----:B------:R-:W-:-:S07]  /*12b0*/  VIMNMX R24, PT, PT, R25, UR10, PT ;  /* 0x0000000a19187c48 */ /* 0x000fce000bfe0100 */
.L_x_860:
        /* <DEDUP_REMOVED lines=11> */
[----:B------:R-:W-:Y:S02]  /*1370*/  VIMNMX R23, PT, PT, RZ, R25, !PT ;  /* 0x00000019ff177248 */ /* 0x000fe40007fe0100 */
[----:B--2---:R-:W-:-:S04]  /*1380*/  VIADDMNMX R0, R25, R0, UR6, PT ;  /* 0x0000000619007e46 */ /* 0x004fc8000b800100 */
[----:B-1----:R-:W-:Y:S02]  /*1390*/  VIMNMX R26, PT, PT, R0, UR10, PT ;  /* 0x0000000a001a7c48 */ /* 0x002fe4000bfe0100 */
[----:B------:R-:W-:-:S03]  /*13a0*/  IADD3 R25, PT, PT, -R25, R0, RZ ;  /* 0x0000000019197210 */ /* 0x000fc60007ffe1ff */
[----:B------:R-:W-:Y:S01]  /*13b0*/  IMAD.IADD R27, R26, 0x1, -R23 ;  /* 0x000000011a1b7824 */ /* 0x000fe200078e0a17 */
[----:B------:R-:W-:Y:S06]  /*13c0*/  @!P0 BRA `(.L_x_832) ;  /* 0x0000000800448947 */ /* 0x000fec0003800000 */
[----:B------:R-:W-:Y:S01]  /*13d0*/  ISETP.GT.AND P0, PT, R26, R23, PT ;  /* 0x000000171a00720c */ /* 0x000fe20003f04270 */
[----:B------:R-:W-:Y:S03]  /*13e0*/  BSSY.RECONVERGENT B4, `(.L_x_833) ;  /* 0x000002d000047945 */ /* 0x000fe60003800200 */
[----:B------:R-:W-:-:S13]  /*13f0*/  ISETP.LE.OR P1, PT, R20, R15, !P0 ;  /* 0x0000000f1400720c */ /* 0x000fda0004723670 */
        /* <DEDUP_REMOVED lines=9> */
[----:B-1----:R-:W-:Y:S01]  /*1490*/  IMAD R0, R33, UR14, RZ ;  /* 0x0000000e21007c24 */ /* 0x002fe2000f8e02ff */
[----:B------:R-:W-:-:S03]  /*14a0*/  MOV R33, R11 ;  /* 0x0000000b00217202 */ /* 0x000fc60000000f00 */
[----:B------:R-:W-:-:S04]  /*14b0*/  IMAD.WIDE.U32 R32, R35, UR14, R32 ;  /* 0x0000000e23207c25 */ /* 0x000fc8000f8e0020 */
[----:B------:R-:W-:Y:S01]  /*14c0*/  IMAD R35, R35, UR15, R0 ;  /* 0x0000000f23237c24 */ /* 0x000fe2000f8e0200 */
[----:B--2---:R-:W-:-:S03]  /*14d0*/  LEA R38, P1, R32, UR10, 0x3 ;  /* 0x0000000a20267c11 */ /* 0x004fc6000f8218ff */
[----:B------:R-:W-:-:S05]  /*14e0*/  IMAD.IADD R33, R33, 0x1, R35 ;  /* 0x0000000121217824 */ /* 0x000fca00078e0223 */
[----:B------:R-:W-:-:S05]  /*14f0*/  LEA.HI.X R39, R32, UR11, R33, 0x3, P1 ;  /* 0x0000000b20277c11 */ /* 0x000fca00088f1c21 */
[----:B------:R1:W2:Y:S01]  /*1500*/  LDG.E.64 R32, desc[UR12][R38.64] ;  /* 0x0000000c26207981 */ /* 0x0002a2000c1e1b00 */
[----:B0-----:R-:W-:Y:S01]  /*1510*/  UPRMT UR9, UR9, 0x8880, URZ ;  /* 0x0000888009097896 */ /* 0x001fe200080000ff */
[----:B------:R-:W-:Y:S01]  /*1520*/  IMAD.IADD R0, R20, 0x1, -R15 ;  /* 0x0000000114007824 */ /* 0x000fe200078e0a0f */
[----:B------:R-:W-:Y:S01]  /*1530*/  BSSY.RECONVERGENT B5, `(.L_x_835) ;  /* 0x0000016000057945 */ /* 0x000fe20003800200 */
[----:B------:R-:W-:Y:S02]  /*1540*/  IMAD.MOV.U32 R36, RZ, RZ, 0x1 ;  /* 0x00000001ff247424 */ /* 0x000fe400078e00ff */
[----:B------:R-:W-:Y:S01]  /*1550*/  IMAD R34, R27, R0, RZ ;  /* 0x000000001b227224 */ /* 0x000fe200078e02ff */
[----:B------:R-:W-:-:S13]  /*1560*/  ISETP.NE.AND P1, PT, RZ, UR9, PT ;  /* 0x00000009ff007c0c */ /* 0x000fda000bf25270 */
[----:B------:R-:W-:-:S06]  /*1570*/  @P1 IMAD R34, R18, R25, RZ ;  /* 0x0000001912221224 */ /* 0x000fcc00078e02ff */
[----:B------:R-:W0:Y:S08]  /*1580*/  I2F.F64 R34, R34 ;  /* 0x0000002200227312 */ /* 0x000e300000201c00 */
[----:B0-----:R-:W1:Y:S02]  /*1590*/  MUFU.RCP64H R37, R35 ;  /* 0x0000002300257308 */ /* 0x001e640000001800 */
[----:B-1----:R-:W-:-:S08]  /*15a0*/  DFMA R38, -R34, R36, 1 ;  /* 0x3ff000002226742b */ /* 0x002fd00000000124 */
        /* <DEDUP_REMOVED lines=13> */
[----:B------:R-:W-:Y:S05]  /*1680*/  CALL.REL.NOINC `($__internal_14_$__cuda_sm20_div_rn_f64_full) ;  /* 0x0000003c007c7944 */ /* 0x000fea0003c00000 */
.L_x_836:
[----:B------:R-:W-:Y:S05]  /*1690*/  BSYNC.RECONVERGENT B5 ;  /* 0x0000000000057941 */ /* 0x000fea0003800200 */
.L_x_835:
[----:B------:R-:W-:-:S11]  /*16a0*/  DADD R30, R30, R40 ;  /* 0x000000001e1e7229 */ /* 0x000fd60000000028 */
.L_x_834:
[----:B------:R-:W-:Y:S05]  /*16b0*/  BSYNC.RECONVERGENT B4 ;  /* 0x0000000000047941 */ /* 0x000fea0003800200 */
.L_x_833:
[----:B------:R-:W-:Y:S01]  /*16c0*/  ISETP.NE.AND P1, PT, R14, 0x1, PT ;  /* 0x000000010e00780c */ /* 0x000fe20003f25270 */
[----:B------:R-:W-:-:S12]  /*16d0*/  VIADD R33, R9, 0x1 ;  /* 0x0000000109217836 */ /* 0x000fd80000000000 */
[----:B------:R-:W-:Y:S05]  /*16e0*/  @!P1 BRA `(.L_x_832) ;  /* 0x00000004007c9947 */ /* 0x000fea0003800000 */
[----:B------:R-:W-:Y:S01]  /*16f0*/  ISETP.LE.OR P1, PT, R21, R16, !P0 ;  /* 0x000000101500720c */ /* 0x000fe20004723670 */
[----:B------:R-:W-:-:S12]  /*1700*/  BSSY.RECONVERGENT B4, `(.L_x_837) ;  /* 0x000002c000047945 */ /* 0x000fd80003800200 */
        /* <DEDUP_REMOVED lines=40> */
[----:B------:R-:W-:Y:S05]  /*1990*/  CALL.REL.NOINC `($__internal_14_$__cuda_sm20_div_rn_f64_full) ;  /* 0x0000003800b87944 */ /* 0x000fea0003c00000 */
.L_x_840:
[----:B------:R-:W-:Y:S05]  /*19a0*/  BSYNC.RECONVERGENT B5 ;  /* 0x0000000000057941 */ /* 0x000fea0003800200 */
.L_x_839:
[----:B------:R-:W-:-:S11]  /*19b0*/  DADD R30, R30, R40 ;  /* 0x000000001e1e7229 */ /* 0x000fd60000000028 */
.L_x_838:
[----:B------:R-:W-:Y:S05]  /*19c0*/  BSYNC.RECONVERGENT B4 ;  /* 0x0000000000047941 */ /* 0x000fea0003800200 */
.L_x_837:
[----:B------:R-:W-:Y:S02]  /*19d0*/  ISETP.NE.AND P1, PT, R14, 0x2, PT ;  /* 0x000000020e00780c */ /* 0x000fe40003f25270 */
[----:B------:R-:W-:-:S11]  /*19e0*/  MOV R33, R13 ;  /* 0x0000000d00217202 */ /* 0x000fd60000000f00 */
[----:B------:R-:W-:Y:S05]  /*19f0*/  @!P1 BRA `(.L_x_832) ;  /* 0x0000000000b89947 */ /* 0x000fea0003800000 */
[----:B------:R-:W-:Y:S01]  /*1a00*/  ISETP.LE.OR P0, PT, R24, R17, !P0 ;  /* 0x000000111800720c */ /* 0x000fe20004703670 */
[----:B------:R-:W-:-:S12]  /*1a10*/  IMAD.MOV.U32 R33, RZ, RZ, R10 ;  /* 0x000000ffff217224 */ /* 0x000fd800078e000a */
        /* <DEDUP_REMOVED lines=41> */
.L_x_842:
[----:B------:R-:W-:Y:S05]  /*1cb0*/  BSYNC.RECONVERGENT B4 ;  /* 0x0000000000047941 */ /* 0x000fea0003800200 */
.L_x_841:
[----:B------:R-:W-:Y:S01]  /*1cc0*/  DADD R30, R30, R40 ;  /* 0x000000001e1e7229 */ /* 0x000fe20000000028 */
[----:B------:R-:W-:-:S10]  /*1cd0*/  MOV R33, R10 ;  /* 0x0000000a00217202 */ /* 0x000fd40000000f00 */
.L_x_832:
[----:B------:R-:W-:Y:S05]  /*1ce0*/  BSYNC.RECONVERGENT B3 ;  /* 0x0000000000037941 */ /* 0x000fea0003800200 */
.L_x_831:
[----:B------:R-:W-:-:S05]  /*1cf0*/  IMAD.IADD R0, R9, 0x1, -R8 ;  /* 0x0000000109007824 */ /* 0x000fca00078e0a08 */
[----:B------:R-:W-:-:S13]  /*1d00*/  ISETP.GT.U32.AND P0, PT, R0, -0x4, PT ;  /* 0xfffffffc0000780c */ /* 0x000fda0003f04070 */
[----:B------:R-:W-:Y:S05]  /*1d10*/  @P0 BRA `(.L_x_830) ;  /* 0x0000000c00c80947 */ /* 0x000fea0003800000 */
[----:B------:R-:W0:Y:S01]  /*1d20*/  LDC R54, c[0x0][0x3bc] ;  /* 0x0000ef00ff367b82 */ /* 0x000e220000000800 */
[----:B------:R-:W1:Y:S01]  /*1d30*/  LDCU UR9, c[0x0][0x3ac] ;  /* 0x00007580ff0977ac */ /* 0x000e620008000800 */
[C---:B------:R-:W-:Y:S01]  /*1d40*/  VIADD R47, R33.reuse, 0x2 ;  /* 0x00000002212f7836 */ /* 0x040fe20000000000 */
[C---:B------:R-:W-:Y:S01]  /*1d50*/  IADD3 R50, PT, PT, -R33.reuse, RZ, RZ ;  /* 0x000000ff21327210 */ /* 0x040fe20007ffe1ff */
[C---:B------:R-:W-:Y:S01]  /*1d60*/  VIADD R49, R33.reuse, 0x3 ;  /* 0x0000000321317836 */ /* 0x040fe20000000000 */
[----:B------:R-:W2:Y:S01]  /*1d70*/  LDCU UR10, c[0x0][0x3c4] ;  /* 0x00007880ff0a77ac */ /* 0x000ea20008000800 */
[----:B------:R-:W-:Y:S02]  /*1d80*/  IMAD.MOV R52, RZ, RZ, -R47 ;  /* 0x000000ffff347224 */ /* 0x000fe400078e0a2f */
[----:B------:R-:W-:Y:S02]  /*1d90*/  IMAD.MOV R53, RZ, RZ, -R49 ;  /* 0x000000ffff357224 */ /* 0x000fe400078e0a31 */
[----:B------:R-:W-:-:S02]  /*1da0*/  IMAD.IADD R55, R33, 0x1, -R8 ;  /* 0x0000000121377824 */ /* 0x000fc400078e0a08 */
[----:B-1----:R-:W-:Y:S02]  /*1db0*/  IMAD R57, R6, UR9, R33 ;  /* 0x0000000906397c24 */ /* 0x002fe4000f8e0221 */
[----:B0-----:R-:W-:-:S03]  /*1dc0*/  IMAD R59, R33, R54, R54 ;  /* 0x00000036213b7224 */ /* 0x001fc600078e0236 */
[----:B------:R-:W-:Y:S01]  /*1dd0*/  IADD3 R57, PT, PT, R57, 0x1, RZ ;  /* 0x0000000139397810 */ /* 0x000fe20007ffe0ff */
[-C--:B--2---:R-:W-:Y:S02]  /*1de0*/  IMAD R46, R47, R54.reuse, -UR10 ;  /* 0x8000000a2f2e7e24 */ /* 0x084fe4000f8e0236 */
        /* <DEDUP_REMOVED lines=11> */
.L_x_859:
[----:B------:R-:W0:Y:S01]  /*1ea0*/  LDCU UR9, c[0x0][0x3a0] ;  /* 0x00007400ff0977ac */ /* 0x000e220008000800 */
[----:B------:R-:W-:Y:S01]  /*1eb0*/  VIMNMX R39, PT, PT, R54, UR7, PT ;  /* 0x0000000736277c48 */ /* 0x000fe2000bfe0100 */
[----:B------:R-:W-:Y:S01]  /*1ec0*/  BSSY.RECONVERGENT B3, `(.L_x_843) ;  /* 0x0000030000037945 */ /* 0x000fe20003800200 */
[----:B------:R-:W-:Y:S02]  /*1ed0*/  ISETP.GT.AND P0, PT, R26, R23, PT ;  /* 0x000000171a00720c */ /* 0x000fe40003f04270 */
[----:B------:R-:W-:Y:S02]  /*1ee0*/  VIMNMX R36, PT, PT, RZ, R51, !PT ;  /* 0x00000033ff247248 */ /* 0x000fe40007fe0100 */
[----:B0-----:R-:W-:-:S04]  /*1ef0*/  VIMNMX R41, PT, PT, R39, UR9, PT ;  /* 0x0000000927297c48 */ /* 0x001fc8000bfe0100 */
[----:B------:R-:W-:-:S13]  /*1f00*/  ISETP.LE.OR P1, PT, R41, R36, !P0 ;  /* 0x000000242900720c */ /* 0x000fda0004723670 */
[----:B------:R-:W-:Y:S05]  /*1f10*/  @P1 BRA `(.L_x_844) ;  /* 0x0000000000a81947 */ /* 0x000fea0003800000 */
[----:B------:R-:W0:Y:S01]  /*1f20*/  LDCU.64 UR10, c[0x0][0x390] ;  /* 0x00007200ff0a77ac */ /* 0x000e220008000a00 */
[----:B------:R-:W-:Y:S01]  /*1f30*/  VIADD R33, R57, 0xffffffff ;  /* 0xffffffff39217836 */ /* 0x000fe20000000000 */
[----:B------:R-:W-:Y:S01]  /*1f40*/  MOV R32, R4 ;  /* 0x0000000400207202 */ /* 0x000fe20000000f00 */
[----:B------:R-:W1:Y:S03]  /*1f50*/  LDCU.64 UR14, c[0x0][0x388] ;  /* 0x00007100ff0e77ac */ /* 0x000e660008000a00 */
[C---:B------:R-:W-:Y:S01]  /*1f60*/  IADD3 R37, P1, PT, R33.reuse, R28, RZ ;  /* 0x0000001c21257210 */ /* 0x040fe20007f3e0ff */
[----:B------:R-:W2:Y:S03]  /*1f70*/  LDCU.U8 UR9, c[0x0][0x3d4] ;  /* 0x00007a80ff0977ac */ /* 0x000ea60008000000 */
[----:B------:R-:W-:-:S05]  /*1f80*/  LEA.HI.X.SX32 R33, R33, R12, 0x1, P1 ;  /* 0x0000000c21217211 */ /* 0x000fca00008f0eff */
[----:B0-----:R-:W-:Y:S02]  /*1f90*/  IMAD R0, R33, UR10, RZ ;  /* 0x0000000a21007c24 */ /* 0x001fe4000f8e02ff */
[----:B------:R-:W-:Y:S02]  /*1fa0*/  IMAD.MOV.U32 R33, RZ, RZ, R11 ;  /* 0x000000ffff217224 */ /* 0x000fe400078e000b */
[----:B------:R-:W-:-:S04]  /*1fb0*/  IMAD.WIDE.U32 R34, R37, UR10, R32 ;  /* 0x0000000a25227c25 */ /* 0x000fc8000f8e0020 */
[----:B------:R-:W-:Y:S01]  /*1fc0*/  IMAD R33, R37, UR11, R0 ;  /* 0x0000000b25217c24 */ /* 0x000fe2000f8e0200 */
[----:B-1----:R-:W-:-:S03]  /*1fd0*/  LEA R32, P1, R34, UR14, 0x3 ;  /* 0x0000000e22207c11 */ /* 0x002fc6000f8218ff */
[----:B------:R-:W-:-:S05]  /*1fe0*/  IMAD.IADD R33, R35, 0x1, R33 ;  /* 0x0000000123217824 */ /* 0x000fca00078e0221 */
[----:B------:R-:W-:-:S06]  /*1ff0*/  LEA.HI.X R33, R34, UR15, R33, 0x3, P1 ;  /* 0x0000000f22217c11 */ /* 0x000fcc00088f1c21 */
[----:B------:R-:W3:Y:S01]  /*2000*/  LDG.E.64 R32, desc[UR12][R32.64] ;  /* 0x0000000c20207981 */ /* 0x000ee2000c1e1b00 */
[----:B--2---:R-:W-:Y:S01]  /*2010*/  UPRMT UR9, UR9, 0x8880, URZ ;  /* 0x0000888009097896 */ /* 0x004fe200080000ff */
[----:B------:R-:W-:Y:S01]  /*2020*/  IMAD.IADD R0, R41, 0x1, -R36 ;  /* 0x0000000129007824 */ /* 0x000fe200078e0a24 */
[----:B------:R-:W-:Y:S01]  /*2030*/  IADD3 R34, PT, PT, R39, R50, RZ ;  /* 0x0000003227227210 */ /* 0x000fe20007ffe0ff */
[----:B------:R-:W-:Y:S01]  /*2040*/  IMAD.MOV.U32 R38, RZ, RZ, 0x1 ;  /* 0x00000001ff267424 */ /* 0x000fe200078e00ff */
[----:B------:R-:W-:Y:S01]  /*2050*/  BSSY.RECONVERGENT B4, `(.L_x_845) ;  /* 0x0000015000047945 */ /* 0x000fe20003800200 */
[----:B------:R-:W-:Y:S01]  /*2060*/  IMAD R35, R27, R0, RZ ;  /* 0x000000001b237224 */ /* 0x000fe200078e02ff */
        /* <DEDUP_REMOVED lines=9> */
[----:B---3--:R-:W-:Y:S01]  /*2100*/  DMUL R38, R32, R40 ;  /* 0x0000002820267228 */ /* 0x008fe20000000000 */
        /* <DEDUP_REMOVED lines=9> */
.L_x_846:
[----:B------:R-:W-:Y:S05]  /*21a0*/  BSYNC.RECONVERGENT B4 ;  /* 0x0000000000047941 */ /* 0x000fea0003800200 */
.L_x_845:
[----:B------:R-:W-:-:S11]  /*21b0*/  DADD R30, R30, R40 ;  /* 0x000000001e1e7229 */ /* 0x000fd60000000028 */
.L_x_844:
[----:B------:R-:W-:Y:S05]  /*21c0*/  BSYNC.RECONVERGENT B3 ;  /* 0x0000000000037941 */ /* 0x000fea0003800200 */
.L_x_843:
[----:B------:R-:W0:Y:S01]  /*21d0*/  LDCU UR9, c[0x0][0x3a0] ;  /* 0x00007400ff0977ac */ /* 0x000e220008000800 */
[----:B------:R-:W-:Y:S01]  /*21e0*/  VIMNMX R0, PT, PT, R58, UR7, PT ;  /* 0x000000073a007c48 */ /* 0x000fe2000bfe0100 */
[----:B------:R-:W-:Y:S01]  /*21f0*/  BSSY.RECONVERGENT B3, `(.L_x_847) ;  /* 0x000002e000037945 */ /* 0x000fe20003800200 */
[----:B------:R-:W-:Y:S02]  /*2200*/  VIMNMX R38, PT, PT, RZ, R56, !PT ;  /* 0x00000038ff267248 */ /* 0x000fe40007fe0100 */
[----:B0-----:R-:W-:-:S04]  /*2210*/  VIMNMX R39, PT, PT, R0, UR9, PT ;  /* 0x0000000900277c48 */ /* 0x001fc8000bfe0100 */
[----:B------:R-:W-:-:S13]  /*2220*/  ISETP.LE.OR P1, PT, R39, R38, !P0 ;  /* 0x000000262700720c */ /* 0x000fda0004723670 */
[----:B------:R-:W-:Y:S05]  /*2230*/  @P1 BRA `(.L_x_848) ;  /* 0x0000000000a41947 */ /* 0x000fea0003800000 */
[----:B------:R-:W0:Y:S01]  /*2240*/  LDCU.64 UR10, c[0x0][0x390] ;  /* 0x00007200ff0a77ac */ /* 0x000e220008000a00 */
[C---:B------:R-:W-:Y:S02]  /*2250*/  IADD3 R37, P1, PT, R57.reuse, R28, RZ ;  /* 0x0000001c39257210 */ /* 0x040fe40007f3e0ff */
[----:B------:R-:W-:Y:S01]  /*2260*/  MOV R33, R11 ;  /* 0x0000000b00217202 */ /* 0x000fe20000000f00 */
[----:B------:R-:W1:Y:S01]  /*2270*/  LDCU.64 UR14, c[0x0][0x388] ;  /* 0x00007100ff0e77ac */ /* 0x000e620008000a00 */
[----:B------:R-:W-:Y:S01]  /*2280*/  LEA.HI.X.SX32 R32, R57, R12, 0x1, P1 ;  /* 0x0000000c39207211 */ /* 0x000fe200008f0eff */
[----:B------:R-:W2:Y:S04]  /*2290*/  LDCU.U8 UR9, c[0x0][0x3d4] ;  /* 0x00007a80ff0977ac */ /* 0x000ea80008000000 */
[----:B0-----:R-:W-:-:S02]  /*22a0*/  IMAD R36, R32, UR10, RZ ;  /* 0x0000000a20247c24 */ /* 0x001fc4000f8e02ff */
[----:B------:R-:W-:-:S04]  /*22b0*/  IMAD.MOV.U32 R32, RZ, RZ, R4 ;  /* 0x000000ffff207224 */ /* 0x000fc800078e0004 */
[----:B------:R-:W-:-:S04]  /*22c0*/  IMAD.WIDE.U32 R34, R37, UR10, R32 ;  /* 0x0000000a25227c25 */ /* 0x000fc8000f8e0020 */
[----:B------:R-:W-:Y:S01]  /*22d0*/  IMAD R33, R37, UR11, R36 ;  /* 0x0000000b25217c24 */ /* 0x000fe2000f8e0224 */
[----:B-1----:R-:W-:-:S03]  /*22e0*/  LEA R32, P1, R34, UR14, 0x3 ;  /* 0x0000000e22207c11 */ /* 0x002fc6000f8218ff */
[----:B------:R-:W-:-:S05]  /*22f0*/  IMAD.IADD R33, R35, 0x1, R33 ;  /* 0x0000000123217824 */ /* 0x000fca00078e0221 */
[----:B------:R-:W-:-:S06]  /*2300*/  LEA.HI.X R33, R34, UR15, R33, 0x3, P1 ;  /* 0x0000000f22217c11 */ /* 0x000fcc00088f1c21 */
[----:B------:R-:W3:Y:S01]  /*2310*/  LDG.E.64 R32, desc[UR12][R32.64] ;  /* 0x0000000c20207981 */ /* 0x000ee2000c1e1b00 */
[----:B--2---:R-:W-:Y:S01]  /*2320*/  UPRMT UR9, UR9, 0x8880, URZ ;  /* 0x0000888009097896 */ /* 0x004fe200080000ff */
[----:B------:R-:W-:Y:S02]  /*2330*/  IMAD.IADD R34, R39, 0x1, -R38 ;  /* 0x0000000127227824 */ /* 0x000fe400078e0a26 */
[----:B------:R-:W-:Y:S02]  /*2340*/  HFMA2 R38, -RZ, RZ, 0, 5.9604644775390625e-08 ;  /* 0x00000001ff267431 */ /* 0x000fe400000001ff */
[----:B------:R-:W-:Y:S01]  /*2350*/  IMAD.IADD R0, R0, 0x1, R59 ;  /* 0x0000000100007824 */ /* 0x000fe200078e023b */
        /* <DEDUP_REMOVED lines=21> */
.L_x_850:
[----:B------:R-:W-:Y:S05]  /*24b0*/  BSYNC.RECONVERGENT B4 ;  /* 0x0000000000047941 */ /* 0x000fea0003800200 */
.L_x_849:
[----:B------:R-:W-:-:S11]  /*24c0*/  DADD R30, R30, R40 ;  /* 0x000000001e1e7229 */ /* 0x000fd60000000028 */
.L_x_848:
[----:B------:R-:W-:Y:S05]  /*24d0*/  BSYNC.RECONVERGENT B3 ;  /* 0x0000000000037941 */ /* 0x000fea0003800200 */
.L_x_847:
        /* <DEDUP_REMOVED lines=8> */
[----:B------:R-:W-:Y:S02]  /*2560*/  VIADD R33, R57, 0x1 ;  /* 0x0000000139217836 */ /* 0x000fe40000000000 */
[----:B------:R-:W-:Y:S01]  /*2570*/  IMAD.MOV.U32 R32, RZ, RZ, R4 ;  /* 0x000000ffff207224 */ /* 0x000fe200078e0004 */
[----:B------:R-:W1:Y:S02]  /*2580*/  LDCU.64 UR14, c[0x0][0x388] ;  /* 0x00007100ff0e77ac */ /* 0x000e640008000a00 */
[C---:B------:R-:W-:Y:S01]  /*2590*/  IADD3 R39, P1, PT, R33.reuse, R28, RZ ;  /* 0x0000001c21277210 */ /* 0x040fe20007f3e0ff */
[----:B------:R-:W2:Y:S03]  /*25a0*/  LDCU.U8 UR9, c[0x0][0x3d4] ;  /* 0x00007a80ff0977ac */ /* 0x000ea60008000000 */
[----:B------:R-:W-:-:S05]  /*25b0*/  LEA.HI.X.SX32 R33, R33, R12, 0x1, P1 ;  /* 0x0000000c21217211 */ /* 0x000fca00008f0eff */
[----:B0-----:R-:W-:Y:S01]  /*25c0*/  IMAD R0, R33, UR10, RZ ;  /* 0x0000000a21007c24 */ /* 0x001fe2000f8e02ff */
[----:B------:R-:W-:-:S03]  /*25d0*/  MOV R33, R11 ;  /* 0x0000000b00217202 */ /* 0x000fc60000000f00 */
        /* <DEDUP_REMOVED lines=31> */
.L_x_854:
[----:B------:R-:W-:Y:S05]  /*27d0*/  BSYNC.RECONVERGENT B4 ;  /* 0x0000000000047941 */ /* 0x000fea0003800200 */
.L_x_853:
[----:B------:R-:W-:-:S11]  /*27e0*/  DADD R30, R30, R40 ;  /* 0x000000001e1e7229 */ /* 0x000fd60000000028 */
.L_x_852:
[----:B------:R-:W-:Y:S05]  /*27f0*/  BSYNC.RECONVERGENT B3 ;  /* 0x0000000000037941 */ /* 0x000fea0003800200 */
.L_x_851:
        /* <DEDUP_REMOVED lines=47> */
.L_x_858:
[----:B------:R-:W-:Y:S05]  /*2af0*/  BSYNC.RECONVERGENT B4 ;  /* 0x0000000000047941 */ /* 0x000fea0003800200 */
.L_x_857:
[----:B------:R-:W-:-:S11]  /*2b00*/  DADD R30, R30, R40 ;  /* 0x000000001e1e7229 */ /* 0x000fd60000000028 */
.L_x_856:
[----:B------:R-:W-:Y:S05]  /*2b10*/  BSYNC.RECONVERGENT B3 ;  /* 0x0000000000037941 */ /* 0x000fea0003800200 */
.L_x_855:
[----:B------:R-:W0:Y:S01]  /*2b20*/  LDC R33, c[0x0][0x3bc] ;  /* 0x0000ef00ff217b82 */ /* 0x000e220000000800 */
[----:B------:R-:W-:Y:S01]  /*2b30*/  VIADD R55, R55, 0x4 ;  /* 0x0000000437377836 */ /* 0x000fe20000000000 */
[----:B------:R-:W-:-:S04]  /*2b40*/  IADD3 R57, PT, PT, R57, 0x4, RZ ;  /* 0x0000000439397810 */ /* 0x000fc80007ffe0ff */
[----:B------:R-:W-:Y:S02]  /*2b50*/  ISETP.NE.AND P0, PT, R55, RZ, PT ;  /* 0x000000ff3700720c */ /* 0x000fe40003f05270 */
[C---:B0-----:R-:W-:Y:S01]  /*2b60*/  IADD3 R0, PT, PT, -R33.reuse, RZ, RZ ;  /* 0x000000ff21007210 */ /* 0x041fe20007ffe1ff */
[C---:B------:R-:W-:Y:S01]  /*2b70*/  IMAD R56, R33.reuse, 0x4, R56 ;  /* 0x0000000421387824 */ /* 0x040fe200078e0238 */
[C---:B------:R-:W-:Y:S01]  /*2b80*/  LEA R58, R33.reuse, R58, 0x2 ;  /* 0x0000003a213a7211 */ /* 0x040fe200078e10ff */
[C---:B------:R-:W-:Y:S01]  /*2b90*/  IMAD R46, R33.reuse, 0x4, R46 ;  /* 0x00000004212e7824 */ /* 0x040fe200078e022e */
[----:B------:R-:W-:Y:S01]  /*2ba0*/  LEA R59, R0, R59, 0x2 ;  /* 0x0000003b003b7211 */ /* 0x000fe200078e10ff */
[C---:B------:R-:W-:Y:S02]  /*2bb0*/  IMAD R47, R33.reuse, 0x4, R47 ;  /* 0x00000004212f7824 */ /* 0x040fe400078e022f */
[C---:B------:R-:W-:Y:S02]  /*2bc0*/  IMAD R48, R33.reuse, 0x4, R48 ;  /* 0x0000000421307824 */ /* 0x040fe400078e0230 */
[----:B------:R-:W-:-:S02]  /*2bd0*/  IMAD R49, R33, 0x4, R49 ;  /* 0x0000000421317824 */ /* 0x000fc400078e0231 */
[C---:B------:R-:W-:Y:S02]  /*2be0*/  IMAD R51, R33.reuse, 0x4, R51 ;  /* 0x0000000421337824 */ /* 0x040fe400078e0233 */
[----:B------:R-:W-:Y:S02]  /*2bf0*/  IMAD R54, R33, 0x4, R54 ;  /* 0x0000000421367824 */ /* 0x000fe400078e0236 */
[C---:B------:R-:W-:Y:S02]  /*2c00*/  IMAD R52, R0.reuse, 0x4, R52 ;  /* 0x0000000400347824 */ /* 0x040fe400078e0234 */
[C---:B------:R-:W-:Y:S02]  /*2c10*/  IMAD R53, R0.reuse, 0x4, R53 ;  /* 0x0000000400357824 */ /* 0x040fe400078e0235 */
[----:B------:R-:W-:Y:S01]  /*2c20*/  IMAD R50, R0, 0x4, R50 ;  /* 0x0000000400327824 */ /* 0x000fe200078e0232 */
[----:B------:R-:W-:Y:S06]  /*2c30*/  @P0 BRA `(.L_x_859) ;  /* 0xfffffff000980947 */ /* 0x000fec000383ffff */
.L_x_830:
[----:B------:R-:W-:Y:S05]  /*2c40*/  BSYNC.RECONVERGENT B1 ;  /* 0x0000000000017941 */ /* 0x000fea0003800200 */
.L_x_829:
[----:B------:R-:W-:-:S05]  /*2c50*/  VIADD R6, R6, 0x1 ;  /* 0x0000000106067836 */ /* 0x000fca0000000000 */
[----:B------:R-:W-:-:S13]  /*2c60*/  ISETP.NE.AND P0, PT, R6, R7, PT ;  /* 0x000000070600720c */ /* 0x000fda0003f05270 */
[----:B------:R-:W-:Y:S05]  /*2c70*/  @P0 BRA `(.L_x_860) ;  /* 0xffffffe400900947 */ /* 0x000fea000383ffff */
.L_x_828:
[----:B------:R-:W-:Y:S05]  /*2c80*/  BSYNC.RECONVERGENT B2 ;  /* 0x0000000000027941 */ /* 0x000fea0003800200 */
.L_x_827:
[----:B------:R-:W0:Y:S01]  /*2c90*/  LDCU.64 UR10, c[0x0][0x3c8] ;  /* 0x00007900ff0a77ac */ /* 0x000e220008000a00 */
[----:B------:R-:W1:Y:S01]  /*2ca0*/  LDCU.64 UR14, c[0x0][0x380] ;  /* 0x00007000ff0e77ac */ /* 0x000e620008000a00 */
[----:B0-----:R-:W-:-:S04]  /*2cb0*/  LEA R6, P0, R2, UR10, 0x3 ;  /* 0x0000000a02067c11 */ /* 0x001fc8000f8018ff */
[----:B------:R-:W-:Y:S02]  /*2cc0*/  LEA.HI.X R7, R2, UR11, R3, 0x3, P0 ;  /* 0x0000000b02077c11 */ /* 0x000fe400080f1c03 */
[----:B------:R-:W-:-:S03]  /*2cd0*/  IADD3 R2, P0, PT, R5, R2, RZ ;  /* 0x0000000205027210 */ /* 0x000fc60007f1e0ff */
[----:B------:R2:W-:Y:S02]  /*2ce0*/  STG.E.64 desc[UR12][R6.64], R30 ;  /* 0x0000001e06007986 */ /* 0x0005e4000c101b0c */
[----:B------:R-:W-:Y:S01]  /*2cf0*/  IMAD.X R3, RZ, RZ, R3, P0 ;  /* 0x000000ffff037224 */ /* 0x000fe200000e0603 */
[----:B-1----:R-:W-:-:S04]  /*2d00*/  ISETP.GE.U32.AND P0, PT, R2, UR14, PT ;  /* 0x0000000e02007c0c */ /* 0x002fc8000bf06070 */
[----:B------:R-:W-:-:S13]  /*2d10*/  ISETP.GE.AND.EX P0, PT, R3, UR15, PT, P0 ;  /* 0x0000000f03007c0c */ /* 0x000fda000bf06300 */
[----:B--2---:R-:W-:Y:S05]  /*2d20*/  @!P0 BRA `(.L_x_861) ;  /* 0xffffffd4001c8947 */ /* 0x004fea000383ffff */
[----:B------:R-:W-:Y:S05]  /*2d30*/  EXIT ;  /* 0x000000000000794d */ /* 0x000fea0003800000 */
.L_x_813:
[----:B------:R-:W1:Y:S02]  /*2d40*/  LDCU UR8, c[0x0][0x3d0] ;  /* 0x00007a00ff0877ac */ /* 0x000e640008000800 */
[----:B-1----:R-:W1:Y:S02]  /*2d50*/  I2F.F64 R46, UR8 ;  /* 0x00000008002e7d12 */ /* 0x002e640008201c00 */
.L_x_909:
[----:B------:R-:W2:Y:S01]  /*2d60*/  LDCU UR8, c[0x0][0x394] ;  /* 0x00007280ff0877ac */ /* 0x000ea20008000800 */
[----:B------:R-:W-:Y:S01]  /*2d70*/  BSSY.RECONVERGENT B0, `(.L_x_862) ;  /* 0x0000027000007945 */ /* 0x000fe20003800200 */
[----:B--2---:R-:W-:-:S04]  /*2d80*/  LOP3.LUT R0, R3, UR8, RZ, 0xfc, !PT ;  /* 0x0000000803007c12 */ /* 0x004fc8000f8efcff */
[----:B------:R-:W-:-:S13]  /*2d90*/  ISETP.NE.U32.AND P0, PT, R0, RZ, PT ;  /* 0x000000ff0000720c */ /* 0x000fda0003f05070 */
[----:B------:R-:W-:Y:S05]  /*2da0*/  @P0 BRA `(.L_x_863) ;  /* 0x00000000005c0947 */ /* 0x000fea0003800000 */
[----:B------:R-:W2:Y:S01]  /*2db0*/  LDCU UR8, c[0x0][0x390] ;  /* 0x00007200ff0877ac */ /* 0x000ea20008000800 */
[----:B------:R-:W-:Y:S01]  /*2dc0*/  IMAD.MOV.U32 R6, RZ, RZ, RZ ;  /* 0x000000ffff067224 */ /* 0x000fe200078e00ff */
[----:B--2---:R-:W2:Y:S01]  /*2dd0*/  I2F.U32.RP R4, UR8 ;  /* 0x0000000800047d06 */ /* 0x004ea20008209000 */
[----:B------:R-:W-:-:S07]  /*2de0*/  ISETP.NE.U32.AND P2, PT, RZ, UR8, PT ;  /* 0x00000008ff007c0c */ /* 0x000fce000bf45070 */
[----:B--2---:R-:W2:Y:S02]  /*2df0*/  MUFU.RCP R4, R4 ;  /* 0x0000000400047308 */ /* 0x004ea40000001000 */
[----:B--2---:R-:W-:-:S06]  /*2e00*/  VIADD R8, R4, 0xffffffe ;  /* 0x0ffffffe04087836 */ /* 0x004fcc0000000000 */
[----:B------:R-:W2:Y:S02]  /*2e10*/  F2I.FTZ.U32.TRUNC.NTZ R7, R8 ;  /* 0x0000000800077305 */ /* 0x000ea4000021f000 */
[----:B--2---:R-:W-:-:S05]  /*2e20*/  IADD3 R9, PT, PT, RZ, -R7, RZ ;  /* 0x80000007ff097210 */ /* 0x004fca0007ffe0ff */
        /* <DEDUP_REMOVED lines=13> */
[----:B------:R-:W-:Y:S01]  /*2f00*/  IMAD.MOV.U32 R7, RZ, RZ, RZ ;  /* 0x000000ffff077224 */ /* 0x000fe200078e00ff */
[----:B------:R-:W-:Y:S06]  /*2f10*/  BRA `(.L_x_864) ;  /* 0x0000000000307947 */ /* 0x000fec0003800000 */
.L_x_863:
[----:B------:R-:W2:Y:S01]  /*2f20*/  LDCU.64 UR8, c[0x0][0x390] ;  /* 0x00007200ff0877ac */ /* 0x000ea20008000a00 */
[----:B------:R-:W-:Y:S01]  /*2f30*/  MOV R20, R2 ;  /* 0x0000000200147202 */ /* 0x000fe20000000f00 */
[----:B------:R-:W-:Y:S01]  /*2f40*/  IMAD.MOV.U32 R14, RZ, RZ, R3 ;  /* 0x000000ffff0e7224 */ /* 0x000fe200078e0003 */
[----:B------:R-:W-:Y:S01]  /*2f50*/  MOV R10, 0x2f90 ;  /* 0x00002f90000a7802 */ /* 0x000fe20000000f00 */
[----:B--2---:R-:W-:Y:S02]  /*2f60*/  IMAD.U32 R12, RZ, RZ, UR8 ;  /* 0x00000008ff0c7e24 */ /* 0x004fe4000f8e00ff */
[----:B------:R-:W-:-:S07]  /*2f70*/  IMAD.U32 R11, RZ, RZ, UR9 ;  /* 0x00000009ff0b7e24 */ /* 0x000fce000f8e00ff */
[----:B01----:R-:W-:Y:S05]  /*2f80*/  CALL.REL.NOINC `($__internal_15_$__cuda_sm20_div_s64) ;  /* 0x0000002800a87944 */ /* 0x003fea0003c00000 */
[----:B------:R-:W0:Y:S01]  /*2f90*/  LDCU UR8, c[0x0][0x390] ;  /* 0x00007200ff0877ac */ /* 0x000e220008000800 */
[----:B------:R-:W-:Y:S01]  /*2fa0*/  IADD3 R7, PT, PT, -R28, RZ, RZ ;  /* 0x000000ff1c077210 */ /* 0x000fe20007ffe1ff */
[----:B------:R-:W-:-:S04]  /*2fb0*/  IMAD.MOV.U32 R6, RZ, RZ, R28 ;  /* 0x000000ffff067224 */ /* 0x000fc800078e001c */
[----:B0-----:R-:W-:Y:S02]  /*2fc0*/  IMAD R24, R7, UR8, R2 ;  /* 0x0000000807187c24 */ /* 0x001fe4000f8e0202 */
[----:B------:R-:W-:-:S07]  /*2fd0*/  IMAD.MOV.U32 R7, RZ, RZ, R29 ;  /* 0x000000ffff077224 */ /* 0x000fce00078e001d */
.L_x_864:
[----:B0-----:R-:W-:Y:S05]  /*2fe0*/  BSYNC.RECONVERGENT B0 ;  /* 0x0000000000007941 */ /* 0x001fea0003800200 */
.L_x_862:
        /* <DEDUP_REMOVED lines=10> */
[----:B------:R0:W2:Y:S02]  /*3090*/  F2I.FTZ.U32.TRUNC.NTZ R9, R8 ;  /* 0x0000000800097305 */ /* 0x0000a4000021f000 */
[----:B0-----:R-:W-:Y:S01]  /*30a0*/  IMAD.MOV.U32 R8, RZ, RZ, RZ ;  /* 0x000000ffff087224 */ /* 0x001fe200078e00ff */
        /* <DEDUP_REMOVED lines=17> */
.L_x_866:
[----:B------:R-:W0:Y:S01]  /*31c0*/  LDCU.64 UR8, c[0x0][0x3a0] ;  /* 0x00007400ff0877ac */ /* 0x000e220008000a00 */
[----:B------:R-:W-:Y:S01]  /*31d0*/  IMAD.MOV.U32 R20, RZ, RZ, R6 ;  /* 0x000000ffff147224 */ /* 0x000fe200078e0006 */
[----:B------:R-:W-:Y:S02]  /*31e0*/  MOV R14, R7 ;  /* 0x00000007000e7202 */ /* 0x000fe40000000f00 */
[----:B------:R-:W-:Y:S01]  /*31f0*/  MOV R10, 0x3230 ;  /* 0x00003230000a7802 */ /* 0x000fe20000000f00 */
[----:B0-----:R-:W-:Y:S02]  /*3200*/  IMAD.U32 R12, RZ, RZ, UR8 ;  /* 0x00000008ff0c7e24 */ /* 0x001fe4000f8e00ff */
[----:B------:R-:W-:-:S07]  /*3210*/  IMAD.U32 R11, RZ, RZ, UR9 ;  /* 0x00000009ff0b7e24 */ /* 0x000fce000f8e00ff */
[----:B-1----:R-:W-:Y:S05]  /*3220*/  CALL.REL.NOINC `($__internal_15_$__cuda_sm20_div_s64) ;  /* 0x0000002800007944 */ /* 0x002fea0003c00000 */
[----:B------:R-:W0:Y:S01]  /*3230*/  LDCU UR8, c[0x0][0x3a0] ;  /* 0x00007400ff0877ac */ /* 0x000e220008000800 */
[----:B------:R-:W-:-:S04]  /*3240*/  IMAD.MOV R7, RZ, RZ, -R28 ;  /* 0x000000ffff077224 */ /* 0x000fc800078e0a1c */
[----:B0-----:R-:W-:Y:S02]  /*3250*/  IMAD R0, R7, UR8, R6 ;  /* 0x0000000807007c24 */ /* 0x001fe4000f8e0206 */
[----:B------:R-:W-:Y:S02]  /*3260*/  IMAD.MOV.U32 R6, RZ, RZ, R28 ;  /* 0x000000ffff067224 */ /* 0x000fe400078e001c */
[----:B------:R-:W-:-:S07]  /*3270*/  IMAD.MOV.U32 R7, RZ, RZ, R29 ;  /* 0x000000ffff077224 */ /* 0x000fce00078e001d */
.L_x_867:
[----:B------:R-:W-:Y:S05]  /*3280*/  BSYNC.RECONVERGENT B0 ;  /* 0x0000000000007941 */ /* 0x000fea0003800200 */
.L_x_865:
        /* <DEDUP_REMOVED lines=10> */
[----:B------:R0:W2:Y:S02]  /*3330*/  F2I.FTZ.U32.TRUNC.NTZ R9, R8 ;  /* 0x0000000800097305 */ /* 0x0000a4000021f000 */
[----:B0-----:R-:W-:Y:S02]  /*3340*/  IMAD.MOV.U32 R8, RZ, RZ, RZ ;  /* 0x000000ffff087224 */ /* 0x001fe400078e00ff */
[----:B--2---:R-:W-:-:S04]  /*3350*/  IMAD.MOV R7, RZ, RZ, -R9 ;  /* 0x000000ffff077224 */ /* 0x004fc800078e0a09 */
        /* <DEDUP_REMOVED lines=10> */
[----:B------:R-:W-:-:S05]  /*3400*/  @!P2 LOP3.LUT R28, RZ, UR8, RZ, 0x33, !PT ;  /* 0x00000008ff1cac12 */ /* 0x000fca000f8e33ff */
[----:B------:R-:W-:-:S04]  /*3410*/  IMAD.MOV R11, RZ, RZ, -R28 ;  /* 0x000000ffff0b7224 */ /* 0x000fc800078e0a1c */
[----:B------:R-:W-:Y:S01]  /*3420*/  IMAD R11, R11, UR8, R6 ;  /* 0x000000080b0b7c24 */ /* 0x000fe2000f8e0206 */
[----:B------:R-:W-:Y:S06]  /*3430*/  BRA `(.L_x_870) ;  /* 0x0000000000287947 */ /* 0x000fec0003800000 */
.L_x_869:
[----:B------:R-:W0:Y:S01]  /*3440*/  LDCU.64 UR8, c[0x0][0x398] ;  /* 0x00007300ff0877ac */ /* 0x000e220008000a00 */
[----:B------:R-:W-:Y:S01]  /*3450*/  MOV R20, R6 ;  /* 0x0000000600147202 */ /* 0x000fe20000000f00 */
[----:B------:R-:W-:Y:S01]  /*3460*/  IMAD.MOV.U32 R14, RZ, RZ, R7 ;  /* 0x000000ffff0e7224 */ /* 0x000fe200078e0007 */
[----:B------:R-:W-:Y:S01]  /*3470*/  MOV R10, 0x34b0 ;  /* 0x000034b0000a7802 */ /* 0x000fe20000000f00 */
[----:B0-----:R-:W-:Y:S02]  /*3480*/  IMAD.U32 R12, RZ, RZ, UR8 ;  /* 0x00000008ff0c7e24 */ /* 0x001fe4000f8e00ff */
[----:B------:R-:W-:-:S07]  /*3490*/  IMAD.U32 R11, RZ, RZ, UR9 ;  /* 0x00000009ff0b7e24 */ /* 0x000fce000f8e00ff */
[----:B-1----:R-:W-:Y:S05]  /*34a0*/  CALL.REL.NOINC `($__internal_15_$__cuda_sm20_div_s64) ;  /* 0x0000002400607944 */ /* 0x002fea0003c00000 */
[----:B------:R-:W0:Y:S01]  /*34b0*/  LDCU UR8, c[0x0][0x398] ;  /* 0x00007300ff0877ac */ /* 0x000e220008000800 */
[----:B------:R-:W-:-:S05]  /*34c0*/  IADD3 R11, PT, PT, -R28, RZ, RZ ;  /* 0x000000ff1c0b7210 */ /* 0x000fca0007ffe1ff */
[----:B0-----:R-:W-:-:S07]  /*34d0*/  IMAD R11, R11, UR8, R6 ;  /* 0x000000080b0b7c24 */ /* 0x001fce000f8e0206 */
.L_x_870:
[----:B------:R-:W-:Y:S05]  /*34e0*/  BSYNC.RECONVERGENT B0 ;  /* 0x0000000000007941 */ /* 0x000fea0003800200 */
.L_x_868:
[----:B------:R-:W0:Y:S01]  /*34f0*/  LDC R16, c[0x0][0x3b8] ;  /* 0x0000ee00ff107b82 */ /* 0x000e220000000800 */
[----:B------:R-:W-:Y:S01]  /*3500*/  IABS R18, R11 ;  /* 0x0000000b00127213 */ /* 0x000fe20000000000 */
[----:B------:R-:W-:Y:S01]  /*3510*/  BSSY.RECONVERGENT B0, `(.L_x_871) ;  /* 0x0000053000007945 */ /* 0x000fe20003800200 */
[----:B------:R-:W-:-:S05]  /*3520*/  IMAD.MOV.U32 R26, RZ, RZ, RZ ;  /* 0x000000ffff1a7224 */ /* 0x000fca00078e00ff */
[----:B------:R-:W2:Y:S08]  /*3530*/  LDC R14, c[0x0][0x3bc] ;  /* 0x0000ef00ff0e7b82 */ /* 0x000eb00000000800 */
[----:B------:R-:W3:Y:S01]  /*3540*/  LDC R19, c[0x0][0x3ac] ;  /* 0x0000eb00ff137b82 */ /* 0x000ee20000000800 */
[----:B0-----:R-:W-:Y:S02]  /*3550*/  IABS R13, R16 ;  /* 0x00000010000d7213 */ /* 0x001fe40000000000 */
[----:B------:R-:W-:-:S02]  /*3560*/  ISETP.NE.AND P3, PT, R16, RZ, PT ;  /* 0x000000ff1000720c */ /* 0x000fc40003f65270 */
[----:B------:R-:W0:Y:S01]  /*3570*/  I2F.RP R4, R13 ;  /* 0x0000000d00047306 */ /* 0x000e220000209400 */
[----:B--2---:R-:W-:-:S07]  /*3580*/  IABS R17, R14 ;  /* 0x0000000e00117213 */ /* 0x004fce0000000000 */
[----:B------:R-:W2:Y:S08]  /*3590*/  I2F.RP R12, R17 ;  /* 0x00000011000c7306 */ /* 0x000eb00000209400 */
[----:B0-----:R-:W0:Y:S08]  /*35a0*/  MUFU.RCP R4, R4 ;  /* 0x0000000400047308 */ /* 0x001e300000001000 */
[----:B--2---:R-:W2:Y:S01]  /*35b0*/  MUFU.RCP R12, R12 ;  /* 0x0000000c000c7308 */ /* 0x004ea20000001000 */
[----:B0-----:R-:W-:-:S07]  /*35c0*/  VIADD R6, R4, 0xffffffe ;  /* 0x0ffffffe04067836 */ /* 0x001fce0000000000 */
[----:B------:R0:W4:Y:S01]  /*35d0*/  F2I.FTZ.U32.TRUNC.NTZ R7, R6 ;  /* 0x0000000600077305 */ /* 0x000122000021f000 */
[----:B--2---:R-:W-:Y:S01]  /*35e0*/  VIADD R8, R12, 0xffffffe ;  /* 0x0ffffffe0c087836 */ /* 0x004fe20000000000 */
[----:B------:R-:W-:-:S06]  /*35f0*/  IABS R12, R0 ;  /* 0x00000000000c7213 */ /* 0x000fcc0000000000 */
[----:B------:R2:W5:Y:S01]  /*3600*/  F2I.FTZ.U32.TRUNC.NTZ R9, R8 ;  /* 0x0000000800097305 */ /* 0x000562000021f000 */
[----:B0-----:R-:W-:Y:S02]  /*3610*/  IMAD.MOV.U32 R6, RZ, RZ, RZ ;  /* 0x000000ffff067224 */ /* 0x001fe400078e00ff */
[--C-:B----4-:R-:W-:Y:S02]  /*3620*/  IMAD.MOV R10, RZ, RZ, -R7.reuse ;  /* 0x000000ffff0a7224 */ /* 0x110fe400078e0a07 */
[----:B--2---:R-:W-:Y:S02]  /*3630*/  HFMA2 R8, -RZ, RZ, 0, 0 ;  /* 0x00000000ff087431 */ /* 0x004fe400000001ff */
[----:B------:R-:W-:Y:S01]  /*3640*/  IMAD R15, R10, R13, RZ ;  /* 0x0000000d0a0f7224 */ /* 0x000fe200078e02ff */
[----:B------:R-:W-:Y:S02]  /*3650*/  MOV R10, R18 ;  /* 0x00000012000a7202 */ /* 0x000fe40000000f00 */
[----:B------:R-:W0:Y:S01]  /*3660*/  LDC R18, c[0x0][0x3a8] ;  /* 0x0000ea00ff127b82 */ /* 0x000e220000000800 */
[----:B------:R-:W-:-:S04]  /*3670*/  IMAD.HI.U32 R15, R7, R15, R6 ;  /* 0x0000000f070f7227 */ /* 0x000fc800078e0006 */
[----:B-----5:R-:W-:Y:S02]  /*3680*/  IMAD.MOV R6, RZ, RZ, -R9 ;  /* 0x000000ffff067224 */ /* 0x020fe400078e0a09 */
[----:B------:R-:W-:-:S04]  /*3690*/  IMAD.HI.U32 R4, R15, R10, RZ ;  /* 0x0000000a0f047227 */ /* 0x000fc800078e00ff */
[----:B------:R-:W-:Y:S02]  /*36a0*/  IMAD R15, R6, R17, RZ ;  /* 0x00000011060f7224 */ /* 0x000fe400078e02ff */
[----:B------:R-:W-:Y:S02]  /*36b0*/  IMAD.MOV R7, RZ, RZ, -R4 ;  /* 0x000000ffff077224 */ /* 0x000fe400078e0a04 */
[----:B------:R-:W-:-:S04]  /*36c0*/  IMAD.HI.U32 R15, R9, R15, R8 ;  /* 0x0000000f090f7227 */ /* 0x000fc800078e0008 */
[----:B------:R-:W-:Y:S02]  /*36d0*/  IMAD.MOV.U32 R8, RZ, RZ, R12 ;  /* 0x000000ffff087224 */ /* 0x000fe400078e000c */
[----:B------:R-:W-:Y:S01]  /*36e0*/  IMAD R6, R13, R7, R10 ;  /* 0x000000070d067224 */ /* 0x000fe200078e020a */
[----:B------:R-:W2:Y:S01]  /*36f0*/  LDC R12, c[0x0][0x3b0] ;  /* 0x0000ec00ff0c7b82 */ /* 0x000ea20000000800 */
[----:B------:R-:W-:-:S03]  /*3700*/  IMAD.HI.U32 R10, R15, R8, RZ ;  /* 0x000000080f0a7227 */ /* 0x000fc600078e00ff */
[----:B------:R-:W-:Y:S01]  /*3710*/  ISETP.GT.U32.AND P1, PT, R13, R6, PT ;  /* 0x000000060d00720c */ /* 0x000fe20003f24070 */
[----:B------:R-:W-:-:S04]  /*3720*/  IMAD.MOV R7, RZ, RZ, -R10 ;  /* 0x000000ffff077224 */ /* 0x000fc800078e0a0a */
[C---:B------:R-:W-:Y:S02]  /*3730*/  IMAD R8, R17.reuse, R7, R8 ;  /* 0x0000000711087224 */ /* 0x040fe400078e0208 */
[----:B------:R-:W4:Y:S03]  /*3740*/  LDC R7, c[0x0][0x3b4] ;  /* 0x0000ed00ff077b82 */ /* 0x000f260000000800 */
[----:B------:R-:W-:-:S03]  /*3750*/  ISETP.GT.U32.AND P2, PT, R17, R8, PT ;  /* 0x000000081100720c */ /* 0x000fc60003f44070 */
[----:B------:R-:W-:Y:S01]  /*3760*/  @!P1 IMAD.IADD R6, R6, 0x1, -R13 ;  /* 0x0000000106069824 */ /* 0x000fe200078e0a0d */
[----:B------:R-:W-:-:S04]  /*3770*/  @!P1 IADD3 R4, PT, PT, R4, 0x1, RZ ;  /* 0x0000000104049810 */ /* 0x000fc80007ffe0ff */
[----:B------:R-:W-:Y:S02]  /*3780*/  ISETP.GE.U32.AND P0, PT, R6, R13, PT ;  /* 0x0000000d0600720c */ /* 0x000fe40003f06070 */
[C---:B------:R-:W-:Y:S02]  /*3790*/  LOP3.LUT R6, R11.reuse, R16, RZ, 0x3c, !PT ;  /* 0x000000100b067212 */ /* 0x040fe400078e3cff */
[----:B--2---:R-:W-:Y:S01]  /*37a0*/  ISETP.GE.AND P5, PT, R11, R12, PT ;  /* 0x0000000c0b00720c */ /* 0x004fe20003fa6270 */
[----:B------:R-:W-:Y:S01]  /*37b0*/  @!P2 IMAD.IADD R8, R8, 0x1, -R17 ;  /* 0x000000010808a824 */ /* 0x000fe200078e0a11 */
[----:B------:R-:W-:Y:S01]  /*37c0*/  ISETP.GE.AND P6, PT, R6, RZ, PT ;  /* 0x000000ff0600720c */ /* 0x000fe20003fc6270 */
[----:B------:R-:W-:Y:S01]  /*37d0*/  @!P2 VIADD R10, R10, 0x1 ;  /* 0x000000010a0aa836 */ /* 0x000fe20000000000 */
[----:B------:R-:W-:Y:S02]  /*37e0*/  LOP3.LUT R6, R0, R14, RZ, 0x3c, !PT ;  /* 0x0000000e00067212 */ /* 0x000fe400078e3cff */
[----:B------:R-:W-:-:S02]  /*37f0*/  ISETP.GE.U32.AND P4, PT, R8, R17, PT ;  /* 0x000000110800720c */ /* 0x000fc40003f86070 */
[----:B------:R-:W-:Y:S01]  /*3800*/  ISETP.GE.AND P1, PT, R6, RZ, PT ;  /* 0x000000ff0600720c */ /* 0x000fe20003f26270 */
[----:B------:R-:W-:Y:S01]  /*3810*/  @P0 VIADD R4, R4, 0x1 ;  /* 0x0000000104040836 */ /* 0x000fe20000000000 */
[----:B----4-:R-:W-:-:S03]  /*3820*/  ISETP.GE.AND P0, PT, R0, R7, PT ;  /* 0x000000070000720c */ /* 0x010fc60003f06270 */
[----:B------:R-:W-:-:S05]  /*3830*/  IMAD.MOV.U32 R23, RZ, RZ, R4 ;  /* 0x000000ffff177224 */ /* 0x000fca00078e0004 */
[----:B------:R-:W-:Y:S01]  /*3840*/  @!P6 IADD3 R23, PT, PT, -R23, RZ, RZ ;  /* 0x000000ff1717e210 */ /* 0x000fe20007ffe1ff */
[----:B------:R-:W-:Y:S01]  /*3850*/  @P4 VIADD R10, R10, 0x1 ;  /* 0x000000010a0a4836 */ /* 0x000fe20000000000 */
[----:B------:R-:W-:Y:S02]  /*3860*/  ISETP.NE.AND P6, PT, R14, RZ, PT ;  /* 0x000000ff0e00720c */ /* 0x000fe40003fc5270 */
[----:B------:R-:W-:Y:S01]  /*3870*/  @!P3 LOP3.LUT R23, RZ, R16, RZ, 0x33, !PT ;  /* 0x00000010ff17b212 */ /* 0x000fe200078e33ff */
[----:B0--3--:R-:W-:Y:S10]  /*3880*/  @!P5 BRA `(.L_x_872) ;  /* 0x00000000006cd947 */ /* 0x009ff40003800000 */
        /* <DEDUP_REMOVED lines=11> */
[----:B------:R-:W-:Y:S02]  /*3940*/  IMAD R11, R8, R15, RZ ;  /* 0x0000000f080b7224 */ /* 0x000fe400078e02ff */
[----:B------:R-:W-:-:S04]  /*3950*/  IMAD.MOV.U32 R8, RZ, RZ, RZ ;  /* 0x000000ffff087224 */ /* 0x000fc800078e00ff */
        /* <DEDUP_REMOVED lines=14> */
.L_x_872:
[----:B------:R-:W-:Y:S05]  /*3a40*/  BSYNC.RECONVERGENT B0 ;  /* 0x0000000000007941 */ /* 0x000fea0003800200 */
.L_x_871:
        /* <DEDUP_REMOVED lines=9> */
[----:B0-----:R-:W-:-:S06]  /*3ae0*/  IADD3 R8, PT, PT, R4, 0xffffffe, RZ ;  /* 0x0ffffffe04087810 */ /* 0x001fcc0007ffe0ff */
        /* <DEDUP_REMOVED lines=20> */
.L_x_874:
[----:B------:R-:W-:Y:S05]  /*3c30*/  BSYNC.RECONVERGENT B0 ;  /* 0x0000000000007941 */ /* 0x000fea0003800200 */
.L_x_873:
        /* <DEDUP_REMOVED lines=8> */
[----:B------:R-:W-:-:S05]  /*3cc0*/  VIADDMNMX R4, R10, 0x1, R19, PT ;  /* 0x000000010a047846 */ /* 0x000fca0003800113 */
[----:B------:R-:W-:Y:S05]  /*3cd0*/  @P0 BRA `(.L_x_876) ;  /* 0x0000001400b80947 */ /* 0x000fea0003800000 */
[----:B------:R-:W0:Y:S01]  /*3ce0*/  LDCU UR8, c[0x0][0x3c4] ;  /* 0x00007880ff0877ac */ /* 0x000e220008000800 */
[----:B------:R-:W2:Y:S01]  /*3cf0*/  LDC R10, c[0x0][0x3a0] ;  /* 0x0000e800ff0a7b82 */ /* 0x000ea20000000800 */
[C---:B------:R-:W-:Y:S01]  /*3d00*/  IMAD R15, R27.reuse, R14, R14 ;  /* 0x0000000e1b0f7224 */ /* 0x040fe200078e020e */
[----:B------:R-:W-:Y:S01]  /*3d10*/  IADD3 R12, PT, PT, R27, 0x3, RZ ;  /* 0x000000031b0c7810 */ /* 0x000fe20007ffe0ff */
[----:B------:R-:W-:Y:S01]  /*3d20*/  IMAD.WIDE.U32 R28, R28, UR4, RZ ;  /* 0x000000041c1c7c25 */ /* 0x000fe2000f8e00ff */
[----:B------:R-:W-:-:S03]  /*3d30*/  CS2R R30, SRZ ;  /* 0x00000000001e7805 */ /* 0x000fc6000001ff00 */
[----:B------:R-:W-:Y:S02]  /*3d40*/  IMAD.IADD R16, R4, 0x1, -R27 ;  /* 0x0000000104107824 */ /* 0x000fe400078e0a1b */
[----:B------:R-:W-:Y:S02]  /*3d50*/  IMAD.IADD R19, R15, 0x1, R14 ;  /* 0x000000010f137824 */ /* 0x000fe400078e020e */
[C---:B------:R-:W-:Y:S01]  /*3d60*/  VIADD R11, R27.reuse, 0x2 ;  /* 0x000000021b0b7836 */ /* 0x040fe20000000000 */
[----:B------:R-:W-:Y:S01]  /*3d70*/  LOP3.LUT R16, R16, 0x3, RZ, 0xc0, !PT ;  /* 0x0000000310107812 */ /* 0x000fe200078ec0ff */
[C---:B------:R-:W-:Y:S02]  /*3d80*/  IMAD.IADD R13, R27.reuse, 0x1, -R4 ;  /* 0x000000011b0d7824 */ /* 0x040fe400078e0a04 */
[----:B0-----:R-:W-:Y:S01]  /*3d90*/  IMAD R0, R27, R14, -UR8 ;  /* 0x800000081b007e24 */ /* 0x001fe2000f8e020e */
[----:B------:R-:W-:-:S03]  /*3da0*/  VIADDMNMX R19, R19, -UR8, RZ, !PT ;  /* 0x8000000813137c46 */ /* 0x000fc6000f8001ff */
[----:B------:R-:W-:-:S05]  /*3db0*/  IMAD.IADD R7, R0, 0x1, R7 ;  /* 0x0000000100077824 */ /* 0x000fca00078e0207 */
[CC--:B------:R-:W-:Y:S02]  /*3dc0*/  IADD3 R9, PT, PT, R7.reuse, R14.reuse, RZ ;  /* 0x0000000e07097210 */ /* 0x0c0fe40007ffe0ff */
[--C-:B--2---:R-:W-:Y:S02]  /*3dd0*/  VIMNMX3 R6, R7, UR7, R10.reuse, PT ;  /* 0x0000000707067c0f */ /* 0x104fe4000b80010a */
[----:B------:R-:W-:Y:S02]  /*3de0*/  VIADDMNMX R8, R9, R14, UR7, PT ;  /* 0x0000000709087e46 */ /* 0x000fe4000b80010e */
[----:B------:R-:W-:Y:S01]  /*3df0*/  VIADDMNMX R14, R15, -UR8, RZ, !PT ;  /* 0x800000080f0e7c46 */ /* 0x000fe2000f8001ff */
[----:B------:R-:W-:Y:S01]  /*3e00*/  IMAD.IADD R15, R29, 0x1, R17 ;  /* 0x000000011d0f7824 */ /* 0x000fe200078e0211 */
[----:B------:R-:W-:Y:S02]  /*3e10*/  VIMNMX3 R7, R9, UR7, R10, PT ;  /* 0x0000000709077c0f */ /* 0x000fe4000b80010a */
[----:B------:R-:W-:Y:S01]  /*3e20*/  VIMNMX R8, PT, PT, R8, R10, PT ;  /* 0x0000000a08087248 */ /* 0x000fe20003fe0100 */
[----:B------:R-:W-:Y:S01]  /*3e30*/  VIADD R10, R27, 0x1 ;  /* 0x000000011b0a7836 */ /* 0x000fe20000000000 */
[----:B------:R-:W-:-:S02]  /*3e40*/  SHF.R.S32.HI R9, RZ, 0x1f, R24 ;  /* 0x0000001fff097819 */ /* 0x000fc40000011418 */
[----:B------:R-:W-:-:S07]  /*3e50*/  VIMNMX R17, PT, PT, RZ, R0, !PT ;  /* 0x00000000ff117248 */ /* 0x000fce0007fe0100 */
.L_x_908:
[----:B------:R-:W-:Y:S01]  /*3e60*/  ISETP.GE.AND P0, PT, R27, R4, PT ;  /* 0x000000041b00720c */ /* 0x000fe20003f06270 */
[----:B------:R-:W-:-:S12]  /*3e70*/  BSSY.RECONVERGENT B1, `(.L_x_877) ;  /* 0x0000151000017945 */ /* 0x000fd80003800200 */
[----:B------:R-:W-:Y:S05]  /*3e80*/  @P0 BRA `(.L_x_878) ;  /* 0x00000014003c0947 */ /* 0x000fea0003800000 */
[----:B------:R-:W0:Y:S01]  /*3e90*/  LDC R21, c[0x0][0x3c0] ;  /* 0x0000f000ff157b82 */ /* 0x000e220000000800 */
[----:B------:R-:W0:Y:S01]  /*3ea0*/  LDCU UR8, c[0x0][0x3b8] ;  /* 0x00007700ff0877ac */ /* 0x000e220008000800 */
[----:B------:R-:W-:Y:S01]  /*3eb0*/  ISETP.NE.AND P0, PT, R16, RZ, PT ;  /* 0x000000ff1000720c */ /* 0x000fe20003f05270 */
[----:B------:R-:W-:Y:S01]  /*3ec0*/  BSSY.RECONVERGENT B3, `(.L_x_879) ;  /* 0x0000085000037945 */ /* 0x000fe20003800200 */
[----:B------:R-:W2:Y:S04]  /*3ed0*/  LDCU UR9, c[0x0][0x398] ;  /* 0x00007300ff0977ac */ /* 0x000ea80008000800 */
[----:B------:R-:W3:Y:S01]  /*3ee0*/  LDC R25, c[0x0][0x3b0] ;  /* 0x0000ec00ff197b82 */ /* 0x000ee20000000800 */
[----:B0-----:R-:W-:-:S05]  /*3ef0*/  IMAD R18, R26, UR8, -R21 ;  /* 0x000000081a127c24 */ /* 0x001fca000f8e0a15 */
[----:B---3--:R-:W-:Y:S02]  /*3f00*/  VIADDMNMX R21, R18, R25, UR6, PT ;  /* 0x0000000612157e46 */ /* 0x008fe4000b800119 */
[----:B------:R-:W-:Y:S02]  /*3f10*/  MOV R25, R27 ;  /* 0x0000001b00197202 */ /* 0x000fe40000000f00 */
[----:B--2---:R-:W-:Y:S02]  /*3f20*/  VIMNMX R21, PT, PT, R21, UR9, PT ;  /* 0x0000000915157c48 */ /* 0x004fe4000bfe0100 */
[----:B------:R-:W-:Y:S01]  /*3f30*/  VIMNMX R18, PT, PT, RZ, R18, !PT ;  /* 0x00000012ff127248 */ /* 0x000fe20007fe0100 */
[----:B------:R-:W-:Y:S06]  /*3f40*/  @!P0 BRA `(.L_x_880) ;  /* 0x0000000400f08947 */ /* 0x000fec0003800000 */
[----:B------:R-:W-:Y:S01]  /*3f50*/  ISETP.GE.AND P0, PT, R18, R21, PT ;  /* 0x000000151200720c */ /* 0x000fe20003f06270 */
[----:B------:R-:W-:Y:S03]  /*3f60*/  BSSY.RECONVERGENT B4, `(.L_x_881) ;  /* 0x0000026000047945 */ /* 0x000fe60003800200 */
[----:B------:R-:W-:-:S13]  /*3f70*/  ISETP.GE.OR P1, PT, R17, R6, P0 ;  /* 0x000000061100720c */ /* 0x000fda0000726670 */
[----:B------:R-:W-:Y:S05]  /*3f80*/  @P1 BRA `(.L_x_882) ;  /* 0x00000000008c1947 */ /* 0x000fea0003800000 */
[----:B------:R-:W0:Y:S01]  /*3f90*/  LDCU UR8, c[0x0][0x3ac] ;  /* 0x00007580ff0877ac */ /* 0x000e220008000800 */
[----:B------:R-:W-:Y:S01]  /*3fa0*/  IMAD.MOV.U32 R25, RZ, RZ, R9 ;  /* 0x000000ffff197224 */ /* 0x000fe200078e0009 */
[----:B------:R-:W2:Y:S01]  /*3fb0*/  LDCU.64 UR10, c[0x0][0x390] ;  /* 0x00007200ff0a77ac */ /* 0x000ea20008000a00 */
[----:B0-----:R-:W-:Y:S01]  /*3fc0*/  IMAD R0, R26, UR8, R27 ;  /* 0x000000081a007c24 */ /* 0x001fe2000f8e021b */
[----:B------:R-:W0:Y:S04]  /*3fd0*/  LDCU.64 UR8, c[0x0][0x388] ;  /* 0x00007100ff0877ac */ /* 0x000e280008000a00 */
[----:B------:R-:W-:-:S04]  /*3fe0*/  IADD3 R35, P1, PT, R0, R28, RZ ;  /* 0x0000001c00237210 */ /* 0x000fc80007f3e0ff */
[----:B------:R-:W-:Y:S01]  /*3ff0*/  LEA.HI.X.SX32 R0, R0, R15, 0x1, P1 ;  /* 0x0000000f00007211 */ /* 0x000fe200008f0eff */
[----:B--2---:R-:W-:-:S04]  /*4000*/  IMAD.WIDE.U32 R32, R35, UR10, R24 ;  /* 0x0000000a23207c25 */ /* 0x004fc8000f8e0018 */
[----:B------:R-:W-:-:S04]  /*4010*/  IMAD R0, R0, UR10, RZ ;  /* 0x0000000a00007c24 */ /* 0x000fc8000f8e02ff */
[----:B------:R-:W-:Y:S01]  /*4020*/  IMAD R25, R35, UR11, R0 ;  /* 0x0000000b23197c24 */ /* 0x000fe2000f8e0200 */
[----:B0-----:R-:W-:-:S03]  /*4030*/  LEA R38, P1, R32, UR8, 0x3 ;  /* 0x0000000820267c11 */ /* 0x001fc6000f8218ff */
[----:B------:R-:W-:-:S05]  /*4040*/  IMAD.IADD R25, R33, 0x1, R25 ;  /* 0x0000000121197824 */ /* 0x000fca00078e0219 */
[----:B------:R-:W-:-:S05]  /*4050*/  LEA.HI.X R39, R32, UR9, R25, 0x3, P1 ;  /* 0x0000000920277c11 */ /* 0x000fca00088f1c19 */
[----:B------:R-:W2:Y:S01]  /*4060*/  LDG.E.64 R32, desc[UR12][R38.64] ;  /* 0x0000000c26207981 */ /* 0x000ea2000c1e1b00 */
[----:B-1----:R-:W0:Y:S01]  /*4070*/  MUFU.RCP64H R35, R47 ;  /* 0x0000002f00237308 */ /* 0x002e220000001800 */
        /* <DEDUP_REMOVED lines=14> */
[----:B------:R-:W-:Y:S01]  /*4160*/  MOV R36, R46 ;  /* 0x0000002e00247202 */ /* 0x000fe20000000f00 */
[----:B------:R-:W-:Y:S01]  /*4170*/  IMAD.MOV.U32 R35, RZ, RZ, R47 ;  /* 0x000000ffff237224 */ /* 0x000fe200078e002f */
[----:B------:R-:W-:-:S07]  /*4180*/  MOV R0, 0x41a0 ;  /* 0x000041a000007802 */ /* 0x000fce0000000f00 */
[----:B------:R-:W-:Y:S05]  /*4190*/  CALL.REL.NOINC `($__internal_14_$__cuda_sm20_div_rn_f64_full) ;  /* 0x0000001000b87944 */ /* 0x000fea0003c00000 */
.L_x_884:
[----:B------:R-:W-:Y:S05]  /*41a0*/  BSYNC.RECONVERGENT B5 ;  /* 0x0000000000057941 */ /* 0x000fea0003800200 */
.L_x_883:
[----:B------:R-:W-:-:S11]  /*41b0*/  DADD R30, R30, R40 ;  /* 0x000000001e1e7229 */ /* 0x000fd60000000028 */
.L_x_882:
[----:B------:R-:W-:Y:S05]  /*41c0*/  BSYNC.RECONVERGENT B4 ;  /* 0x0000000000047941 */ /* 0x000fea0003800200 */
.L_x_881:
[----:B------:R-:W-:Y:S01]  /*41d0*/  ISETP.NE.AND P1, PT, R16, 0x1, PT ;  /* 0x000000011000780c */ /* 0x000fe20003f25270 */
[----:B------:R-:W-:-:S12]  /*41e0*/  IMAD.MOV.U32 R25, RZ, RZ, R10 ;  /* 0x000000ffff197224 */ /* 0x000fd800078e000a */
[----:B------:R-:W-:Y:S05]  /*41f0*/  @!P1 BRA `(.L_x_880) ;  /* 0x0000000400449947 */ /* 0x000fea0003800000 */
[----:B------:R-:W-:Y:S01]  /*4200*/  ISETP.GE.OR P1, PT, R14, R7, P0 ;  /* 0x000000070e00720c */ /* 0x000fe20000726670 */
[----:B------:R-:W-:-:S12]  /*4210*/  BSSY.RECONVERGENT B4, `(.L_x_885) ;  /* 0x0000025000047945 */ /* 0x000fd80003800200 */
        /* <DEDUP_REMOVED lines=11> */
[----:B0-----:R-:W-:-:S04]  /*42d0*/  LEA R36, P1, R32, UR8, 0x3 ;  /* 0x0000000820247c11 */ /* 0x001fc8000f8218ff */
[----:B------:R-:W-:-:S04]  /*42e0*/  IADD3 R25, PT, PT, R33, R25, RZ ;  /* 0x0000001921197210 */ /* 0x000fc80007ffe0ff */
        /* <DEDUP_REMOVED lines=20> */
[----:B------:R-:W-:Y:S05]  /*4430*/  CALL.REL.NOINC `($__internal_14_$__cuda_sm20_div_rn_f64_full) ;  /* 0x0000001000107944 */ /* 0x000fea0003c00000 */
.L_x_888:
[----:B------:R-:W-:Y:S05]  /*4440*/  BSYNC.RECONVERGENT B5 ;  /* 0x0000000000057941 */ /* 0x000fea0003800200 */
.L_x_887:
[----:B------:R-:W-:-:S11]  /*4450*/  DADD R30, R30, R40 ;  /* 0x000000001e1e7229 */ /* 0x000fd60000000028 */
.L_x_886:
[----:B------:R-:W-:Y:S05]  /*4460*/  BSYNC.RECONVERGENT B4 ;  /* 0x0000000000047941 */ /* 0x000fea0003800200 */
.L_x_885:
[----:B------:R-:W-:Y:S02]  /*4470*/  ISETP.NE.AND P1, PT, R16, 0x2, PT ;  /* 0x000000021000780c */ /* 0x000fe40003f25270 */
[----:B------:R-:W-:-:S11]  /*4480*/  MOV R25, R11 ;  /* 0x0000000b00197202 */ /* 0x000fd60000000f00 */
[----:B------:R-:W-:Y:S05]  /*4490*/  @!P1 BRA `(.L_x_880) ;  /* 0x00000000009c9947 */ /* 0x000fea0003800000 */
[----:B------:R-:W-:Y:S01]  /*44a0*/  ISETP.GE.OR P0, PT, R19, R8, P0 ;  /* 0x000000081300720c */ /* 0x000fe20000706670 */
[----:B------:R-:W-:-:S12]  /*44b0*/  IMAD.MOV.U32 R25, RZ, RZ, R12 ;  /* 0x000000ffff197224 */ /* 0x000fd800078e000c */
        /* <DEDUP_REMOVED lines=16> */
[----:B------:R-:W-:Y:S01]  /*45c0*/  HFMA2 R34, -RZ, RZ, 0, 5.9604644775390625e-08 ;  /* 0x00000001ff227431 */ /* 0x000fe200000001ff */
        /* <DEDUP_REMOVED lines=17> */
.L_x_890:
[----:B------:R-:W-:Y:S05]  /*46e0*/  BSYNC.RECONVERGENT B4 ;  /* 0x0000000000047941 */ /* 0x000fea0003800200 */
.L_x_889:
[----:B------:R-:W-:Y:S01]  /*46f0*/  DADD R30, R30, R40 ;  /* 0x000000001e1e7229 */ /* 0x000fe20000000028 */
[----:B------:R-:W-:-:S10]  /*4700*/  IMAD.MOV.U32 R25, RZ, RZ, R12 ;  /* 0x000000ffff197224 */ /* 0x000fd400078e000c */
.L_x_880:
[----:B------:R-:W-:Y:S05]  /*4710*/  BSYNC.RECONVERGENT B3 ;  /* 0x0000000000037941 */ /* 0x000fea0003800200 */
.L_x_879:
[----:B------:R-:W-:-:S13]  /*4720*/  ISETP.GT.U32.AND P0, PT, R13, -0x4, PT ;  /* 0xfffffffc0d00780c */ /* 0x000fda0003f04070 */
[----:B------:R-:W-:Y:S05]  /*4730*/  @P0 BRA `(.L_x_878) ;  /* 0x0000000c00100947 */ /* 0x000fea0003800000 */
.L_x_907:
[----:B------:R-:W0:Y:S01]  /*4740*/  LDC R0, c[0x0][0x3c4] ;  /* 0x0000f100ff007b82 */ /* 0x000e220000000800 */
[----:B------:R-:W0:Y:S01]  /*4750*/  LDCU UR8, c[0x0][0x3bc] ;  /* 0x00007780ff0877ac */ /* 0x000e220008000800 */
[----:B------:R-:W-:Y:S01]  /*4760*/  ISETP.GE.AND P0, PT, R18, R21, PT ;  /* 0x000000151200720c */ /* 0x000fe20003f06270 */
[----:B------:R-:W-:Y:S01]  /*4770*/  BSSY.RECONVERGENT B3, `(.L_x_891) ;  /* 0x000002d000037945 */ /* 0x000fe20003800200 */
[----:B------:R-:W2:Y:S04]  /*4780*/  LDCU UR9, c[0x0][0x3b4] ;  /* 0x00007680ff0977ac */ /* 0x000ea80008000800 */
[----:B------:R-:W3:Y:S01]  /*4790*/  LDC R33, c[0x0][0x3a0] ;  /* 0x0000e800ff217b82 */ /* 0x000ee20000000800 */
[----:B0-----:R-:W-:-:S05]  /*47a0*/  IMAD R0, R25, UR8, -R0 ;  /* 0x0000000819007c24 */ /* 0x001fca000f8e0a00 */
[----:B--2---:R-:W-:Y:S02]  /*47b0*/  IADD3 R22, PT, PT, R0, UR9, RZ ;  /* 0x0000000900167c10 */ /* 0x004fe4000fffe0ff */
[----:B------:R-:W-:Y:S02]  /*47c0*/  VIMNMX R0, PT, PT, RZ, R0, !PT ;  /* 0x00000000ff007248 */ /* 0x000fe40007fe0100 */
[----:B---3--:R-:W-:-:S04]  /*47d0*/  VIMNMX3 R33, R22, UR7, R33, PT ;  /* 0x0000000716217c0f */ /* 0x008fc8000b800121 */
[----:B------:R-:W-:-:S13]  /*47e0*/  ISETP.GE.OR P1, PT, R0, R33, P0 ;  /* 0x000000210000720c */ /* 0x000fda0000726670 */
[----:B------:R-:W-:Y:S05]  /*47f0*/  @P1 BRA `(.L_x_892) ;  /* 0x0000000000901947 */ /* 0x000fea0003800000 */
[----:B------:R-:W0:Y:S01]  /*4800*/  LDCU UR8, c[0x0][0x3ac] ;  /* 0x00007580ff0877ac */ /* 0x000e220008000800 */
[----:B------:R-:W-:Y:S02]  /*4810*/  IMAD.MOV.U32 R32, RZ, RZ, R24 ;  /* 0x000000ffff207224 */ /* 0x000fe400078e0018 */
        /* <DEDUP_REMOVED lines=14> */
[----:B------:R-:W-:Y:S01]  /*4900*/  MOV R34, 0x1 ;  /* 0x0000000100227802 */ /* 0x000fe20000000f00 */
        /* <DEDUP_REMOVED lines=17> */
.L_x_894:
[----:B------:R-:W-:Y:S05]  /*4a20*/  BSYNC.RECONVERGENT B4 ;  /* 0x0000000000047941 */ /* 0x000fea0003800200 */
.L_x_893:
[----:B------:R-:W-:-:S11]  /*4a30*/  DADD R30, R30, R40 ;  /* 0x000000001e1e7229 */ /* 0x000fd60000000028 */
.L_x_892:
[----:B------:R-:W-:Y:S05]  /*4a40*/  BSYNC.RECONVERGENT B3 ;  /* 0x0000000000037941 */ /* 0x000fea0003800200 */
.L_x_891:
[----:B------:R-:W0:Y:S01]  /*4a50*/  LDC R0, c[0x0][0x3bc] ;  /* 0x0000ef00ff007b82 */ /* 0x000e220000000800 */
[----:B------:R-:W2:Y:S01]  /*4a60*/  LDCU UR8, c[0x0][0x3c4] ;  /* 0x00007880ff0877ac */ /* 0x000ea20008000800 */
[----:B------:R-:W-:Y:S06]  /*4a70*/  BSSY.RECONVERGENT B3, `(.L_x_895) ;  /* 0x000002d000037945 */ /* 0x000fec0003800200 */
[----:B------:R-:W3:Y:S01]  /*4a80*/  LDC R33, c[0x0][0x3a0] ;  /* 0x0000e800ff217b82 */ /* 0x000ee20000000800 */
[--C-:B0-----:R-:W-:Y:S02]  /*4a90*/  IMAD R20, R25, R0, R0.reuse ;  /* 0x0000000019147224 */ /* 0x101fe400078e0200 */
[----:B------:R-:W-:-:S03]  /*4aa0*/  IMAD.IADD R22, R22, 0x1, R0 ;  /* 0x0000000116167824 */ /* 0x000fc600078e0200 */
[----:B--2---:R-:W-:Y:S02]  /*4ab0*/  VIADDMNMX R0, R20, -UR8, RZ, !PT ;  /* 0x8000000814007c46 */ /* 0x004fe4000f8001ff */
        /* <DEDUP_REMOVED lines=9> */
[----:B------:R-:W-:-:S04]  /*4b50*/  IADD3 R0, PT, PT, R0, 0x1, RZ ;  /* 0x0000000100007810 */ /* 0x000fc80007ffe0ff */
[----:B------:R-:W-:-:S04]  /*4b60*/  IADD3 R35, P1, PT, R0, R28, RZ ;  /* 0x0000001c00237210 */ /* 0x000fc80007f3e0ff */
[----:B------:R-:W-:Y:S01]  /*4b70*/  LEA.HI.X.SX32 R0, R0, R15, 0x1, P1 ;  /* 0x0000000f00007211 */ /* 0x000fe200008f0eff */
[----:B--2---:R-:W-:-:S04]  /*4b80*/  IMAD.WIDE.U32 R32, R35, UR10, R32 ;  /* 0x0000000a23207c25 */ /* 0x004fc8000f8e0020 */
[----:B------:R-:W-:Y:S01]  /*4b90*/  IMAD R0, R0, UR10, RZ ;  /* 0x0000000a00007c24 */ /* 0x000fe2000f8e02ff */
[----:B0-----:R-:W-:-:S03]  /*4ba0*/  LEA R36, P1, R32, UR8, 0x3 ;  /* 0x0000000820247c11 */ /* 0x001fc6000f8218ff */
[----:B------:R-:W-:-:S04]  /*4bb0*/  IMAD R35, R35, UR11, R0 ;  /* 0x0000000b23237c24 */ /* 0x000fc8000f8e0200 */
        /* <DEDUP_REMOVED lines=22> */
.L_x_898:
[----:B------:R-:W-:Y:S05]  /*4d20*/  BSYNC.RECONVERGENT B4 ;  /* 0x0000000000047941 */ /* 0x000fea0003800200 */
.L_x_897:
[----:B------:R-:W-:-:S11]  /*4d30*/  DADD R30, R30, R40 ;  /* 0x000000001e1e7229 */ /* 0x000fd60000000028 */
.L_x_896:
[----:B------:R-:W-:Y:S05]  /*4d40*/  BSYNC.RECONVERGENT B3 ;  /* 0x0000000000037941 */ /* 0x000fea0003800200 */
.L_x_895:
[----:B------:R-:W0:Y:S01]  /*4d50*/  LDC R33, c[0x0][0x3a0] ;  /* 0x0000e800ff217b82 */ /* 0x000e220000000800 */
[----:B------:R-:W2:Y:S01]  /*4d60*/  LDCU UR8, c[0x0][0x3bc] ;  /* 0x00007780ff0877ac */ /* 0x000ea20008000800 */
[----:B------:R-:W-:Y:S01]  /*4d70*/  BSSY.RECONVERGENT B3, `(.L_x_899) ;  /* 0x000002d000037945 */ /* 0x000fe20003800200 */
[----:B------:R-:W3:Y:S01]  /*4d80*/  LDCU UR9, c[0x0][0x3c4] ;  /* 0x00007880ff0977ac */ /* 0x000ee20008000800 */
[----:B--2---:R-:W-:Y:S01]  /*4d90*/  VIADD R20, R20, UR8 ;  /* 0x0000000814147c36 */ /* 0x004fe20008000000 */
[----:B------:R-:W-:-:S04]  /*4da0*/  IADD3 R22, PT, PT, R22, UR8, RZ ;  /* 0x0000000816167c10 */ /* 0x000fc8000fffe0ff */
[----:B---3--:R-:W-:Y:S02]  /*4db0*/  VIADDMNMX R0, R20, -UR9, RZ, !PT ;  /* 0x8000000914007c46 */ /* 0x008fe4000f8001ff */
[----:B0-----:R-:W-:-:S04]  /*4dc0*/  VIMNMX3 R33, R22, UR7, R33, PT ;  /* 0x0000000716217c0f */ /* 0x001fc8000b800121 */
[----:B------:R-:W-:-:S13]  /*4dd0*/  ISETP.GE.OR P1, PT, R0, R33, P0 ;  /* 0x000000210000720c */ /* 0x000fda0000726670 */
[----:B------:R-:W-:Y:S05]  /*4de0*/  @P1 BRA `(.L_x_900) ;  /* 0x0000000000941947 */ /* 0x000fea0003800000 */
[----:B------:R-:W0:Y:S01]  /*4df0*/  LDCU UR8, c[0x0][0x3ac] ;  /* 0x00007580ff0877ac */ /* 0x000e220008000800 */
[----:B------:R-:W-:Y:S02]  /*4e00*/  IMAD.MOV.U32 R32, RZ, RZ, R24 ;  /* 0x000000ffff207224 */ /* 0x000fe400078e0018 */
[----:B------:R-:W-:Y:S01]  /*4e10*/  IMAD.MOV.U32 R33, RZ, RZ, R9 ;  /* 0x000000ffff217224 */ /* 0x000fe200078e0009 */
[----:B------:R-:W2:Y:S01]  /*4e20*/  LDCU.64 UR10, c[0x0][0x390] ;  /* 0x00007200ff0a77ac */ /* 0x000ea20008000a00 */
[----:B0-----:R-:W-:Y:S01]  /*4e30*/  IMAD R0, R26, UR8, R25 ;  /* 0x000000081a007c24 */ /* 0x001fe2000f8e0219 */
[----:B------:R-:W0:Y:S03]  /*4e40*/  LDCU.64 UR8, c[0x0][0x388] ;  /* 0x00007100ff0877ac */ /* 0x000e260008000a00 */
[----:B------:R-:W-:-:S05]  /*4e50*/  VIADD R0, R0, 0x2 ;  /* 0x0000000200007836 */ /* 0x000fca0000000000 */
[----:B------:R-:W-:-:S04]  /*4e60*/  IADD3 R35, P1, PT, R0, R28, RZ ;  /* 0x0000001c00237210 */ /* 0x000fc80007f3e0ff */
[----:B------:R-:W-:Y:S01]  /*4e70*/  LEA.HI.X.SX32 R0, R0, R15, 0x1, P1 ;  /* 0x0000000f00007211 */ /* 0x000fe200008f0eff */
[----:B--2---:R-:W-:-:S04]  /*4e80*/  IMAD.WIDE.U32 R32, R35, UR10, R32 ;  /* 0x0000000a23207c25 */ /* 0x004fc8000f8e0020 */
[----:B------:R-:W-:Y:S01]  /*4e90*/  IMAD R0, R0, UR10, RZ ;  /* 0x0000000a00007c24 */ /* 0x000fe2000f8e02ff */
[----:B0-----:R-:W-:-:S03]  /*4ea0*/  LEA R36, P1, R32, UR8, 0x3 ;  /* 0x0000000820247c11 */ /* 0x001fc6000f8218ff */
[----:B------:R-:W-:-:S05]  /*4eb0*/  IMAD R35, R35, UR11, R0 ;  /* 0x0000000b23237c24 */ /* 0x000fca000f8e0200 */
        /* <DEDUP_REMOVED lines=22> */
.L_x_902:
[----:B------:R-:W-:Y:S05]  /*5020*/  BSYNC.RECONVERGENT B4 ;  /* 0x0000000000047941 */ /* 0x000fea0003800200 */
.L_x_901:
[----:B------:R-:W-:-:S11]  /*5030*/  DADD R30, R30, R40 ;  /* 0x000000001e1e7229 */ /* 0x000fd60000000028 */
.L_x_900:
[----:B------:R-:W-:Y:S05]  /*5040*/  BSYNC.RECONVERGENT B3 ;  /* 0x0000000000037941 */ /* 0x000fea0003800200 */
.L_x_899:
[----:B------:R-:W0:Y:S01]  /*5050*/  LDC R33, c[0x0][0x3bc] ;  /* 0x0000ef00ff217b82 */ /* 0x000e220000000800 */
[----:B------:R-:W2:Y:S01]  /*5060*/  LDCU UR8, c[0x0][0x3c4] ;  /* 0x00007880ff0877ac */ /* 0x000ea20008000800 */
[----:B------:R-:W-:Y:S01]  /*5070*/  BSSY.RECONVERGENT B3, `(.L_x_903) ;  /* 0x000002d000037945 */ /* 0x000fe20003800200 */
[----:B------:R-:W3:Y:S01]  /*5080*/  LDCU UR9, c[0x0][0x3a0] ;  /* 0x00007400ff0977ac */ /* 0x000ee20008000800 */
[-C--:B0-----:R-:W-:Y:S02]  /*5090*/  IADD3 R20, PT, PT, R20, R33.reuse, RZ ;  /* 0x0000002114147210 */ /* 0x081fe40007ffe0ff */
[----:B------:R-:W-:Y:S02]  /*50a0*/  VIADDMNMX R22, R22, R33, UR7, PT ;  /* 0x0000000716167e46 */ /* 0x000fe4000b800121 */
[----:B--2---:R-:W-:Y:S02]  /*50b0*/  VIADDMNMX R20, R20, -UR8, RZ, !PT ;  /* 0x8000000814147c46 */ /* 0x004fe4000f8001ff */
[----:B---3--:R-:W-:-:S04]  /*50c0*/  VIMNMX R33, PT, PT, R22, UR9, PT ;  /* 0x0000000916217c48 */ /* 0x008fc8000bfe0100 */
        /* <DEDUP_REMOVED lines=37> */
.L_x_906:
[----:B------:R-:W-:Y:S05]  /*5320*/  BSYNC.RECONVERGENT B4 ;  /* 0x0000000000047941 */ /* 0x000fea0003800200 */
.L_x_905:
[----:B------:R-:W-:-:S11]  /*5330*/  DADD R30, R30, R40 ;  /* 0x000000001e1e7229 */ /* 0x000fd60000000028 */
.L_x_904:
[----:B------:R-:W-:Y:S05]  /*5340*/  BSYNC.RECONVERGENT B3 ;  /* 0x0000000000037941 */ /* 0x000fea0003800200 */
.L_x_903:
[----:B------:R-:W-:-:S04]  /*5350*/  IADD3 R25, PT, PT, R25, 0x4, RZ ;  /* 0x0000000419197810 */ /* 0x000fc80007ffe0ff */
[----:B------:R-:W-:-:S13]  /*5360*/  ISETP.NE.AND P0, PT, R25, R4, PT ;  /* 0x000000041900720c */ /* 0x000fda0003f05270 */
[----:B------:R-:W-:Y:S05]  /*5370*/  @P0 BRA `(.L_x_907) ;  /* 0xfffffff000f00947 */ /* 0x000fea000383ffff */
.L_x_878:
[----:B------:R-:W-:Y:S05]  /*5380*/  BSYNC.RECONVERGENT B1 ;  /* 0x0000000000017941 */ /* 0x000fea0003800200 */
.L_x_877:
[----:B------:R-:W-:-:S05]  /*5390*/  VIADD R26, R26, 0x1 ;  /* 0x000000011a1a7836 */ /* 0x000fca0000000000 */
[----:B------:R-:W-:-:S13]  /*53a0*/  ISETP.NE.AND P0, PT, R26, R23, PT ;  /* 0x000000171a00720c */ /* 0x000fda0003f05270 */
[----:B------:R-:W-:Y:S05]  /*53b0*/  @P0 BRA `(.L_x_908) ;  /* 0xffffffe800a80947 */ /* 0x000fea000383ffff */
.L_x_876:
[----:B------:R-:W-:Y:S05]  /*53c0*/  BSYNC.RECONVERGENT B2 ;  /* 0x0000000000027941 */ /* 0x000fea0003800200 */
.L_x_875:
[----:B------:R-:W0:Y:S01]  /*53d0*/  LDCU.64 UR8, c[0x0][0x3c8] ;  /* 0x00007900ff0877ac */ /* 0x000e220008000a00 */
[----:B------:R-:W2:Y:S01]  /*53e0*/  LDCU.64 UR10, c[0x0][0x380] ;  /* 0x00007000ff0a77ac */ /* 0x000ea20008000a00 */
[----:B0-----:R-:W-:-:S04]  /*53f0*/  LEA R6, P0, R2, UR8, 0x3 ;  /* 0x0000000802067c11 */ /* 0x001fc8000f8018ff */
[----:B------:R-:W-:Y:S02]  /*5400*/  LEA.HI.X R7, R2, UR9, R3, 0x3, P0 ;  /* 0x0000000902077c11 */ /* 0x000fe400080f1c03 */
[----:B------:R-:W-:-:S03]  /*5410*/  IADD3 R2, P0, PT, R5, R2, RZ ;  /* 0x0000000205027210 */ /* 0x000fc60007f1e0ff */
[----:B------:R3:W-:Y:S02]  /*5420*/  STG.E.64 desc[UR12][R6.64], R30 ;  /* 0x0000001e06007986 */ /* 0x0007e4000c101b0c */
[----:B------:R-:W-:Y:S01]  /*5430*/  IMAD.X R3, RZ, RZ, R3, P0 ;  /* 0x000000ffff037224 */ /* 0x000fe200000e0603 */
[----:B--2---:R-:W-:-:S04]  /*5440*/  ISETP.GE.U32.AND P0, PT, R2, UR10, PT ;  /* 0x0000000a02007c0c */ /* 0x004fc8000bf06070 */
[----:B------:R-:W-:-:S13]  /*5450*/  ISETP.GE.AND.EX P0, PT, R3, UR11, PT, P0 ;  /* 0x0000000b03007c0c */ /* 0x000fda000bf06300 */
[----:B---3--:R-:W-:Y:S05]  /*5460*/  @!P0 BRA `(.L_x_909) ;  /* 0xffffffd8003c8947 */ /* 0x008fea000383ffff */
[----:B------:R-:W-:Y:S05]  /*5470*/  EXIT ;  /* 0x000000000000794d */ /* 0x000fea0003800000 */
        .weak           $__internal_14_$__cuda_sm20_div_rn_f64_full
        .type           $__internal_14_$__cuda_sm20_div_rn_f64_full,@function
        .size           $__internal_14_$__cuda_sm20_div_rn_f64_full,($__internal_15_$__cuda_sm20_div_s64 - $__internal_14_$__cuda_sm20_div_rn_f64_full)
$__internal_14_$__cuda_sm20_div_rn_f64_full:
        /* <DEDUP_REMOVED lines=66> */
.L_x_911:
        /* <DEDUP_REMOVED lines=16> */
.L_x_914:
[----:B------:R-:W-:Y:S01]  /*59a0*/  LOP3.LUT R41, R35, 0x80000, RZ, 0xfc, !PT ;  /* 0x0008000023297812 */ /* 0x000fe200078efcff */
[----:B------:R-:W-:Y:S01]  /*59b0*/  IMAD.MOV.U32 R40, RZ, RZ, R34 ;  /* 0x000000ffff287224 */ /* 0x000fe200078e0022 */
[----:B------:R-:W-:Y:S06]  /*59c0*/  BRA `(.L_x_912) ;  /* 0x0000000000087947 */ /* 0x000fec0003800000 */
.L_x_913:
[----:B------:R-:W-:Y:S01]  /*59d0*/  LOP3.LUT R41, R33, 0x80000, RZ, 0xfc, !PT ;  /* 0x0008000021297812 */ /* 0x000fe200078efcff */
[----:B------:R-:W-:-:S07]  /*59e0*/  IMAD.MOV.U32 R40, RZ, RZ, R32 ;  /* 0x000000ffff287224 */ /* 0x000fce00078e0020 */
.L_x_912:
[----:B------:R-:W-:Y:S05]  /*59f0*/  BSYNC.RECONVERGENT B0 ;  /* 0x0000000000007941 */ /* 0x000fea0003800200 */
.L_x_910:
[----:B------:R-:W-:Y:S01]  /*5a00*/  MOV R32, R0 ;  /* 0x0000000000207202 */ /* 0x000fe20000000f00 */
[----:B------:R-:W-:-:S04]  /*5a10*/  IMAD.MOV.U32 R33, RZ, RZ, 0x0 ;  /* 0x00000000ff217424 */ /* 0x000fc800078e00ff */
[----:B------:R-:W-:Y:S05]  /*5a20*/  RET.REL.NODEC R32 `(_ZN2at6native49_GLOBAL__N__3489678a_16_AveragePool2d_cu_fb80407639avg_pool2d_backward_out_cuda_frame_nhwcIddlEEvT1_PKT_llliiiiiiiiPS4_ibb) ;  /* 0xffffffa420747950 */ /* 0x000fea0003c3ffff */
        .weak           $__internal_15_$__cuda_sm20_div_s64
        .type           $__internal_15_$__cuda_sm20_div_s64,@function
        .size           $__internal_15_$__cuda_sm20_div_s64,(.L_x_1497 - $__internal_15_$__cuda_sm20_div_s64)
$__internal_15_$__cuda_sm20_div_s64:
        /* <DEDUP_REMOVED lines=39> */
[----:B------:R-:W-:Y:S01]  /*5ca0*/  SEL R18, R17, R14, !P3 ;  /* 0x0000000e11127207 */ /* 0x000fe20005800000 */
[----:B------:R-:W-:Y:S02]  /*5cb0*/  IMAD.MOV.U32 R17, RZ, RZ, RZ ;  /* 0x000000ffff117224 */ /* 0x000fe400078e00ff */
        /* <DEDUP_REMOVED lines=31> */
[----:B------:R-:W-:-:S02]  /*5eb0*/  LOP3.LUT R13, R11, R14, RZ, 0x3c, !PT ;  /* 0x0000000e0b0d7212 */ /* 0x000fc400078e3cff */
[----:B------:R-:W-:Y:S01]  /*5ec0*/  ISETP.NE.U32.AND P0, PT, R12, RZ, PT ;  /* 0x000000ff0c00720c */ /* 0x000fe20003f05070 */
[----:B------:R-:W-:Y:S01]  /*5ed0*/  IMAD.X R8, RZ, RZ, ~R29, P2 ;  /* 0x000000ffff087224 */ /* 0x000fe200010e0e1d */
[----:B------:R-:W-:Y:S02]  /*5ee0*/  ISETP.GE.AND P1, PT, R13, RZ, PT ;  /* 0x000000ff0d00720c */ /* 0x000fe40003f26270 */
[----:B------:R-:W-:Y:S01]  /*5ef0*/  ISETP.NE.AND.EX P0, PT, R11, RZ, PT, P0 ;  /* 0x000000ff0b00720c */ /* 0x000fe20003f05300 */
[----:B------:R-:W-:Y:S01]  /*5f00*/  IMAD.MOV.U32 R11, RZ, RZ, 0x0 ;  /* 0x00000000ff0b7424 */ /* 0x000fe200078e00ff */
[----:B------:R-:W-:Y:S02]  /*5f10*/  SEL R28, R9, R28, !P1 ;  /* 0x0000001c091c7207 */ /* 0x000fe40004800000 */
[----:B------:R-:W-:Y:S02]  /*5f20*/  SEL R29, R8, R29, !P1 ;  /* 0x0000001d081d7207 */ /* 0x000fe40004800000 */
[----:B------:R-:W-:-:S02]  /*5f30*/  SEL R28, R28, 0xffffffff, P0 ;  /* 0xffffffff1c1c7807 */ /* 0x000fc40000000000 */
[----:B------:R-:W-:Y:S01]  /*5f40*/  SEL R29, R29, 0xffffffff, P0 ;  /* 0xffffffff1d1d7807 */ /* 0x000fe20000000000 */
[----:B------:R-:W-:Y:S06]  /*5f50*/  RET.REL.NODEC R10 `(_ZN2at6native49_GLOBAL__N__3489678a_16_AveragePool2d_cu_fb80407639avg_pool2d_backward_out_cuda_frame_nhwcIddlEEvT1_PKT_llliiiiiiiiPS4_ibb) ;  /* 0xffffffa00a287950 */ /* 0x000fec0003c3ffff */
.L_x_915:
        /* <DEDUP_REMOVED lines=10> */
.L_x_1497:


//--------------------- .text._ZN2at6native49_GLOBAL__N__3489678a_16_AveragePool2d_cu_fb80407634avg_pool2d_backward_out_cuda_frameIddiEEvT1_PKT_llllliiiiiiPS4_ibb --------------------------
	.section	.text._ZN2at6native49_GLOBAL__N__3489678a_16_AveragePool2d_cu_fb80407634avg_pool2d_backward_out_cuda_frameIddiEEvT1_PKT_llllliiiiiiPS4_ibb,"ax",@progbits
	.align	128
.text._ZN2at6native49_GLOBAL__N__3489678a_16_AveragePool2d_cu_fb80407634avg_pool2d_backward_out_cuda_frameIddiEEvT1_PKT_llllliiiiiiPS4_ibb:
        .type           _ZN2at6native49_GLOBAL__N__3489678a_16_AveragePool2d_cu_fb80407634avg_pool2d_backward_out_cuda_frameIddiEEvT1_PKT_llllliiiiiiPS4_ibb,@function
        .size           _ZN2at6native49_GLOBAL__N__3489678a_16_AveragePool2d_cu_fb80407634avg_pool2d_backward_out_cuda_frameIddiEEvT1_PKT_llllliiiiiiPS4_ibb,(.L_x_1500 - _ZN2at6native49_GLOBAL__N__3489678a_16_AveragePool2d_cu_fb80407634avg_pool2d_backward_out_cuda_frameIddiEEvT1_PKT_llllliiiiiiPS4_ibb)
        .other          _ZN2at6native49_GLOBAL__N__3489678a_16_AveragePool2d_cu_fb80407634avg_pool2d_backward_out_cuda_frameIddiEEvT1_PKT_llllliiiiiiPS4_ibb,@"STO_CUDA_ENTRY STV_DEFAULT"
_ZN2at6native49_GLOBAL__N__3489678a_16_AveragePool2d_cu_fb80407634avg_pool2d_backward_out_cuda_frameIddiEEvT1_PKT_llllliiiiiiPS4_ibb:
[----:B------:R-:W-:Y:S01]  /*0000*/  LDC R1, c[0x0][0x37c] ;  /* 0x0000df00ff017b82 */ /* 0x000fe20000000800 */
[----:B------:R-:W0:Y:S07]  /*0010*/  S2R R2, SR_TID.X ;  /* 0x0000000000027919 */ /* 0x000e2e0000002100 */
[----:B------:R-:W0:Y:S01]  /*0020*/  S2UR UR4, SR_CTAID.X ;  /* 0x00000000000479c3 */ /* 0x000e220000002500 */
[----:B------:R-:W1:Y:S01]  /*0030*/  LDCU UR5, c[0x0][0x380] ;  /* 0x00007000ff0577ac */ /* 0x000e620008000800 */
[----:B------:R-:W-:-:S06]  /*0040*/  IMAD.MOV.U32 R3, RZ, RZ, RZ ;  /* 0x000000ffff037224 */ /* 0x000fcc00078e00ff */
[----:B------:R-:W0:Y:S01]  /*0050*/  LDC R5, c[0x0][0x360] ;  /* 0x0000d800ff057b82 */ /* 0x000e220000000800 */
[----:B-1----:R-:W-:Y:S01]  /*0060*/  USHF.R.S32.HI UR9, URZ, 0x1f, UR5 ;  /* 0x0000001fff097899 */ /* 0x002fe20008011405 */
[----:B0-----:R-:W-:-:S03]  /*0070*/  IMAD.WIDE.U32 R2, R5, UR4, R2 ;  /* 0x0000000405027c25 */ /* 0x001fc6000f8e0002 */
        /* <DEDUP_REMOVED lines=17> */
.L_x_961:
        /* <DEDUP_REMOVED lines=25> */
[----:B------:R-:W-:Y:S02]  /*0320*/  IMAD R0, R7, UR7, R2 ;  /* 0x0000000707007c24 */ /* 0x000fe4000f8e0202 */
[----:B------:R-:W-:Y:S01]  /*0330*/  IMAD.MOV.U32 R7, RZ, RZ, RZ ;  /* 0x000000ffff077224 */ /* 0x000fe200078e00ff */
[----:B------:R-:W-:Y:S06]  /*0340*/  BRA `(.L_x_919) ;  /* 0x0000000000307947 */ /* 0x000fec0003800000 */
.L_x_918:
[----:B------:R-:W0:Y:S01]  /*0350*/  LDCU.64 UR12, c[0x0][0x3a0] ;  /* 0x00007400ff0c77ac */ /* 0x000e220008000a00 */
[----:B------:R-:W-:Y:S01]  /*0360*/  MOV R18, R2 ;  /* 0x0000000200127202 */ /* 0x000fe20000000f00 */
[----:B------:R-:W-:Y:S01]  /*0370*/  IMAD.MOV.U32 R13, RZ, RZ, R3 ;  /* 0x000000ffff0d7224 */ /* 0x000fe200078e0003 */
[----:B------:R-:W-:Y:S01]  /*0380*/  MOV R4, 0x3c0 ;  /* 0x000003c000047802 */ /* 0x000fe20000000f00 */
[----:B0-----:R-:W-:Y:S02]  /*0390*/  IMAD.U32 R11, RZ, RZ, UR12 ;  /* 0x0000000cff0b7e24 */ /* 0x001fe4000f8e00ff */
[----:B------:R-:W-:-:S07]  /*03a0*/  IMAD.U32 R10, RZ, RZ, UR13 ;  /* 0x0000000dff0a7e24 */ /* 0x000fce000f8e00ff */
[----:B------:R-:W-:Y:S05]  /*03b0*/  CALL.REL.NOINC `($__internal_17_$__cuda_sm20_div_s64) ;  /* 0x00000048001c7944 */ /* 0x000fea0003c00000 */
[----:B------:R-:W0:Y:S01]  /*03c0*/  LDCU UR7, c[0x0][0x3a0] ;  /* 0x00007400ff0777ac */ /* 0x000e220008000800 */
[----:B------:R-:W-:Y:S01]  /*03d0*/  IMAD.MOV R7, RZ, RZ, -R28 ;  /* 0x000000ffff077224 */ /* 0x000fe200078e0a1c */
[----:B------:R-:W-:-:S03]  /*03e0*/  MOV R6, R28 ;  /* 0x0000001c00067202 */ /* 0x000fc60000000f00 */
[----:B0-----:R-:W-:Y:S02]  /*03f0*/  IMAD R0, R7, UR7, R2 ;  /* 0x0000000707007c24 */ /* 0x001fe4000f8e0202 */
[----:B------:R-:W-:-:S07]  /*0400*/  IMAD.MOV.U32 R7, RZ, RZ, R29 ;  /* 0x000000ffff077224 */ /* 0x000fce00078e001d */
.L_x_919:
[----:B------:R-:W-:Y:S05]  /*0410*/  BSYNC.RECONVERGENT B0 ;  /* 0x0000000000007941 */ /* 0x000fea0003800200 */
.L_x_917:
        /* <DEDUP_REMOVED lines=28> */
[----:B------:R-:W-:Y:S01]  /*05e0*/  IMAD R6, R7, UR7, R6 ;  /* 0x0000000707067c24 */ /* 0x000fe2000f8e0206 */
[----:B------:R-:W-:Y:S06]  /*05f0*/  BRA `(.L_x_922) ;  /* 0x0000000000287947 */ /* 0x000fec0003800000 */
.L_x_921:
[----:B------:R-:W0:Y:S01]  /*0600*/  LDCU.64 UR12, c[0x0][0x398] ;  /* 0x00007300ff0c77ac */ /* 0x000e220008000a00 */
[----:B------:R-:W-:Y:S01]  /*0610*/  IMAD.MOV.U32 R18, RZ, RZ, R6 ;  /* 0x000000ffff127224 */ /* 0x000fe200078e0006 */
[----:B------:R-:W-:Y:S02]  /*0620*/  MOV R13, R7 ;  /* 0x00000007000d7202 */ /* 0x000fe40000000f00 */
[----:B------:R-:W-:Y:S01]  /*0630*/  MOV R4, 0x670 ;  /* 0x0000067000047802 */ /* 0x000fe20000000f00 */
[----:B0-----:R-:W-:Y:S02]  /*0640*/  IMAD.U32 R11, RZ, RZ, UR12 ;  /* 0x0000000cff0b7e24 */ /* 0x001fe4000f8e00ff */
[----:B------:R-:W-:-:S07]  /*0650*/  IMAD.U32 R10, RZ, RZ, UR13 ;  /* 0x0000000dff0a7e24 */ /* 0x000fce000f8e00ff */
[----:B------:R-:W-:Y:S05]  /*0660*/  CALL.REL.NOINC `($__internal_17_$__cuda_sm20_div_s64) ;  /* 0x0000004400707944 */ /* 0x000fea0003c00000 */
[----:B------:R-:W0:Y:S01]  /*0670*/  LDCU UR7, c[0x0][0x398] ;  /* 0x00007300ff0777ac */ /* 0x000e220008000800 */
[----:B------:R-:W-:-:S04]  /*0680*/  IMAD.MOV R7, RZ, RZ, -R28 ;  /* 0x000000ffff077224 */ /* 0x000fc800078e0a1c */
[----:B0-----:R-:W-:-:S07]  /*0690*/  IMAD R6, R7, UR7, R6 ;  /* 0x0000000707067c24 */ /* 0x001fce000f8e0206 */
.L_x_922:
[----:B------:R-:W-:Y:S05]  /*06a0*/  BSYNC.RECONVERGENT B0 ;  /* 0x0000000000007941 */ /* 0x000fea0003800200 */
.L_x_920:
[----:B------:R-:W0:Y:S01]  /*06b0*/  LDC R10, c[0x0][0x3c0] ;  /* 0x0000f000ff0a7b82 */ /* 0x000e220000000800 */
[----:B------:R-:W1:Y:S01]  /*06c0*/  LDCU UR7, c[0x0][0x3c8] ;  /* 0x00007900ff0777ac */ /* 0x000e620008000800 */
[----:B------:R-:W-:Y:S06]  /*06d0*/  BSSY.RECONVERGENT B0, `(.L_x_923) ;  /* 0x0000055000007945 */ /* 0x000fec0003800200 */
[----:B------:R-:W2:Y:S08]  /*06e0*/  LDC R13, c[0x0][0x3c4] ;  /* 0x0000f100ff0d7b82 */ /* 0x000eb00000000800 */
[----:B------:R-:W3:Y:S01]  /*06f0*/  LDC R21, c[0x0][0x3b0] ;  /* 0x0000ec00ff157b82 */ /* 0x000ee20000000800 */
[----:B-1----:R-:W-:Y:S01]  /*0700*/  IADD3 R19, PT, PT, R6, UR7, RZ ;  /* 0x0000000706137c10 */ /* 0x002fe2000fffe0ff */
        /* <DEDUP_REMOVED lines=13> */
[----:B0-----:R-:W-:Y:S02]  /*07e0*/  IMAD.MOV R14, RZ, RZ, -R7 ;  /* 0x000000ffff0e7224 */ /* 0x001fe400078e0a07 */
[----:B-1----:R-:W-:Y:S02]  /*07f0*/  IMAD.MOV.U32 R8, RZ, RZ, RZ ;  /* 0x000000ffff087224 */ /* 0x002fe400078e00ff */
[----:B------:R-:W-:Y:S02]  /*0800*/  IMAD R11, R14, R15, RZ ;  /* 0x0000000f0e0b7224 */ /* 0x000fe400078e02ff */
[----:B------:R-:W0:Y:S01]  /*0810*/  LDC R14, c[0x0][0x3a8] ;  /* 0x0000ea00ff0e7b82 */ /* 0x000e220000000800 */
[----:B--2---:R-:W-:Y:S02]  /*0820*/  IMAD.MOV R12, RZ, RZ, -R9 ;  /* 0x000000ffff0c7224 */ /* 0x004fe400078e0a09 */
[----:B------:R-:W-:-:S04]  /*0830*/  IMAD.HI.U32 R11, R7, R11, R6 ;  /* 0x0000000b070b7227 */ /* 0x000fc800078e0006 */
[----:B------:R-:W-:Y:S01]  /*0840*/  IMAD R7, R12, R17, RZ ;  /* 0x000000110c077224 */ /* 0x000fe200078e02ff */
[----:B------:R-:W-:Y:S01]  /*0850*/  IABS R12, R0 ;  /* 0x00000000000c7213 */ /* 0x000fe20000000000 */
[----:B------:R-:W-:Y:S02]  /*0860*/  IMAD.MOV.U32 R6, RZ, RZ, R4 ;  /* 0x000000ffff067224 */ /* 0x000fe400078e0004 */
[----:B------:R-:W-:Y:S01]  /*0870*/  IMAD.HI.U32 R7, R9, R7, R8 ;  /* 0x0000000709077227 */ /* 0x000fe200078e0008 */
[----:B------:R-:W-:Y:S02]  /*0880*/  MOV R8, R12 ;  /* 0x0000000c00087202 */ /* 0x000fe40000000f00 */
[----:B------:R-:W1:Y:S01]  /*0890*/  LDC R12, c[0x0][0x3b8] ;  /* 0x0000ee00ff0c7b82 */ /* 0x000e620000000800 */
[----:B------:R-:W-:-:S04]  /*08a0*/  IMAD.HI.U32 R4, R11, R6, RZ ;  /* 0x000000060b047227 */ /* 0x000fc800078e00ff */
[----:B------:R-:W-:Y:S02]  /*08b0*/  IMAD.MOV R9, RZ, RZ, -R4 ;  /* 0x000000ffff097224 */ /* 0x000fe400078e0a04 */
[----:B------:R-:W-:Y:S01]  /*08c0*/  IMAD.HI.U32 R7, R7, R8, RZ ;  /* 0x0000000807077227 */ /* 0x000fe200078e00ff */
[----:B------:R-:W2:Y:S03]  /*08d0*/  LDC R11, c[0x0][0x3bc] ;  /* 0x0000ef00ff0b7b82 */ /* 0x000ea60000000800 */
[----:B------:R-:W-:Y:S02]  /*08e0*/  IMAD R6, R15, R9, R6 ;  /* 0x000000090f067224 */ /* 0x000fe400078e0206 */
[----:B------:R-:W-:-:S03]  /*08f0*/  IMAD.MOV R9, RZ, RZ, -R7 ;  /* 0x000000ffff097224 */ /* 0x000fc600078e0a07 */
[----:B------:R-:W-:Y:S01]  /*0900*/  ISETP.GT.U32.AND P1, PT, R15, R6, PT ;  /* 0x000000060f00720c */ /* 0x000fe20003f24070 */
[----:B------:R-:W-:-:S05]  /*0910*/  IMAD R8, R17, R9, R8 ;  /* 0x0000000911087224 */ /* 0x000fca00078e0208 */
[----:B------:R-:W-:Y:S02]  /*0920*/  ISETP.GT.U32.AND P5, PT, R17, R8, PT ;  /* 0x000000081100720c */ /* 0x000fe40003fa4070 */
[----:B-1----:R-:W-:-:S05]  /*0930*/  ISETP.GE.AND P4, PT, R19, R12, PT ;  /* 0x0000000c1300720c */ /* 0x002fca0003f86270 */
[----:B------:R-:W-:Y:S01]  /*0940*/  @!P1 IMAD.IADD R6, R6, 0x1, -R15 ;  /* 0x0000000106069824 */ /* 0x000fe200078e0a0f */
[----:B------:R-:W-:-:S04]  /*0950*/  @!P1 IADD3 R4, PT, PT, R4, 0x1, RZ ;  /* 0x0000000104049810 */ /* 0x000fc80007ffe0ff */
[----:B------:R-:W-:Y:S01]  /*0960*/  ISETP.GE.U32.AND P0, PT, R6, R15, PT ;  /* 0x0000000f0600720c */ /* 0x000fe20003f06070 */
[----:B------:R-:W-:Y:S01]  /*0970*/  @!P5 IMAD.IADD R8, R8, 0x1, -R17 ;  /* 0x000000010808d824 */ /* 0x000fe200078e0a11 */
[----:B------:R-:W-:Y:S01]  /*0980*/  LOP3.LUT R6, R19, R10, RZ, 0x3c, !PT ;  /* 0x0000000a13067212 */ /* 0x000fe200078e3cff */
[----:B------:R-:W-:Y:S01]  /*0990*/  @!P5 VIADD R7, R7, 0x1 ;  /* 0x000000010707d836 */ /* 0x000fe20000000000 */
[----:B------:R-:W-:Y:S02]  /*09a0*/  ISETP.NE.AND P5, PT, R13, RZ, PT ;  /* 0x000000ff0d00720c */ /* 0x000fe40003fa5270 */
[----:B------:R-:W-:Y:S02]  /*09b0*/  ISETP.GE.U32.AND P2, PT, R8, R17, PT ;  /* 0x000000110800720c */ /* 0x000fe40003f46070 */
[----:B------:R-:W-:Y:S02]  /*09c0*/  ISETP.GE.AND P6, PT, R6, RZ, PT ;  /* 0x000000ff0600720c */ /* 0x000fe40003fc6270 */
[----:B------:R-:W-:-:S03]  /*09d0*/  LOP3.LUT R6, R0, R13, RZ, 0x3c, !PT ;  /* 0x0000000d00067212 */ /* 0x000fc600078e3cff */
[----:B------:R-:W-:Y:S01]  /*09e0*/  @P0 VIADD R4, R4, 0x1 ;  /* 0x0000000104040836 */ /* 0x000fe20000000000 */
[----:B------:R-:W-:Y:S02]  /*09f0*/  ISETP.GE.AND P1, PT, R6, RZ, PT ;  /* 0x000000ff0600720c */ /* 0x000fe40003f26270 */
[----:B--2---:R-:W-:Y:S01]  /*0a00*/  ISETP.GE.AND P0, PT, R0, R11, PT ;  /* 0x0000000b0000720c */ /* 0x004fe20003f06270 */
[----:B------:R-:W-:Y:S02]  /*0a10*/  IMAD.MOV.U32 R9, RZ, RZ, R4 ;  /* 0x000000ffff097224 */ /* 0x000fe400078e0004 */
[----:B------:R-:W-:Y:S01]  /*0a20*/  @P2 IADD3 R7, PT, PT, R7, 0x1, RZ ;  /* 0x0000000107072810 */ /* 0x000fe20007ffe0ff */
[----:B------:R-:W-:Y:S02]  /*0a30*/  IMAD.MOV.U32 R4, RZ, RZ, RZ ;  /* 0x000000ffff047224 */ /* 0x000fe400078e00ff */
[----:B------:R-:W-:Y:S01]  /*0a40*/  @!P6 IMAD.MOV R9, RZ, RZ, -R9 ;  /* 0x000000ffff09e224 */ /* 0x000fe200078e0a09 */
[----:B------:R-:W-:Y:S01]  /*0a50*/  @!P3 LOP3.LUT R9, RZ, R10, RZ, 0x33, !PT ;  /* 0x0000000aff09b212 */ /* 0x000fe200078e33ff */
[----:B------:R-:W-:Y:S01]  /*0a60*/  IMAD.MOV.U32 R10, RZ, RZ, R7 ;  /* 0x000000ffff0a7224 */ /* 0x000fe200078e0007 */
[----:B0--3--:R-:W-:Y:S06]  /*0a70*/  @!P4 BRA `(.L_x_924) ;  /* 0x000000000068c947 */ /* 0x009fec0003800000 */
        /* <DEDUP_REMOVED lines=26> */
.L_x_924:
[----:B------:R-:W-:Y:S05]  /*0c20*/  BSYNC.RECONVERGENT B0 ;  /* 0x0000000000007941 */ /* 0x000fea0003800200 */
.L_x_923:
[----:B------:R-:W-:Y:S01]  /*0c30*/  BSSY.RECONVERGENT B0, `(.L_x_925) ;  /* 0x000001f000007945 */ /* 0x000fe20003800200 */
[----:B------:R-:W-:Y:S01]  /*0c40*/  VIADDMNMX R7, R9, 0x1, R14, PT ;  /* 0x0000000109077846 */ /* 0x000fe2000380010e */
[----:B------:R-:W-:Y:S02]  /*0c50*/  @!P1 IMAD.MOV R10, RZ, RZ, -R10 ;  /* 0x000000ffff0a9224 */ /* 0x000fe400078e0a0a */
[----:B------:R-:W-:Y:S01]  /*0c60*/  IMAD.MOV.U32 R6, RZ, RZ, RZ ;  /* 0x000000ffff067224 */ /* 0x000fe200078e00ff */
[----:B------:R-:W-:Y:S06]  /*0c70*/  @!P0 BRA `(.L_x_926) ;  /* 0x0000000000688947 */ /* 0x000fec0003800000 */
[----:B------:R-:W0:Y:S01]  /*0c80*/  LDC R17, c[0x0][0x3c4] ;  /* 0x0000f100ff117b82 */ /* 0x000e220000000800 */
[----:B------:R-:W-:Y:S01]  /*0c90*/  IMAD.IADD R0, R0, 0x1, -R11 ;  /* 0x0000000100007824 */ /* 0x000fe200078e0a0b */
[----:B0-----:R-:W-:-:S04]  /*0ca0*/  IABS R15, R17 ;  /* 0x00000011000f7213 */ /* 0x001fc80000000000 */
[----:B------:R-:W0:Y:S08]  /*0cb0*/  I2F.RP R6, R15 ;  /* 0x0000000f00067306 */ /* 0x000e300000209400 */
[----:B0-----:R-:W0:Y:S02]  /*0cc0*/  MUFU.RCP R6, R6 ;  /* 0x0000000600067308 */ /* 0x001e240000001000 */
[----:B0-----:R-:W-:-:S06]  /*0cd0*/  IADD3 R8, PT, PT, R6, 0xffffffe, RZ ;  /* 0x0ffffffe06087810 */ /* 0x001fcc0007ffe0ff */
        /* <DEDUP_REMOVED lines=16> */
[----:B------:R-:W-:-:S04]  /*0de0*/  @P0 VIADD R9, R9, 0x1 ;  /* 0x0000000109090836 */ /* 0x000fc80000000000 */
[----:B------:R-:W-:Y:S01]  /*0df0*/  @!P2 IMAD.MOV R9, RZ, RZ, -R9 ;  /* 0x000000ffff09a224 */ /* 0x000fe200078e0a09 */
[----:B------:R-:W-:-:S05]  /*0e00*/  @!P1 LOP3.LUT R9, RZ, R17, RZ, 0x33, !PT ;  /* 0x00000011ff099212 */ /* 0x000fca00078e33ff */
[----:B------:R-:W-:-:S07]  /*0e10*/  VIADD R6, R9, 0x1 ;  /* 0x0000000109067836 */ /* 0x000fce0000000000 */
.L_x_926:
[----:B------:R-:W-:Y:S05]  /*0e20*/  BSYNC.RECONVERGENT B0 ;  /* 0x0000000000007941 */ /* 0x000fea0003800200 */
.L_x_925:
[----:B------:R-:W-:Y:S01]  /*0e30*/  ISETP.GE.AND P0, PT, R4, R7, PT ;  /* 0x000000070400720c */ /* 0x000fe20003f06270 */
[----:B------:R-:W-:Y:S01]  /*0e40*/  BSSY.RECONVERGENT B2, `(.L_x_927) ;  /* 0x0000172000027945 */ /* 0x000fe20003800200 */
[----:B------:R-:W-:Y:S02]  /*0e50*/  @!P5 LOP3.LUT R10, RZ, R13, RZ, 0x33, !PT ;  /* 0x0000000dff0ad212 */ /* 0x000fe400078e33ff */
[----:B------:R-:W-:Y:S02]  /*0e60*/  CS2R R26, SRZ ;  /* 0x00000000001a7805 */ /* 0x000fe4000001ff00 */
[----:B------:R-:W-:-:S07]  /*0e70*/  VIADDMNMX R9, R10, 0x1, R21, PT ;  /* 0x000000010a097846 */ /* 0x000fce0003800115 */
[----:B------:R-:W-:Y:S05]  /*0e80*/  @P0 BRA `(.L_x_928) ;  /* 0x0000001400b40947 */ /* 0x000fea0003800000 */
[----:B------:R-:W0:Y:S01]  /*0e90*/  LDCU UR7, c[0x0][0x3cc] ;  /* 0x00007980ff0777ac */ /* 0x000e220008000800 */
[-CC-:B------:R-:W-:Y:S01]  /*0ea0*/  IMAD R10, R6, R13.reuse, R13.reuse ;  /* 0x0000000d060a7224 */ /* 0x180fe200078e020d */
[----:B------:R-:W-:Y:S02]  /*0eb0*/  IADD3 R8, PT, PT, R9, -R6, RZ ;  /* 0x8000000609087210 */ /* 0x000fe40007ffe0ff */
[----:B------:R-:W-:Y:S01]  /*0ec0*/  CS2R R26, SRZ ;  /* 0x00000000001a7805 */ /* 0x000fe2000001ff00 */
[----:B------:R-:W1:Y:S01]  /*0ed0*/  LDCU UR8, c[0x0][0x3a0] ;  /* 0x00007400ff0877ac */ /* 0x000e620008000800 */
[----:B------:R-:W-:Y:S01]  /*0ee0*/  LOP3.LUT R8, R8, 0x3, RZ, 0xc0, !PT ;  /* 0x0000000308087812 */ /* 0x000fe200078ec0ff */
[----:B0-----:R-:W-:Y:S01]  /*0ef0*/  IMAD R0, R6, R13, -UR7 ;  /* 0x8000000706007e24 */ /* 0x001fe2000f8e020d */
[C---:B------:R-:W-:Y:S01]  /*0f00*/  IADD3 R18, PT, PT, R10.reuse, -UR7, R13 ;  /* 0x800000070a127c10 */ /* 0x040fe2000fffe00d */
[----:B------:R-:W-:Y:S02]  /*0f10*/  VIADD R14, R10, -UR7 ;  /* 0x800000070a0e7c36 */ /* 0x000fe40008000000 */
[----:B------:R-:W-:Y:S01]  /*0f20*/  IMAD.IADD R12, R0, 0x1, R11 ;  /* 0x00000001000c7824 */ /* 0x000fe200078e020b */
[----:B------:R-:W-:-:S02]  /*0f30*/  VIMNMX R10, PT, PT, RZ, R0, !PT ;  /* 0x00000000ff0a7248 */ /* 0x000fc40007fe0100 */
[----:B------:R-:W-:Y:S01]  /*0f40*/  VIMNMX R11, PT, PT, RZ, R14, !PT ;  /* 0x0000000eff0b7248 */ /* 0x000fe20007fe0100 */
[C---:B------:R-:W-:Y:S01]  /*0f50*/  IMAD.IADD R16, R12.reuse, 0x1, R13 ;  /* 0x000000010c107824 */ /* 0x040fe200078e020d */
[----:B------:R-:W-:Y:S02]  /*0f60*/  VIMNMX R15, PT, PT, R12, UR5, PT ;  /* 0x000000050c0f7c48 */ /* 0x000fe4000bfe0100 */
[----:B------:R-:W-:Y:S02]  /*0f70*/  VIMNMX R12, PT, PT, RZ, R18, !PT ;  /* 0x00000012ff0c7248 */ /* 0x000fe40007fe0100 */
[C---:B------:R-:W-:Y:S01]  /*0f80*/  VIADDMNMX R19, R16.reuse, R13, UR5, PT ;  /* 0x0000000510137e46 */ /* 0x040fe2000b80010d */
[C---:B------:R-:W-:Y:S01]  /*0f90*/  IMAD.IADD R13, R15.reuse, 0x1, -R0 ;  /* 0x000000010f0d7824 */ /* 0x040fe200078e0a00 */
[----:B------:R-:W-:Y:S02]  /*0fa0*/  VIMNMX R17, PT, PT, R16, UR5, PT ;  /* 0x0000000510117c48 */ /* 0x000fe4000bfe0100 */
[----:B-1----:R-:W-:-:S02]  /*0fb0*/  VIMNMX R15, PT, PT, R15, UR8, PT ;  /* 0x000000080f0f7c48 */ /* 0x002fc4000bfe0100 */
[----:B------:R-:W-:Y:S02]  /*0fc0*/  IADD3 R14, PT, PT, -R14, R17, RZ ;  /* 0x000000110e0e7210 */ /* 0x000fe40007ffe1ff */
[----:B------:R-:W-:Y:S01]  /*0fd0*/  VIMNMX R16, PT, PT, R17, UR8, PT ;  /* 0x0000000811107c48 */ /* 0x000fe2000bfe0100 */
[C---:B------:R-:W-:Y:S01]  /*0fe0*/  IMAD.IADD R17, R19.reuse, 0x1, -R18 ;  /* 0x0000000113117824 */ /* 0x040fe200078e0a12 */
[----:B------:R-:W-:-:S07]  /*0ff0*/  VIMNMX R19, PT, PT, R19, UR8, PT ;  /* 0x0000000813137c48 */ /* 0x000fce000bfe0100 */
.L_x_960:
        /* <DEDUP_REMOVED lines=63> */
[----:B------:R-:W-:Y:S05]  /*13f0*/  CALL.REL.NOINC `($__internal_16_$__cuda_sm20_div_rn_f64_full) ;  /* 0x0000003000a07944 */ /* 0x000fea0003c00000 */
.L_x_936:
[----:B------:R-:W-:Y:S05]  /*1400*/  BSYNC.RECONVERGENT B5 ;  /* 0x0000000000057941 */ /* 0x000fea0003800200 */
.L_x_935:
[----:B------:R-:W-:-:S11]  /*1410*/  DADD R26, R26, R40 ;  /* 0x000000001a1a7229 */ /* 0x000fd60000000028 */
.L_x_934:
[----:B------:R-:W-:Y:S05]  /*1420*/  BSYNC.RECONVERGENT B4 ;  /* 0x0000000000047941 */ /* 0x000fea0003800200 */
.L_x_933:
        /* <DEDUP_REMOVED lines=31> */
[----:B------:R-:W-:Y:S05]  /*1620*/  CALL.REL.NOINC `($__internal_16_$__cuda_sm20_div_rn_f64_full) ;  /* 0x0000003000147944 */ /* 0x000fea0003c00000 */
.L_x_940:
[----:B------:R-:W-:Y:S05]  /*1630*/  BSYNC.RECONVERGENT B5 ;  /* 0x0000000000057941 */ /* 0x000fea0003800200 */
.L_x_939:
[----:B------:R-:W-:-:S11]  /*1640*/  DADD R26, R26, R40 ;  /* 0x000000001a1a7229 */ /* 0x000fd60000000028 */
.L_x_938:
[----:B------:R-:W-:Y:S05]  /*1650*/  BSYNC.RECONVERGENT B4 ;  /* 0x0000000000047941 */ /* 0x000fea0003800200 */
.L_x_937:
        /* <DEDUP_REMOVED lines=32> */
.L_x_942:
[----:B------:R-:W-:Y:S05]  /*1860*/  BSYNC.RECONVERGENT B4 ;  /* 0x0000000000047941 */ /* 0x000fea0003800200 */
.L_x_941:
[----:B------:R-:W-:-:S11]  /*1870*/  DADD R26, R26, R40 ;  /* 0x000000001a1a7229 */ /* 0x000fd60000000028 */
.L_x_932:
[----:B------:R-:W-:Y:S05]  /*1880*/  BSYNC.RECONVERGENT B3 ;  /* 0x0000000000037941 */ /* 0x000fea0003800200 */
.L_x_931:
        /* <DEDUP_REMOVED lines=24> */
.L_x_959:
[----:B------:R-:W0:Y:S01]  /*1a10*/  LDCU.64 UR12, c[0x0][0x3b0] ;  /* 0x00007600ff0c77ac */ /* 0x000e220008000a00 */
[----:B------:R-:W-:Y:S01]  /*1a20*/  SHF.R.S32.HI R31, RZ, 0x1f, R22 ;  /* 0x0000001fff1f7819 */ /* 0x000fe20000011416 */
[----:B------:R-:W-:Y:S01]  /*1a30*/  BSSY.RECONVERGENT B3, `(.L_x_943) ;  /* 0x000002d000037945 */ /* 0x000fe20003800200 */
[----:B------:R-:W-:Y:S01]  /*1a40*/  MOV R30, R22 ;  /* 0x00000016001e7202 */ /* 0x000fe20000000f00 */
[----:B------:R-:W1:Y:S01]  /*1a50*/  LDCU UR7, c[0x0][0x3a0] ;  /* 0x00007400ff0777ac */ /* 0x000e620008000800 */
[----:B------:R-:W-:Y:S02]  /*1a60*/  VIMNMX R37, PT, PT, R56, UR5, PT ;  /* 0x0000000538257c48 */ /* 0x000fe4000bfe0100 */
[----:B------:R-:W-:Y:S01]  /*1a70*/  ISETP.GT.AND P0, PT, R21, R18, PT ;  /* 0x000000121500720c */ /* 0x000fe20003f04270 */
[----:B------:R-:W2:Y:S01]  /*1a80*/  LDCU.64 UR14, c[0x0][0x388] ;  /* 0x00007100ff0e77ac */ /* 0x000ea20008000a00 */
[----:B0-----:R-:W-:Y:S02]  /*1a90*/  IMAD R35, R23, UR12, RZ ;  /* 0x0000000c17237c24 */ /* 0x001fe4000f8e02ff */
        /* <DEDUP_REMOVED lines=36> */
.L_x_946:
[----:B------:R-:W-:Y:S05]  /*1ce0*/  BSYNC.RECONVERGENT B4 ;  /* 0x0000000000047941 */ /* 0x000fea0003800200 */
.L_x_945:
[----:B------:R-:W-:-:S11]  /*1cf0*/  DADD R26, R26, R40 ;  /* 0x000000001a1a7229 */ /* 0x000fd60000000028 */
.L_x_944:
[----:B------:R-:W-:Y:S05]  /*1d00*/  BSYNC.RECONVERGENT B3 ;  /* 0x0000000000037941 */ /* 0x000fea0003800200 */
.L_x_943:
        /* <DEDUP_REMOVED lines=34> */
.L_x_950:
[----:B------:R-:W-:Y:S05]  /*1f30*/  BSYNC.RECONVERGENT B4 ;  /* 0x0000000000047941 */ /* 0x000fea0003800200 */
.L_x_949:
[----:B------:R-:W-:-:S11]  /*1f40*/  DADD R26, R26, R40 ;  /* 0x000000001a1a7229 */ /* 0x000fd60000000028 */
.L_x_948:
[----:B------:R-:W-:Y:S05]  /*1f50*/  BSYNC.RECONVERGENT B3 ;  /* 0x0000000000037941 */ /* 0x000fea0003800200 */
.L_x_947:
        /* <DEDUP_REMOVED lines=34> */
.L_x_954:
[----:B------:R-:W-:Y:S05]  /*2180*/  BSYNC.RECONVERGENT B4 ;  /* 0x0000000000047941 */ /* 0x000fea0003800200 */
.L_x_953:
[----:B------:R-:W-:-:S11]  /*2190*/  DADD R26, R26, R40 ;  /* 0x000000001a1a7229 */ /* 0x000fd60000000028 */
.L_x_952:
[----:B------:R-:W-:Y:S05]  /*21a0*/  BSYNC.RECONVERGENT B3 ;  /* 0x0000000000037941 */ /* 0x000fea0003800200 */
.L_x_951:
[----:B------:R-:W0:Y:S01]  /*21b0*/  LDCU UR7, c[0x0][0x3a0] ;  /* 0x00007400ff0777ac */ /* 0x000e220008000800 */
[----:B------:R-:W-:Y:S01]  /*21c0*/  VIMNMX R0, PT, PT, R51, UR5, PT ;  /* 0x0000000533007c48 */ /* 0x000fe2000bfe0100 */
[----:B------:R-:W-:Y:S01]  /*21d0*/  BSSY.RECONVERGENT B3, `(.L_x_955) ;  /* 0x0000022000037945 */ /* 0x000fe20003800200 */
[----:B------:R-:W-:Y:S02]  /*21e0*/  VIMNMX R35, PT, PT, RZ, R50, !PT ;  /* 0x00000032ff237248 */ /* 0x000fe40007fe0100 */
[----:B0-----:R-:W-:-:S04]  /*21f0*/  VIMNMX R34, PT, PT, R0, UR7, PT ;  /* 0x0000000700227c48 */ /* 0x001fc8000bfe0100 */
[----:B------:R-:W-:-:S13]  /*2200*/  ISETP.LE.OR P0, PT, R34, R35, !P0 ;  /* 0x000000232200720c */ /* 0x000fda0004703670 */
[----:B------:R-:W-:Y:S05]  /*2210*/  @P0 BRA `(.L_x_956) ;  /* 0x0000000000740947 */ /* 0x000fea0003800000 */
[----:B------:R0:W2:Y:S01]  /*2220*/  LDG.E.64 R32, desc[UR10][R30.64+0x18] ;  /* 0x0000180a1e207981 */ /* 0x0000a2000c1e1b00 */
[----:B------:R-:W1:Y:S01]  /*2230*/  LDCU.U8 UR7, c[0x0][0x3dc] ;  /* 0x00007b80ff0777ac */ /* 0x000e620008000000 */
[----:B------:R-:W-:Y:S01]  /*2240*/  IMAD.IADD R35, R34, 0x1, -R35 ;  /* 0x0000000122237824 */ /* 0x000fe200078e0a23 */
[----:B------:R-:W-:Y:S01]  /*2250*/  IADD3 R37, PT, PT, R0, R55, RZ ;  /* 0x0000003700257210 */ /* 0x000fe20007ffe0ff */
[----:B------:R-:W-:Y:S01]  /*2260*/  IMAD.MOV.U32 R36, RZ, RZ, 0x1 ;  /* 0x00000001ff247424 */ /* 0x000fe200078e00ff */
[----:B------:R-:W-:Y:S01]  /*2270*/  BSSY.RECONVERGENT B4, `(.L_x_957) ;  /* 0x0000016000047945 */ /* 0x000fe20003800200 */
        /* <DEDUP_REMOVED lines=21> */
.L_x_958:
[----:B------:R-:W-:Y:S05]  /*23d0*/  BSYNC.RECONVERGENT B4 ;  /* 0x0000000000047941 */ /* 0x000fea0003800200 */
.L_x_957:
[----:B------:R-:W-:-:S11]  /*23e0*/  DADD R26, R26, R40 ;  /* 0x000000001a1a7229 */ /* 0x000fd60000000028 */
.L_x_956:
[----:B------:R-:W-:Y:S05]  /*23f0*/  BSYNC.RECONVERGENT B3 ;  /* 0x0000000000037941 */ /* 0x000fea0003800200 */
.L_x_955:
        /* <DEDUP_REMOVED lines=18> */
.L_x_930:
[----:B------:R-:W-:Y:S05]  /*2520*/  BSYNC.RECONVERGENT B1 ;  /* 0x0000000000017941 */ /* 0x000fea0003800200 */
.L_x_929:
[----:B------:R-:W-:-:S05]  /*2530*/  VIADD R4, R4, 0x1 ;  /* 0x0000000104047836 */ /* 0x000fca0000000000 */
[----:B------:R-:W-:-:S13]  /*2540*/  ISETP.NE.AND P0, PT, R4, R7, PT ;  /* 0x000000070400720c */ /* 0x000fda0003f05270 */
[----:B------:R-:W-:Y:S05]  /*2550*/  @P0 BRA `(.L_x_960) ;  /* 0xffffffe800a80947 */ /* 0x000fea000383ffff */
.L_x_928:
[----:B------:R-:W-:Y:S05]  /*2560*/  BSYNC.RECONVERGENT B2 ;  /* 0x0000000000027941 */ /* 0x000fea0003800200 */
.L_x_927:
[----:B------:R-:W0:Y:S01]  /*2570*/  LDCU.64 UR12, c[0x0][0x3d0] ;  /* 0x00007a00ff0c77ac */ /* 0x000e220008000a00 */
[----:B------:R-:W1:Y:S01]  /*2580*/  LDCU UR7, c[0x0][0x380] ;  /* 0x00007000ff0777ac */ /* 0x000e620008000800 */
[----:B0-----:R-:W-:-:S04]  /*2590*/  LEA R6, P0, R2, UR12, 0x3 ;  /* 0x0000000c02067c11 */ /* 0x001fc8000f8018ff */
[----:B------:R-:W-:Y:S02]  /*25a0*/  LEA.HI.X R7, R2, UR13, R3, 0x3, P0 ;  /* 0x0000000d02077c11 */ /* 0x000fe400080f1c03 */
[----:B------:R-:W-:-:S03]  /*25b0*/  IADD3 R2, P0, PT, R5, R2, RZ ;  /* 0x0000000205027210 */ /* 0x000fc60007f1e0ff */
[----:B------:R0:W-:Y:S02]  /*25c0*/  STG.E.64 desc[UR10][R6.64], R26 ;  /* 0x0000001a06007986 */ /* 0x0001e4000c101b0a */
[----:B------:R-:W-:Y:S01]  /*25d0*/  IMAD.X R3, RZ, RZ, R3, P0 ;  /* 0x000000ffff037224 */ /* 0x000fe200000e0603 */
[----:B-1----:R-:W-:-:S04]  /*25e0*/  ISETP.GE.U32.AND P0, PT, R2, UR7, PT ;  /* 0x0000000702007c0c */ /* 0x002fc8000bf06070 */
[----:B------:R-:W-:-:S13]  /*25f0*/  ISETP.GE.AND.EX P0, PT, R3, UR9, PT, P0 ;  /* 0x0000000903007c0c */ /* 0x000fda000bf06300 */
[----:B0-----:R-:W-:Y:S05]  /*2600*/  @!P0 BRA `(.L_x_961) ;  /* 0xffffffd800e08947 */ /* 0x001fea000383ffff */
[----:B------:R-:W-:Y:S05]  /*2610*/  EXIT ;  /* 0x000000000000794d */ /* 0x000fea0003800000 */
.L_x_916:
[----:B------:R-:W0:Y:S02]  /*2620*/  LDCU UR6, c[0x0][0x3d8] ;  /* 0x00007b00ff0677ac */ /* 0x000e240008000800 */
[----:B0-----:R-:W0:Y:S02]  /*2630*/  I2F.F64 R50, UR6 ;  /* 0x0000000600327d12 */ /* 0x001e240008201c00 */
.L_x_1006:
        /* <DEDUP_REMOVED lines=10> */
[----:B-1----:R-:W-:-:S06]  /*26e0*/  IADD3 R8, PT, PT, R4, 0xffffffe, RZ ;  /* 0x0ffffffe04087810 */ /* 0x002fcc0007ffe0ff */
[----:B------:R-:W1:Y:S02]  /*26f0*/  F2I.FTZ.U32.TRUNC.NTZ R7, R8 ;  /* 0x0000000800077305 */ /* 0x000e64000021f000 */
        /* <DEDUP_REMOVED lines=16> */
.L_x_963:
[----:B------:R-:W1:Y:S01]  /*2800*/  LDCU.64 UR6, c[0x0][0x3a0] ;  /* 0x00007400ff0677ac */ /* 0x000e620008000a00 */
[----:B------:R-:W-:Y:S01]  /*2810*/  IMAD.MOV.U32 R18, RZ, RZ, R2 ;  /* 0x000000ffff127224 */ /* 0x000fe200078e0002 */
[----:B------:R-:W-:Y:S01]  /*2820*/  MOV R4, 0x2870 ;  /* 0x0000287000047802 */ /* 0x000fe20000000f00 */
[----:B------:R-:W-:Y:S01]  /*2830*/  IMAD.MOV.U32 R13, RZ, RZ, R3 ;  /* 0x000000ffff0d7224 */ /* 0x000fe200078e0003 */
[----:B-1----:R-:W-:Y:S01]  /*2840*/  MOV R11, UR6 ;  /* 0x00000006000b7c02 */ /* 0x002fe20008000f00 */
[----:B------:R-:W-:-:S07]  /*2850*/  IMAD.U32 R10, RZ, RZ, UR7 ;  /* 0x00000007ff0a7e24 */ /* 0x000fce000f8e00ff */
[----:B0-----:R-:W-:Y:S05]  /*2860*/  CALL.REL.NOINC `($__internal_17_$__cuda_sm20_div_s64) ;  /* 0x0000002000f07944 */ /* 0x001fea0003c00000 */
[----:B------:R-:W0:Y:S01]  /*2870*/  LDCU UR6, c[0x0][0x3a0] ;  /* 0x00007400ff0677ac */ /* 0x000e220008000800 */
[--C-:B------:R-:W-:Y:S02]  /*2880*/  IMAD.MOV R7, RZ, RZ, -R28.reuse ;  /* 0x000000ffff077224 */ /* 0x100fe400078e0a1c */
[----:B------:R-:W-:Y:S02]  /*2890*/  IMAD.MOV.U32 R6, RZ, RZ, R28 ;  /* 0x000000ffff067224 */ /* 0x000fe400078e001c */
[----:B0-----:R-:W-:Y:S01]  /*28a0*/  IMAD R0, R7, UR6, R2 ;  /* 0x0000000607007c24 */ /* 0x001fe2000f8e0202 */
[----:B------:R-:W-:-:S07]  /*28b0*/  MOV R7, R29 ;  /* 0x0000001d00077202 */ /* 0x000fce0000000f00 */
.L_x_964:
[----:B------:R-:W-:Y:S05]  /*28c0*/  BSYNC.RECONVERGENT B0 ;  /* 0x0000000000007941 */ /* 0x000fea0003800200 */
.L_x_962:
[----:B------:R-:W1:Y:S01]  /*28d0*/  LDCU UR7, c[0x0][0x39c] ;  /* 0x00007380ff0777ac */ /* 0x000e620008000800 */
[----:B------:R-:W-:Y:S01]  /*28e0*/  BSSY.RECONVERGENT B0, `(.L_x_965) ;  /* 0x0000029000007945 */ /* 0x000fe20003800200 */
[----:B------:R-:W2:Y:S01]  /*28f0*/  LDCU UR6, c[0x0][0x3cc] ;  /* 0x00007980ff0677ac */ /* 0x000ea20008000800 */
[----:B-1----:R-:W-:-:S04]  /*2900*/  LOP3.LUT R4, R7, UR7, RZ, 0xfc, !PT ;  /* 0x0000000707047c12 */ /* 0x002fc8000f8efcff */
[----:B------:R-:W-:Y:S01]  /*2910*/  ISETP.NE.U32.AND P0, PT, R4, RZ, PT ;  /* 0x000000ff0400720c */ /* 0x000fe20003f05070 */
[----:B--2---:R-:W-:-:S12]  /*2920*/  VIADD R0, R0, UR6 ;  /* 0x0000000600007c36 */ /* 0x004fd80008000000 */
[----:B------:R-:W-:Y:S05]  /*2930*/  @P0 BRA `(.L_x_966) ;  /* 0x00000000005c0947 */ /* 0x000fea0003800000 */
[----:B------:R-:W1:Y:S01]  /*2940*/  LDCU UR6, c[0x0][0x398] ;  /* 0x00007300ff0677ac */ /* 0x000e620008000800 */
[----:B------:R-:W-:Y:S01]  /*2950*/  HFMA2 R49, -RZ, RZ, 0, 0 ;  /* 0x00000000ff317431 */ /* 0x000fe200000001ff */
        /* <DEDUP_REMOVED lines=19> */
[----:B------:R-:W-:Y:S01]  /*2a90*/  IMAD R6, R7, UR6, R6 ;  /* 0x0000000607067c24 */ /* 0x000fe2000f8e0206 */
[----:B------:R-:W-:Y:S06]  /*2aa0*/  BRA `(.L_x_967) ;  /* 0x0000000000307947 */ /* 0x000fec0003800000 */
.L_x_966:
[----:B------:R-:W1:Y:S01]  /*2ab0*/  LDCU.64 UR6, c[0x0][0x398] ;  /* 0x00007300ff0677ac */ /* 0x000e620008000a00 */
[----:B------:R-:W-:Y:S01]  /*2ac0*/  IMAD.MOV.U32 R18, RZ, RZ, R6 ;  /* 0x000000ffff127224 */ /* 0x000fe200078e0006 */
[----:B------:R-:W-:Y:S01]  /*2ad0*/  MOV R4, 0x2b20 ;  /* 0x00002b2000047802 */ /* 0x000fe20000000f00 */
[----:B------:R-:W-:Y:S02]  /*2ae0*/  IMAD.MOV.U32 R13, RZ, RZ, R7 ;  /* 0x000000ffff0d7224 */ /* 0x000fe400078e0007 */
[----:B-1----:R-:W-:Y:S02]  /*2af0*/  IMAD.U32 R11, RZ, RZ, UR6 ;  /* 0x00000006ff0b7e24 */ /* 0x002fe4000f8e00ff */
[----:B------:R-:W-:-:S07]  /*2b00*/  IMAD.U32 R10, RZ, RZ, UR7 ;  /* 0x00000007ff0a7e24 */ /* 0x000fce000f8e00ff */
[----:B0-----:R-:W-:Y:S05]  /*2b10*/  CALL.REL.NOINC `($__internal_17_$__cuda_sm20_div_s64) ;  /* 0x0000002000447944 */ /* 0x001fea0003c00000 */
[----:B------:R-:W0:Y:S01]  /*2b20*/  LDCU UR6, c[0x0][0x398] ;  /* 0x00007300ff0677ac */ /* 0x000e220008000800 */
[----:B------:R-:W-:Y:S01]  /*2b30*/  IADD3 R7, PT, PT, -R28, RZ, RZ ;  /* 0x000000ff1c077210 */ /* 0x000fe20007ffe1ff */
[----:B------:R-:W-:Y:S02]  /*2b40*/  IMAD.MOV.U32 R48, RZ, RZ, R28 ;  /* 0x000000ffff307224 */ /* 0x000fe400078e001c */
[----:B------:R-:W-:Y:S02]  /*2b50*/  IMAD.MOV.U32 R49, RZ, RZ, R29 ;  /* 0x000000ffff317224 */ /* 0x000fe400078e001d */
[----:B0-----:R-:W-:-:S07]  /*2b60*/  IMAD R6, R7, UR6, R6 ;  /* 0x0000000607067c24 */ /* 0x001fce000f8e0206 */
.L_x_967:
[----:B------:R-:W-:Y:S05]  /*2b70*/  BSYNC.RECONVERGENT B0 ;  /* 0x0000000000007941 */ /* 0x000fea0003800200 */
.L_x_965:
[----:B------:R-:W1:Y:S01]  /*2b80*/  LDC R14, c[0x0][0x3c0] ;  /* 0x0000f000ff0e7b82 */ /* 0x000e620000000800 */
[----:B------:R-:W2:Y:S01]  /*2b90*/  LDCU UR6, c[0x0][0x3c8] ;  /* 0x00007900ff0677ac */ /* 0x000ea20008000800 */
[----:B------:R-:W-:Y:S01]  /*2ba0*/  BSSY.RECONVERGENT B0, `(.L_x_968) ;  /* 0x0000055000007945 */ /* 0x000fe20003800200 */
[----:B------:R-:W-:-:S05]  /*2bb0*/  IMAD.MOV.U32 R27, RZ, RZ, RZ ;  /* 0x000000ffff1b7224 */ /* 0x000fca00078e00ff */
[----:B------:R-:W3:Y:S08]  /*2bc0*/  LDC R4, c[0x0][0x3c4] ;  /* 0x0000f100ff047b82 */ /* 0x000ef00000000800 */
[----:B------:R-:W4:Y:S01]  /*2bd0*/  LDC R19, c[0x0][0x3b0] ;  /* 0x0000ec00ff137b82 */ /* 0x000f220000000800 */
[----:B--2---:R-:W-:Y:S02]  /*2be0*/  VIADD R11, R6, UR6 ;  /* 0x00000006060b7c36 */ /* 0x004fe40008000000 */
[----:B------:R-:W-:Y:S01]  /*2bf0*/  IMAD.MOV.U32 R6, RZ, RZ, RZ ;  /* 0x000000ffff067224 */ /* 0x000fe200078e00ff */
[----:B-1----:R-:W-:-:S02]  /*2c00*/  IABS R13, R14 ;  /* 0x0000000e000d7213 */ /* 0x002fc40000000000 */
[----:B------:R-:W-:Y:S02]  /*2c10*/  ISETP.NE.AND P3, PT, R14, RZ, PT ;  /* 0x000000ff0e00720c */ /* 0x000fe40003f65270 */
[----:B------:R-:W1:Y:S01]  /*2c20*/  I2F.RP R10, R13 ;  /* 0x0000000d000a7306 */ /* 0x000e620000209400 */
[----:B---3--:R-:W-:-:S07]  /*2c30*/  IABS R17, R4 ;  /* 0x0000000400117213 */ /* 0x008fce0000000000 */
[----:B------:R-:W2:Y:S08]  /*2c40*/  I2F.RP R12, R17 ;  /* 0x00000011000c7306 */ /* 0x000eb00000209400 */
[----:B-1----:R-:W1:Y:S08]  /*2c50*/  MUFU.RCP R10, R10 ;  /* 0x0000000a000a7308 */ /* 0x002e700000001000 */
[----:B--2---:R-:W2:Y:S01]  /*2c60*/  MUFU.RCP R12, R12 ;  /* 0x0000000c000c7308 */ /* 0x004ea20000001000 */
[----:B-1----:R-:W-:Y:S01]  /*2c70*/  VIADD R7, R10, 0xffffffe ;  /* 0x0ffffffe0a077836 */ /* 0x002fe20000000000 */
[----:B------:R-:W-:-:S06]  /*2c80*/  IABS R10, R11 ;  /* 0x0000000b000a7213 */ /* 0x000fcc0000000000 */
[----:B------:R-:W1:Y:S01]  /*2c90*/  F2I.FTZ.U32.TRUNC.NTZ R7, R7 ;  /* 0x0000000700077305 */ /* 0x000e62000021f000 */
[----:B--2---:R-:W-:-:S07]  /*2ca0*/  VIADD R8, R12, 0xffffffe ;  /* 0x0ffffffe0c087836 */ /* 0x004fce0000000000 */
[----:B------:R2:W3:Y:S01]  /*2cb0*/  F2I.FTZ.U32.TRUNC.NTZ R9, R8 ;  /* 0x0000000800097305 */ /* 0x0004e2000021f000 */
[----:B-1----:R-:W-:Y:S02]  /*2cc0*/  IADD3 R16, PT, PT, RZ, -R7, RZ ;  /* 0x80000007ff107210 */ /* 0x002fe40007ffe0ff */
[----:B--2---:R-:W-:-:S03]  /*2cd0*/  MOV R8, RZ ;  /* 0x000000ff00087202 */ /* 0x004fc60000000f00 */
[----:B------:R-:W-:Y:S02]  /*2ce0*/  IMAD R15, R16, R13, RZ ;  /* 0x0000000d100f7224 */ /* 0x000fe400078e02ff */
[----:B---3--:R-:W-:Y:S02]  /*2cf0*/  IMAD.MOV R12, RZ, RZ, -R9 ;  /* 0x000000ffff0c7224 */ /* 0x008fe400078e0a09 */
[----:B------:R-:W-:-:S04]  /*2d00*/  IMAD.HI.U32 R6, R7, R15, R6 ;  /* 0x0000000f07067227 */ /* 0x000fc800078e0006 */
[----:B------:R-:W-:Y:S02]  /*2d10*/  IMAD R15, R12, R17, RZ ;  /* 0x000000110c0f7224 */ /* 0x000fe400078e02ff */
[----:B------:R-:W-:Y:S01]  /*2d20*/  IMAD.MOV.U32 R7, RZ, RZ, R10 ;  /* 0x000000ffff077224 */ /* 0x000fe200078e000a */
[----:B------:R-:W-:Y:S01]  /*2d30*/  IABS R10, R0 ;  /* 0x00000000000a7213 */ /* 0x000fe20000000000 */
[----:B------:R-:W-:Y:S01]  /*2d40*/  IMAD.HI.U32 R9, R9, R15, R8 ;  /* 0x0000000f09097227 */ /* 0x000fe200078e0008 */
[----:B------:R-:W1:Y:S03]  /*2d50*/  LDC R12, c[0x0][0x3b8] ;  /* 0x0000ee00ff0c7b82 */ /* 0x000e660000000800 */
[----:B------:R-:W-:-:S04]  /*2d60*/  IMAD.HI.U32 R6, R6, R7, RZ ;  /* 0x0000000706067227 */ /* 0x000fc800078e00ff */
[----:B------:R-:W-:Y:S02]  /*2d70*/  IMAD.MOV R8, RZ, RZ, -R6 ;  /* 0x000000ffff087224 */ /* 0x000fe400078e0a06 */
[----:B------:R-:W-:-:S04]  /*2d80*/  IMAD.HI.U32 R9, R9, R10, RZ ;  /* 0x0000000a09097227 */ /* 0x000fc800078e00ff */
[----:B------:R-:W-:Y:S02]  /*2d90*/  IMAD R8, R13, R8, R7 ;  /* 0x000000080d087224 */ /* 0x000fe400078e0207 */
[----:B------:R-:W-:-:S03]  /*2da0*/  IMAD.MOV R7, RZ, RZ, -R9 ;  /* 0x000000ffff077224 */ /* 0x000fc600078e0a09 */
[----:B------:R-:W-:Y:S01]  /*2db0*/  ISETP.GT.U32.AND P1, PT, R13, R8, PT ;  /* 0x000000080d00720c */ /* 0x000fe20003f24070 */
[C---:B------:R-:W-:Y:S02]  /*2dc0*/  IMAD R10, R17.reuse, R7, R10 ;  /* 0x00000007110a7224 */ /* 0x040fe400078e020a */
[----:B------:R-:W2:Y:S03]  /*2dd0*/  LDC R7, c[0x0][0x3bc] ;  /* 0x0000ef00ff077b82 */ /* 0x000ea60000000800 */
        /* <DEDUP_REMOVED lines=10> */
[----:B------:R-:W1:Y:S01]  /*2e80*/  LDC R17, c[0x0][0x3a8] ;  /* 0x0000ea00ff117b82 */ /* 0x000e620000000800 */
[----:B------:R-:W-:Y:S02]  /*2e90*/  ISETP.GE.AND P6, PT, R8, RZ, PT ;  /* 0x000000ff0800720c */ /* 0x000fe40003fc6270 */
[----:B------:R-:W-:-:S02]  /*2ea0*/  LOP3.LUT R8, R0, R4, RZ, 0x3c, !PT ;  /* 0x0000000400087212 */ /* 0x000fc400078e3cff */
[----:B------:R-:W-:Y:S01]  /*2eb0*/  @P0 VIADD R6, R6, 0x1 ;  /* 0x0000000106060836 */ /* 0x000fe20000000000 */
[----:B--2---:R-:W-:Y:S02]  /*2ec0*/  ISETP.GE.AND P0, PT, R0, R7, PT ;  /* 0x000000070000720c */ /* 0x004fe40003f06270 */
[----:B------:R-:W-:Y:S01]  /*2ed0*/  ISETP.GE.AND P1, PT, R8, RZ, PT ;  /* 0x000000ff0800720c */ /* 0x000fe20003f26270 */
[----:B------:R-:W-:Y:S02]  /*2ee0*/  IMAD.MOV.U32 R16, RZ, RZ, R6 ;  /* 0x000000ffff107224 */ /* 0x000fe400078e0006 */
[----:B------:R-:W-:-:S03]  /*2ef0*/  @P2 IADD3 R9, PT, PT, R9, 0x1, RZ ;  /* 0x0000000109092810 */ /* 0x000fc60007ffe0ff */
[----:B------:R-:W-:Y:S01]  /*2f00*/  @!P6 IMAD.MOV R16, RZ, RZ, -R16 ;  /* 0x000000ffff10e224 */ /* 0x000fe200078e0a10 */
[----:B------:R-:W-:Y:S01]  /*2f10*/  @!P3 LOP3.LUT R16, RZ, R14, RZ, 0x33, !PT ;  /* 0x0000000eff10b212 */ /* 0x000fe200078e33ff */
[----:B------:R-:W-:Y:S01]  /*2f20*/  IMAD.MOV.U32 R14, RZ, RZ, R9 ;  /* 0x000000ffff0e7224 */ /* 0x000fe200078e0009 */
[----:B----4-:R-:W-:Y:S06]  /*2f30*/  @!P4 BRA `(.L_x_969) ;  /* 0x00000000006cc947 */ /* 0x010fec0003800000 */
        /* <DEDUP_REMOVED lines=27> */
.L_x_969:
[----:B------:R-:W-:Y:S05]  /*30f0*/  BSYNC.RECONVERGENT B0 ;  /* 0x0000000000007941 */ /* 0x000fea0003800200 */
.L_x_968:
[----:B------:R-:W-:Y:S01]  /*3100*/  BSSY.RECONVERGENT B0, `(.L_x_970) ;  /* 0x0000020000007945 */ /* 0x000fe20003800200 */
[----:B------:R-:W-:Y:S01]  /*3110*/  HFMA2 R25, -RZ, RZ, 0, 0 ;  /* 0x00000000ff197431 */ /* 0x000fe200000001ff */
[----:B-1----:R-:W-:Y:S01]  /*3120*/  VIADDMNMX R16, R16, 0x1, R17, PT ;  /* 0x0000000110107846 */ /* 0x002fe20003800111 */
[----:B------:R-:W-:Y:S01]  /*3130*/  @!P1 IMAD.MOV R14, RZ, RZ, -R14 ;  /* 0x000000ffff0e9224 */ /* 0x000fe200078e0a0e */
        /* <DEDUP_REMOVED lines=28> */
.L_x_971:
[----:B------:R-:W-:Y:S05]  /*3300*/  BSYNC.RECONVERGENT B0 ;  /* 0x0000000000007941 */ /* 0x000fea0003800200 */
.L_x_970:
[----:B------:R-:W-:Y:S01]  /*3310*/  ISETP.GE.AND P0, PT, R27, R16, PT ;  /* 0x000000101b00720c */ /* 0x000fe20003f06270 */
[----:B------:R-:W-:Y:S01]  /*3320*/  BSSY.RECONVERGENT B2, `(.L_x_972) ;  /* 0x000012a000027945 */ /* 0x000fe20003800200 */
[----:B------:R-:W-:Y:S02]  /*3330*/  @!P5 LOP3.LUT R14, RZ, R4, RZ, 0x33, !PT ;  /* 0x00000004ff0ed212 */ /* 0x000fe400078e33ff */
[----:B------:R-:W-:Y:S02]  /*3340*/  CS2R R46, SRZ ;  /* 0x00000000002e7805 */ /* 0x000fe4000001ff00 */
[----:B------:R-:W-:-:S07]  /*3350*/  VIADDMNMX R14, R14, 0x1, R19, PT ;  /* 0x000000010e0e7846 */ /* 0x000fce0003800113 */
[----:B------:R-:W-:Y:S05]  /*3360*/  @P0 BRA `(.L_x_973) ;  /* 0x0000001000940947 */ /* 0x000fea0003800000 */
[----:B------:R-:W1:Y:S01]  /*3370*/  LDCU UR6, c[0x0][0x3cc] ;  /* 0x00007980ff0677ac */ /* 0x000e620008000800 */
[----:B------:R-:W2:Y:S01]  /*3380*/  LDC R0, c[0x0][0x3a0] ;  /* 0x0000e800ff007b82 */ /* 0x000ea20000000800 */
[CC--:B------:R-:W-:Y:S01]  /*3390*/  IMAD R21, R25.reuse, R4.reuse, R4 ;  /* 0x0000000419157224 */ /* 0x0c0fe200078e0204 */
[----:B------:R-:W-:Y:S01]  /*33a0*/  SHF.R.S32.HI R13, RZ, 0x1f, R25 ;  /* 0x0000001fff0d7819 */ /* 0x000fe20000011419 */
[C---:B------:R-:W-:Y:S01]  /*33b0*/  VIADD R11, R25.reuse, 0x2 ;  /* 0x00000002190b7836 */ /* 0x040fe20000000000 */
[C---:B------:R-:W-:Y:S01]  /*33c0*/  IADD3 R12, PT, PT, R25.reuse, 0x1, RZ ;  /* 0x00000001190c7810 */ /* 0x040fe20007ffe0ff */
[C---:B------:R-:W-:Y:S01]  /*33d0*/  VIADD R10, R25.reuse, 0x3 ;  /* 0x00000003190a7836 */ /* 0x040fe20000000000 */
[----:B------:R-:W-:Y:S01]  /*33e0*/  CS2R R46, SRZ ;  /* 0x00000000002e7805 */ /* 0x000fe2000001ff00 */
[C---:B------:R-:W-:Y:S02]  /*33f0*/  IMAD.IADD R9, R25.reuse, 0x1, -R14 ;  /* 0x0000000119097824 */ /* 0x040fe400078e0a0e */
[----:B-1----:R-:W-:Y:S01]  /*3400*/  IMAD R6, R25, R4, -UR6 ;  /* 0x8000000619067e24 */ /* 0x002fe2000f8e0204 */
[----:B------:R-:W-:-:S03]  /*3410*/  VIADDMNMX R8, R21, -UR6, RZ, !PT ;  /* 0x8000000615087c46 */ /* 0x000fc6000f8001ff */
[----:B------:R-:W-:Y:S01]  /*3420*/  IMAD.IADD R7, R6, 0x1, R7 ;  /* 0x0000000106077824 */ /* 0x000fe200078e0207 */
[----:B------:R-:W-:-:S03]  /*3430*/  VIMNMX R6, PT, PT, RZ, R6, !PT ;  /* 0x00000006ff067248 */ /* 0x000fc60007fe0100 */
[C---:B------:R-:W-:Y:S01]  /*3440*/  IMAD.IADD R17, R7.reuse, 0x1, R4 ;  /* 0x0000000107117824 */ /* 0x040fe200078e0204 */
[----:B--2---:R-:W-:Y:S01]  /*3450*/  VIMNMX3 R19, R7, UR5, R0, PT ;  /* 0x0000000507137c0f */ /* 0x004fe2000b800100 */
[----:B------:R-:W-:-:S03]  /*3460*/  IMAD.IADD R7, R14, 0x1, -R25 ;  /* 0x000000010e077824 */ /* 0x000fc600078e0a19 */
[----:B------:R-:W-:Y:S01]  /*3470*/  VIADDMNMX R15, R17, R4, UR5, PT ;  /* 0x00000005110f7e46 */ /* 0x000fe2000b800104 */
[----:B------:R-:W-:Y:S01]  /*3480*/  IMAD.IADD R4, R21, 0x1, R4 ;  /* 0x0000000115047824 */ /* 0x000fe200078e0204 */
[----:B------:R-:W-:Y:S02]  /*3490*/  VIMNMX3 R17, R17, UR5, R0, PT ;  /* 0x0000000511117c0f */ /* 0x000fe4000b800100 */
[----:B------:R-:W-:Y:S02]  /*34a0*/  VIMNMX R15, PT, PT, R15, R0, PT ;  /* 0x000000000f0f7248 */ /* 0x000fe40003fe0100 */
[----:B------:R-:W-:Y:S02]  /*34b0*/  LOP3.LUT R7, R7, 0x3, RZ, 0xc0, !PT ;  /* 0x0000000307077812 */ /* 0x000fe400078ec0ff */
[----:B------:R-:W-:-:S07]  /*34c0*/  VIADDMNMX R4, R4, -UR6, RZ, !PT ;  /* 0x8000000604047c46 */ /* 0x000fce000f8001ff */
.L_x_1005:
[----:B------:R-:W-:Y:S01]  /*34d0*/  ISETP.GE.AND P0, PT, R25, R14, PT ;  /* 0x0000000e1900720c */ /* 0x000fe20003f06270 */
[----:B------:R-:W-:-:S12]  /*34e0*/  BSSY.RECONVERGENT B1, `(.L_x_974) ;  /* 0x000010a000017945 */ /* 0x000fd80003800200 */
[----:B------:R-:W-:Y:S05]  /*34f0*/  @P0 BRA `(.L_x_975) ;  /* 0x0000001000200947 */ /* 0x000fea0003800000 */
[----:B------:R-:W1:Y:S01]  /*3500*/  LDC R18, c[0x0][0x3c8] ;  /* 0x0000f200ff127b82 */ /* 0x000e620000000800 */
[----:B------:R-:W1:Y:S01]  /*3510*/  LDCU UR6, c[0x0][0x3c0] ;  /* 0x00007800ff0677ac */ /* 0x000e620008000800 */
[----:B------:R-:W-:Y:S01]  /*3520*/  ISETP.NE.AND P0, PT, R7, RZ, PT ;  /* 0x000000ff0700720c */ /* 0x000fe20003f05270 */
[----:B------:R-:W-:Y:S01]  /*3530*/  BSSY.RECONVERGENT B3, `(.L_x_976) ;  /* 0x000006f000037945 */ /* 0x000fe20003800200 */
[----:B------:R-:W-:Y:S01]  /*3540*/  SHF.R.S32.HI R21, RZ, 0x1f, R27 ;  /* 0x0000001fff157819 */ /* 0x000fe2000001141b */
[----:B------:R-:W2:Y:S01]  /*3550*/  LDCU.64 UR12, c[0x0][0x3a8] ;  /* 0x00007500ff0c77ac */ /* 0x000ea20008000a00 */
[----:B------:R-:W-:Y:S01]  /*3560*/  MOV R20, R27 ;  /* 0x0000001b00147202 */ /* 0x000fe20000000f00 */
[----:B------:R-:W-:Y:S01]  /*3570*/  IMAD.MOV.U32 R24, RZ, RZ, R25 ;  /* 0x000000ffff187224 */ /* 0x000fe200078e0019 */
[----:B------:R-:W3:Y:S01]  /*3580*/  LDC R29, c[0x0][0x3b8] ;  /* 0x0000ee00ff1d7b82 */ /* 0x000ee20000000800 */
[----:B------:R-:W4:Y:S01]  /*3590*/  LDCU UR7, c[0x0][0x398] ;  /* 0x00007300ff0777ac */ /* 0x000f220008000800 */
[----:B--2---:R-:W-:-:S02]  /*35a0*/  IMAD R23, R49, UR12, RZ ;  /* 0x0000000c31177c24 */ /* 0x004fc4000f8e02ff */
[----:B-1----:R-:W-:Y:S02]  /*35b0*/  IMAD R18, R27, UR6, -R18 ;  /* 0x000000061b127c24 */ /* 0x002fe4000f8e0a12 */
[----:B------:R-:W-:-:S04]  /*35c0*/  IMAD.WIDE.U32 R30, R48, UR12, R20 ;  /* 0x0000000c301e7c25 */ /* 0x000fc8000f8e0014 */
[----:B------:R-:W-:Y:S01]  /*35d0*/  IMAD R23, R48, UR13, R23 ;  /* 0x0000000d30177c24 */ /* 0x000fe2000f8e0217 */
[----:B---3--:R-:W-:Y:S02]  /*35e0*/  VIADDMNMX R21, R18, R29, UR4, PT ;  /* 0x0000000412157e46 */ /* 0x008fe4000b80011d */
[----:B------:R-:W-:Y:S01]  /*35f0*/  VIMNMX R18, PT, PT, RZ, R18, !PT ;  /* 0x00000012ff127248 */ /* 0x000fe20007fe0100 */
        /* <DEDUP_REMOVED lines=36> */
[----:B------:R-:W-:Y:S05]  /*3840*/  CALL.REL.NOINC `($__internal_16_$__cuda_sm20_div_rn_f64_full) ;  /* 0x0000000c008c7944 */ /* 0x000fea0003c00000 */
.L_x_981:
[----:B------:R-:W-:Y:S05]  /*3850*/  BSYNC.RECONVERGENT B5 ;  /* 0x0000000000057941 */ /* 0x000fea0003800200 */
.L_x_980:
[----:B------:R-:W-:-:S11]  /*3860*/  DADD R46, R46, R40 ;  /* 0x000000002e2e7229 */ /* 0x000fd60000000028 */
.L_x_979:
[----:B------:R-:W-:Y:S05]  /*3870*/  BSYNC.RECONVERGENT B4 ;  /* 0x0000000000047941 */ /* 0x000fea0003800200 */
.L_x_978:
[----:B------:R-:W-:Y:S01]  /*3880*/  ISETP.NE.AND P1, PT, R7, 0x1, PT ;  /* 0x000000010700780c */ /* 0x000fe20003f25270 */
[----:B------:R-:W-:-:S12]  /*3890*/  IMAD.MOV.U32 R24, RZ, RZ, R12 ;  /* 0x000000ffff187224 */ /* 0x000fd800078e000c */
[----:B------:R-:W-:Y:S05]  /*38a0*/  @!P1 BRA `(.L_x_977) ;  /* 0x0000000000dc9947 */ /* 0x000fea0003800000 */
[----:B------:R-:W-:Y:S01]  /*38b0*/  ISETP.GE.OR P1, PT, R8, R17, P0 ;  /* 0x000000110800720c */ /* 0x000fe20000726670 */
[----:B------:R-:W-:-:S12]  /*38c0*/  BSSY.RECONVERGENT B4, `(.L_x_982) ;  /* 0x0000018000047945 */ /* 0x000fd80003800200 */
[----:B------:R-:W-:Y:S05]  /*38d0*/  @P1 BRA `(.L_x_983) ;  /* 0x0000000000581947 */ /* 0x000fea0003800000 */
[----:B------:R-:W2:Y:S01]  /*38e0*/  LDG.E.64 R32, desc[UR10][R22.64+0x8] ;  /* 0x0000080a16207981 */ /* 0x000ea2000c1e1b00 */
[----:B0-----:R-:W0:Y:S01]  /*38f0*/  MUFU.RCP64H R29, R51 ;  /* 0x00000033001d7308 */ /* 0x001e220000001800 */
        /* <DEDUP_REMOVED lines=18> */
.L_x_985:
[----:B------:R-:W-:Y:S05]  /*3a20*/  BSYNC.RECONVERGENT B5 ;  /* 0x0000000000057941 */ /* 0x000fea0003800200 */
.L_x_984:
[----:B------:R-:W-:-:S11]  /*3a30*/  DADD R46, R46, R40 ;  /* 0x000000002e2e7229 */ /* 0x000fd60000000028 */
.L_x_983:
[----:B------:R-:W-:Y:S05]  /*3a40*/  BSYNC.RECONVERGENT B4 ;  /* 0x0000000000047941 */ /* 0x000fea0003800200 */
.L_x_982:
[----:B------:R-:W-:Y:S01]  /*3a50*/  ISETP.NE.AND P1, PT, R7, 0x2, PT ;  /* 0x000000020700780c */ /* 0x000fe20003f25270 */
[----:B------:R-:W-:-:S12]  /*3a60*/  IMAD.MOV.U32 R24, RZ, RZ, R11 ;  /* 0x000000ffff187224 */ /* 0x000fd800078e000b */
[----:B------:R-:W-:Y:S05]  /*3a70*/  @!P1 BRA `(.L_x_977) ;  /* 0x0000000000689947 */ /* 0x000fea0003800000 */
[----:B------:R-:W-:Y:S01]  /*3a80*/  ISETP.GE.OR P0, PT, R4, R15, P0 ;  /* 0x0000000f0400720c */ /* 0x000fe20000706670 */
[----:B------:R-:W-:-:S12]  /*3a90*/  IMAD.MOV.U32 R24, RZ, RZ, R10 ;  /* 0x000000ffff187224 */ /* 0x000fd800078e000a */
        /* <DEDUP_REMOVED lines=21> */
.L_x_987:
[----:B------:R-:W-:Y:S05]  /*3bf0*/  BSYNC.RECONVERGENT B4 ;  /* 0x0000000000047941 */ /* 0x000fea0003800200 */
.L_x_986:
[----:B------:R-:W-:Y:S01]  /*3c00*/  DADD R46, R46, R40 ;  /* 0x000000002e2e7229 */ /* 0x000fe20000000028 */
[----:B------:R-:W-:-:S10]  /*3c10*/  IMAD.MOV.U32 R24, RZ, RZ, R10 ;  /* 0x000000ffff187224 */ /* 0x000fd400078e000a */
.L_x_977:
[----:B------:R-:W-:Y:S05]  /*3c20*/  BSYNC.RECONVERGENT B3 ;  /* 0x0000000000037941 */ /* 0x000fea0003800200 */
.L_x_976:
[----:B------:R-:W-:-:S13]  /*3c30*/  ISETP.GT.U32.AND P0, PT, R9, -0x4, PT ;  /* 0xfffffffc0900780c */ /* 0x000fda0003f04070 */
[----:B------:R-:W-:Y:S05]  /*3c40*/  @P0 BRA `(.L_x_975) ;  /* 0x00000008004c0947 */ /* 0x000fea0003800000 */
.L_x_1004:
        /* <DEDUP_REMOVED lines=10> */
[----:B--2---:R-:W-:-:S04]  /*3cf0*/  IMAD.WIDE.U32 R32, R30, UR12, R22 ;  /* 0x0000000c1e207c25 */ /* 0x004fc8000f8e0016 */
[----:B-1----:R-:W-:Y:S02]  /*3d00*/  IMAD R0, R24, UR6, -R29 ;  /* 0x0000000618007c24 */ /* 0x002fe4000f8e0a1d */
[----:B------:R-:W-:Y:S01]  /*3d10*/  IMAD R29, R20, UR12, RZ ;  /* 0x0000000c141d7c24 */ /* 0x000fe2000f8e02ff */
[----:B-----5:R-:W-:Y:S01]  /*3d20*/  LEA R28, P2, R32, UR14, 0x3 ;  /* 0x0000000e201c7c11 */ /* 0x020fe2000f8418ff */
[----:B------:R-:W-:Y:S01]  /*3d30*/  VIADD R24, R24, 0x4 ;  /* 0x0000000418187836 */ /* 0x000fe20000000000 */
[----:B----4-:R-:W-:Y:S01]  /*3d40*/  IADD3 R23, PT, PT, R0, UR7, RZ ;  /* 0x0000000700177c10 */ /* 0x010fe2000fffe0ff */
[----:B------:R-:W-:Y:S01]  /*3d50*/  IMAD R35, R30, UR13, R29 ;  /* 0x0000000d1e237c24 */ /* 0x000fe2000f8e021d */
[----:B------:R-:W-:Y:S02]  /*3d60*/  VIMNMX R0, PT, PT, RZ, R0, !PT ;  /* 0x00000000ff007248 */ /* 0x000fe40007fe0100 */
[----:B---3--:R-:W-:Y:S02]  /*3d70*/  VIMNMX3 R29, R23, UR5, R26, PT ;  /* 0x00000005171d7c0f */ /* 0x008fe4000b80011a */
[----:B------:R-:W-:-:S02]  /*3d80*/  ISETP.NE.AND P5, PT, R24, R14, PT ;  /* 0x0000000e1800720c */ /* 0x000fc40003fa5270 */
[----:B------:R-:W-:Y:S01]  /*3d90*/  ISETP.GE.OR P1, PT, R0, R29, P0 ;  /* 0x0000001d0000720c */ /* 0x000fe20000726670 */
[----:B------:R-:W-:-:S05]  /*3da0*/  IMAD.IADD R29, R35, 0x1, R33 ;  /* 0x00000001231d7824 */ /* 0x000fca00078e0221 */
[----:B------:R-:W-:-:S07]  /*3db0*/  LEA.HI.X R29, R32, UR15, R29, 0x3, P2 ;  /* 0x0000000f201d7c11 */ /* 0x000fce00090f1c1d */
        /* <DEDUP_REMOVED lines=20> */
[----:B------:R-:W-:Y:S05]  /*3f00*/  CALL.REL.NOINC `($__internal_16_$__cuda_sm20_div_rn_f64_full) ;  /* 0x0000000400dc7944 */ /* 0x000fea0003c00000 */
.L_x_991:
[----:B------:R-:W-:Y:S05]  /*3f10*/  BSYNC.RECONVERGENT B4 ;  /* 0x0000000000047941 */ /* 0x000fea0003800200 */
.L_x_990:
[----:B------:R-:W-:-:S11]  /*3f20*/  DADD R46, R46, R40 ;  /* 0x000000002e2e7229 */ /* 0x000fd60000000028 */
.L_x_989:
[----:B------:R-:W-:Y:S05]  /*3f30*/  BSYNC.RECONVERGENT B3 ;  /* 0x0000000000037941 */ /* 0x000fea0003800200 */
.L_x_988:
[----:B------:R-:W1:Y:S01]  /*3f40*/  LDC R0, c[0x0][0x3c4] ;  /* 0x0000f100ff007b82 */ /* 0x000e620000000800 */
[----:B------:R-:W2:Y:S01]  /*3f50*/  LDCU UR6, c[0x0][0x3cc] ;  /* 0x00007980ff0677ac */ /* 0x000ea20008000800 */
[----:B------:R-:W-:Y:S06]  /*3f60*/  BSSY.RECONVERGENT B3, `(.L_x_992) ;  /* 0x000001e000037945 */ /* 0x000fec0003800200 */
[----:B------:R-:W3:Y:S01]  /*3f70*/  LDC R26, c[0x0][0x3a0] ;  /* 0x0000e800ff1a7b82 */ /* 0x000ee20000000800 */
[--C-:B-1----:R-:W-:Y:S02]  /*3f80*/  IMAD R22, R22, R0, R0.reuse ;  /* 0x0000000016167224 */ /* 0x102fe400078e0200 */
[----:B------:R-:W-:-:S03]  /*3f90*/  IMAD.IADD R23, R23, 0x1, R0 ;  /* 0x0000000117177824 */ /* 0x000fc600078e0200 */
        /* <DEDUP_REMOVED lines=24> */
.L_x_995:
[----:B------:R-:W-:Y:S05]  /*4120*/  BSYNC.RECONVERGENT B4 ;  /* 0x0000000000047941 */ /* 0x000fea0003800200 */
.L_x_994:
[----:B------:R-:W-:-:S11]  /*4130*/  DADD R46, R46, R40 ;  /* 0x000000002e2e7229 */ /* 0x000fd60000000028 */
.L_x_993:
[----:B------:R-:W-:Y:S05]  /*4140*/  BSYNC.RECONVERGENT B3 ;  /* 0x0000000000037941 */ /* 0x000fea0003800200 */
.L_x_992:
        /* <DEDUP_REMOVED lines=30> */
.L_x_999:
[----:B------:R-:W-:Y:S05]  /*4330*/  BSYNC.RECONVERGENT B4 ;  /* 0x0000000000047941 */ /* 0x000fea0003800200 */
.L_x_998:
[----:B------:R-:W-:-:S11]  /*4340*/  DADD R46, R46, R40 ;  /* 0x000000002e2e7229 */ /* 0x000fd60000000028 */
.L_x_997:
[----:B------:R-:W-:Y:S05]  /*4350*/  BSYNC.RECONVERGENT B3 ;  /* 0x0000000000037941 */ /* 0x000fea0003800200 */
.L_x_996:
[----:B------:R-:W1:Y:S01]  /*4360*/  LDC R0, c[0x0][0x3c4] ;  /* 0x0000f100ff007b82 */ /* 0x000e620000000800 */
[----:B------:R-:W2:Y:S01]  /*4370*/  LDCU UR6, c[0x0][0x3cc] ;  /* 0x00007980ff0677ac */ /* 0x000ea20008000800 */
[----:B------:R-:W-:Y:S01]  /*4380*/  BSSY.RECONVERGENT B3, `(.L_x_1000) ;  /* 0x000001e000037945 */ /* 0x000fe20003800200 */
[----:B------:R-:W3:Y:S01]  /*4390*/  LDCU UR7, c[0x0][0x3a0] ;  /* 0x00007400ff0777ac */ /* 0x000ee20008000800 */
[-C--:B-1----:R-:W-:Y:S02]  /*43a0*/  IADD3 R22, PT, PT, R22, R0.reuse, RZ ;  /* 0x0000000016167210 */ /* 0x082fe40007ffe0ff */
[----:B------:R-:W-:Y:S02]  /*43b0*/  VIADDMNMX R23, R23, R0, UR5, PT ;  /* 0x0000000517177e46 */ /* 0x000fe4000b800100 */
        /* <DEDUP_REMOVED lines=24> */
.L_x_1003:
[----:B------:R-:W-:Y:S05]  /*4540*/  BSYNC.RECONVERGENT B4 ;  /* 0x0000000000047941 */ /* 0x000fea0003800200 */
.L_x_1002:
[----:B------:R-:W-:-:S11]  /*4550*/  DADD R46, R46, R40 ;  /* 0x000000002e2e7229 */ /* 0x000fd60000000028 */
.L_x_1001:
[----:B------:R-:W-:Y:S05]  /*4560*/  BSYNC.RECONVERGENT B3 ;  /* 0x0000000000037941 */ /* 0x000fea0003800200 */
.L_x_1000:
[----:B------:R-:W-:Y:S05]  /*4570*/  @P5 BRA `(.L_x_1004) ;  /* 0xfffffff400b45947 */ /* 0x000fea000383ffff */
.L_x_975:
[----:B------:R-:W-:Y:S05]  /*4580*/  BSYNC.RECONVERGENT B1 ;  /* 0x0000000000017941 */ /* 0x000fea0003800200 */
.L_x_974:
[----:B------:R-:W-:-:S05]  /*4590*/  VIADD R27, R27, 0x1 ;  /* 0x000000011b1b7836 */ /* 0x000fca0000000000 */
[----:B------:R-:W-:-:S13]  /*45a0*/  ISETP.NE.AND P0, PT, R27, R16, PT ;  /* 0x000000101b00720c */ /* 0x000fda0003f05270 */
[----:B------:R-:W-:Y:S05]  /*45b0*/  @P0 BRA `(.L_x_1005) ;  /* 0xffffffec00c40947 */ /* 0x000fea000383ffff */
.L_x_973:
[----:B------:R-:W-:Y:S05]  /*45c0*/  BSYNC.RECONVERGENT B2 ;  /* 0x0000000000027941 */ /* 0x000fea0003800200 */
.L_x_972:
[----:B------:R-:W1:Y:S01]  /*45d0*/  LDCU.64 UR6, c[0x0][0x3d0] ;  /* 0x00007a00ff0677ac */ /* 0x000e620008000a00 */
[----:B------:R-:W2:Y:S01]  /*45e0*/  LDCU UR8, c[0x0][0x380] ;  /* 0x00007000ff0877ac */ /* 0x000ea20008000800 */
[----:B-1----:R-:W-:-:S04]  /*45f0*/  LEA R6, P0, R2, UR6, 0x3 ;  /* 0x0000000602067c11 */ /* 0x002fc8000f8018ff */
[----:B------:R-:W-:Y:S02]  /*4600*/  LEA.HI.X R7, R2, UR7, R3, 0x3, P0 ;  /* 0x0000000702077c11 */ /* 0x000fe400080f1c03 */
[----:B------:R-:W-:-:S03]  /*4610*/  IADD3 R2, P0, PT, R5, R2, RZ ;  /* 0x0000000205027210 */ /* 0x000fc60007f1e0ff */
[----:B------:R1:W-:Y:S01]  /*4620*/  STG.E.64 desc[UR10][R6.64], R46 ;  /* 0x0000002e06007986 */ /* 0x0003e2000c101b0a */
[----:B------:R-:W-:Y:S02]  /*4630*/  IADD3.X R3, PT, PT, RZ, R3, RZ, P0, !PT ;  /* 0x00000003ff037210 */ /* 0x000fe400007fe4ff */
[----:B--2---:R-:W-:-:S04]  /*4640*/  ISETP.GE.U32.AND P0, PT, R2, UR8, PT ;  /* 0x0000000802007c0c */ /* 0x004fc8000bf06070 */
[----:B------:R-:W-:-:S13]  /*4650*/  ISETP.GE.AND.EX P0, PT, R3, UR9, PT, P0 ;  /* 0x0000000903007c0c */ /* 0x000fda000bf06300 */
[----:B-1----:R-:W-:Y:S05]  /*4660*/  @!P0 BRA `(.L_x_1006) ;  /* 0xffffffdc00f48947 */ /* 0x002fea000383ffff */
[----:B------:R-:W-:Y:S05]  /*4670*/  EXIT ;  /* 0x000000000000794d */ /* 0x000fea0003800000 */
        .weak           $__internal_16_$__cuda_sm20_div_rn_f64_full
        .type           $__internal_16_$__cuda_sm20_div_rn_f64_full,@function
        .size           $__internal_16_$__cuda_sm20_div_rn_f64_full,($__internal_17_$__cuda_sm20_div_s64 - $__internal_16_$__cuda_sm20_div_rn_f64_full)
$__internal_16_$__cuda_sm20_div_rn_f64_full:
        /* <DEDUP_REMOVED lines=8> */
[----:B------:R-:W-:-:S02]  /*4700*/  LOP3.LUT R63, R35, 0x7ff00000, RZ, 0xc0, !PT ;  /* 0x7ff00000233f7812 */ /* 0x000fc400078ec0ff */
[----:B------:R-:W-:Y:S01]  /*4710*/  MOV R42, 0x1 ;  /* 0x00000001002a7802 */ /* 0x000fe20000000f00 */
        /* <DEDUP_REMOVED lines=22> */
[----:B------:R-:W-:Y:S01]  /*4880*/  IMAD.MOV.U32 R42, RZ, RZ, R60 ;  /* 0x000000ffff2a7224 */ /* 0x000fe200078e003c */
        /* <DEDUP_REMOVED lines=24> */
[----:B------:R-:W-:Y:S01]  /*4a10*/  IADD3 R32, PT, PT, -R32, -0x43300000, RZ ;  /* 0xbcd0000020207810 */ /* 0x000fe20007ffe1ff */
[----:B------:R-:W-:-:S06]  /*4a20*/  IMAD.MOV.U32 R36, RZ, RZ, RZ ;  /* 0x000000ffff247224 */ /* 0x000fcc00078e00ff */
[----:B------:R-:W-:Y:S02]  /*4a30*/  DFMA R36, R40, -R36, R44 ;  /* 0x800000242824722b */ /* 0x000fe4000000002c */
[----:B------:R-:W-:-:S08]  /*4a40*/  DMUL.RP R44, R44, R42 ;  /* 0x0000002a2c2c7228 */ /* 0x000fd00000008000 */
[----:B------:R-:W-:Y:S02]  /*4a50*/  FSETP.NEU.AND P1, PT, |R37|, R32, PT ;  /* 0x000000202500720b */ /* 0x000fe40003f2d200 */
[----:B------:R-:W-:Y:S02]  /*4a60*/  LOP3.LUT R33, R45, R34, RZ, 0x3c, !PT ;  /* 0x000000222d217212 */ /* 0x000fe400078e3cff */
[----:B------:R-:W-:Y:S02]  /*4a70*/  FSEL R40, R44, R40, !P1 ;  /* 0x000000282c287208 */ /* 0x000fe40004800000 */
[----:B------:R-:W-:Y:S01]  /*4a80*/  FSEL R41, R33, R41, !P1 ;  /* 0x0000002921297208 */ /* 0x000fe20004800000 */
[----:B------:R-:W-:Y:S06]  /*4a90*/  BRA `(.L_x_1009) ;  /* 0x0000000000547947 */ /* 0x000fec0003800000 */
.L_x_1008:
[----:B------:R-:W-:-:S14]  /*4aa0*/  DSETP.NAN.AND P1, PT, R32, R32, PT ;  /* 0x000000202000722a */ /* 0x000fdc0003f28000 */
[----:B------:R-:W-:Y:S05]  /*4ab0*/  @P1 BRA `(.L_x_1010) ;  /* 0x0000000000441947 */ /* 0x000fea0003800000 */
[----:B------:R-:W-:-:S14]  /*4ac0*/  DSETP.NAN.AND P1, PT, R34, R34, PT ;  /* 0x000000222200722a */ /* 0x000fdc0003f28000 */
[----:B------:R-:W-:Y:S05]  /*4ad0*/  @P1 BRA `(.L_x_1011) ;  /* 0x0000000000301947 */ /* 0x000fea0003800000 */
[----:B------:R-:W-:Y:S01]  /*4ae0*/  ISETP.NE.AND P1, PT, R42, R63, PT ;  /* 0x0000003f2a00720c */ /* 0x000fe20003f25270 */
[----:B------:R-:W-:Y:S01]  /*4af0*/  IMAD.MOV.U32 R41, RZ, RZ, -0x80000 ;  /* 0xfff80000ff297424 */ /* 0x000fe200078e00ff */
[----:B------:R-:W-:-:S11]  /*4b00*/  MOV R40, 0x0 ;  /* 0x0000000000287802 */ /* 0x000fd60000000f00 */
[----:B------:R-:W-:Y:S05]  /*4b10*/  @!P1 BRA `(.L_x_1009) ;  /* 0x0000000000349947 */ /* 0x000fea0003800000 */
[----:B------:R-:W-:Y:S02]  /*4b20*/  ISETP.NE.AND P1, PT, R42, 0x7ff00000, PT ;  /* 0x7ff000002a00780c */ /* 0x000fe40003f25270 */
[----:B------:R-:W-:Y:S02]  /*4b30*/  LOP3.LUT R41, R33, 0x80000000, R35, 0x48, !PT ;  /* 0x8000000021297812 */ /* 0x000fe400078e4823 */
[----:B------:R-:W-:-:S13]  /*4b40*/  ISETP.EQ.OR P1, PT, R63, RZ, !P1 ;  /* 0x000000ff3f00720c */ /* 0x000fda0004f22670 */
[----:B------:R-:W-:Y:S01]  /*4b50*/  @P1 LOP3.LUT R32, R41, 0x7ff00000, RZ, 0xfc, !PT ;  /* 0x7ff0000029201812 */ /* 0x000fe200078efcff */
[----:B------:R-:W-:Y:S02]  /*4b60*/  @!P1 IMAD.MOV.U32 R40, RZ, RZ, RZ ;  /* 0x000000ffff289224 */ /* 0x000fe400078e00ff */
[----:B------:R-:W-:Y:S02]  /*4b70*/  @P1 IMAD.MOV.U32 R40, RZ, RZ, RZ ;  /* 0x000000ffff281224 */ /* 0x000fe400078e00ff */
[----:B------:R-:W-:Y:S01]  /*4b80*/  @P1 IMAD.MOV.U32 R41, RZ, RZ, R32 ;  /* 0x000000ffff291224 */ /* 0x000fe200078e0020 */
[----:B------:R-:W-:Y:S06]  /*4b90*/  BRA `(.L_x_1009) ;  /* 0x0000000000147947 */ /* 0x000fec0003800000 */
.L_x_1011:
[----:B------:R-:W-:Y:S02]  /*4ba0*/  LOP3.LUT R41, R35, 0x80000, RZ, 0xfc, !PT ;  /* 0x0008000023297812 */ /* 0x000fe400078efcff */
[----:B------:R-:W-:Y:S01]  /*4bb0*/  MOV R40, R34 ;  /* 0x0000002200287202 */ /* 0x000fe20000000f00 */
[----:B------:R-:W-:Y:S06]  /*4bc0*/  BRA `(.L_x_1009) ;  /* 0x0000000000087947 */ /* 0x000fec0003800000 */
.L_x_1010:
[----:B------:R-:W-:Y:S01]  /*4bd0*/  LOP3.LUT R41, R33, 0x80000, RZ, 0xfc, !PT ;  /* 0x0008000021297812 */ /* 0x000fe200078efcff */
[----:B------:R-:W-:-:S07]  /*4be0*/  IMAD.MOV.U32 R40, RZ, RZ, R32 ;  /* 0x000000ffff287224 */ /* 0x000fce00078e0020 */
.L_x_1009:
[----:B------:R-:W-:Y:S05]  /*4bf0*/  BSYNC.RECONVERGENT B0 ;  /* 0x0000000000007941 */ /* 0x000fea0003800200 */
.L_x_1007:
[----:B------:R-:W-:Y:S02]  /*4c00*/  IMAD.MOV.U32 R32, RZ, RZ, R0 ;  /* 0x000000ffff207224 */ /* 0x000fe400078e0000 */
[----:B------:R-:W-:-:S04]  /*4c10*/  IMAD.MOV.U32 R33, RZ, RZ, 0x0 ;  /* 0x00000000ff217424 */ /* 0x000fc800078e00ff */
[----:B------:R-:W-:Y:S05]  /*4c20*/  RET.REL.NODEC R32 `(_ZN2at6native49_GLOBAL__N__3489678a_16_AveragePool2d_cu_fb80407634avg_pool2d_backward_out_cuda_frameIddiEEvT1_PKT_llllliiiiiiPS4_ibb) ;  /* 0xffffffb020f47950 */ /* 0x000fea0003c3ffff */
        .weak           $__internal_17_$__cuda_sm20_div_s64
        .type           $__internal_17_$__cuda_sm20_div_s64,@function
        .size           $__internal_17_$__cuda_sm20_div_s64,(.L_x_1500 - $__internal_17_$__cuda_sm20_div_s64)
$__internal_17_$__cuda_sm20_div_s64:
        /* <DEDUP_REMOVED lines=20> */
[----:B------:R-:W-:-:S04]  /*4d70*/  IMAD.HI.U32 R16, P1, R15, R19, R16 ;  /* 0x000000130f107227 */ /* 0x000fc80007820010 */
[----:B------:R-:W-:Y:S01]  /*4d80*/  IMAD.X R12, R21, 0x1, R15, P0 ;  /* 0x00000001150c7824 */ /* 0x000fe200000e060f */
[----:B------:R-:W-:Y:S02]  /*4d90*/  IADD3 R17, P2, PT, R23, R16, RZ ;  /* 0x0000001017117210 */ /* 0x000fe40007f5e0ff */
[----:B------:R-:W-:Y:S02]  /*4da0*/  IADD3 R23, P4, PT, RZ, -R18, RZ ;  /* 0x80000012ff177210 */ /* 0x000fe40007f9e0ff */
[----:B------:R-:W-:Y:S01]  /*4db0*/  IADD3.X R19, PT, PT, RZ, RZ, R12, P2, P1 ;  /* 0x000000ffff137210 */ /* 0x000fe200017e240c */
[----:B------:R-:W-:Y:S01]  /*4dc0*/  IMAD.WIDE.U32 R14, R17, R8, RZ ;  /* 0x00000008110e7225 */ /* 0x000fe200078e00ff */
[----:B------:R-:W-:-:S03]  /*4dd0*/  SEL R23, R23, R18, !P3 ;  /* 0x0000001217177207 */ /* 0x000fc60005800000 */
[----:B------:R-:W-:Y:S01]  /*4de0*/  IMAD R12, R17, R9, R15 ;  /* 0x00000009110c7224 */ /* 0x000fe200078e020f */
[----:B------:R-:W-:-:S03]  /*4df0*/  IADD3 R15, P0, PT, RZ, -R14, RZ ;  /* 0x8000000eff0f7210 */ /* 0x000fc60007f1e0ff */
[----:B------:R-:W-:Y:S02]  /*4e00*/  IMAD R12, R19, R8, R12 ;  /* 0x00000008130c7224 */ /* 0x000fe400078e020c */
[----:B------:R-:W-:-:S04]  /*4e10*/  IMAD.HI.U32 R16, R17, R15, RZ ;  /* 0x0000000f11107227 */ /* 0x000fc800078e00ff */
[----:B------:R-:W-:-:S04]  /*4e20*/  IMAD.X R12, RZ, RZ, ~R12, P0 ;  /* 0x000000ffff0c7224 */ /* 0x000fc800000e0e0c */
[----:B------:R-:W-:-:S04]  /*4e30*/  IMAD.WIDE.U32 R16, P0, R17, R12, R16 ;  /* 0x0000000c11107225 */ /* 0x000fc80007800010 */
[C---:B------:R-:W-:Y:S02]  /*4e40*/  IMAD R14, R19.reuse, R12, RZ ;  /* 0x0000000c130e7224 */ /* 0x040fe400078e02ff */
[----:B------:R-:W-:Y:S01]  /*4e50*/  IMAD.HI.U32 R17, P1, R19, R15, R16 ;  /* 0x0000000f13117227 */ /* 0x000fe20007820010 */
[----:B------:R-:W-:-:S03]  /*4e60*/  IADD3.X R16, PT, PT, RZ, ~R13, RZ, P4, !PT ;  /* 0x8000000dff107210 */ /* 0x000fc600027fe4ff */
[----:B------:R-:W-:Y:S01]  /*4e70*/  IMAD.HI.U32 R12, R19, R12, RZ ;  /* 0x0000000c130c7227 */ /* 0x000fe200078e00ff */
[----:B------:R-:W-:Y:S02]  /*4e80*/  IADD3 R17, P2, PT, R14, R17, RZ ;  /* 0x000000110e117210 */ /* 0x000fe40007f5e0ff */
[----:B------:R-:W-:Y:S01]  /*4e90*/  SEL R16, R16, R13, !P3 ;  /* 0x0000000d10107207 */ /* 0x000fe20005800000 */
[----:B------:R-:W-:Y:S02]  /*4ea0*/  IMAD.X R19, R12, 0x1, R19, P0 ;  /* 0x000000010c137824 */ /* 0x000fe400000e0613 */
[----:B------:R-:W-:-:S03]  /*4eb0*/  IMAD.HI.U32 R14, R17, R23, RZ ;  /* 0x00000017110e7227 */ /* 0x000fc600078e00ff */
[----:B------:R-:W-:Y:S01]  /*4ec0*/  IADD3.X R19, PT, PT, RZ, RZ, R19, P2, P1 ;  /* 0x000000ffff137210 */ /* 0x000fe200017e2413 */
[----:B------:R-:W-:Y:S02]  /*4ed0*/  IMAD.MOV.U32 R15, RZ, RZ, RZ ;  /* 0x000000ffff0f7224 */ /* 0x000fe400078e00ff */
[----:B------:R-:W-:-:S04]  /*4ee0*/  IMAD.WIDE.U32 R14, R17, R16, R14 ;  /* 0x00000010110e7225 */ /* 0x000fc800078e000e */
[C---:B------:R-:W-:Y:S02]  /*4ef0*/  IMAD R17, R19.reuse, R16, RZ ;  /* 0x0000001013117224 */ /* 0x040fe400078e02ff */
[----:B------:R-:W-:-:S04]  /*4f00*/  IMAD.HI.U32 R14, P0, R19, R23, R14 ;  /* 0x00000017130e7227 */ /* 0x000fc8000780000e */
[----:B------:R-:W-:Y:S01]  /*4f10*/  IMAD.HI.U32 R12, R19, R16, RZ ;  /* 0x00000010130c7227 */ /* 0x000fe200078e00ff */
[----:B------:R-:W-:-:S03]  /*4f20*/  IADD3 R17, P1, PT, R17, R14, RZ ;  /* 0x0000000e11117210 */ /* 0x000fc60007f3e0ff */
[----:B------:R-:W-:Y:S02]  /*4f30*/  IMAD.X R12, RZ, RZ, R12, P0 ;  /* 0x000000ffff0c7224 */ /* 0x000fe400000e060c */
[----:B------:R-:W-:-:S04]  /*4f40*/  IMAD.WIDE.U32 R14, R17, R8, RZ ;  /* 0x00000008110e7225 */ /* 0x000fc800078e00ff */
[----:B------:R-:W-:Y:S01]  /*4f50*/  IMAD.X R19, RZ, RZ, R12, P1 ;  /* 0x000000ffff137224 */ /* 0x000fe200008e060c */
[----:B------:R-:W-:Y:S01]  /*4f60*/  IADD3 R23, P1, PT, -R14, R23, RZ ;  /* 0x000000170e177210 */ /* 0x000fe20007f3e1ff */
[----:B------:R-:W-:-:S03]  /*4f70*/  IMAD R12, R17, R9, R15 ;  /* 0x00000009110c7224 */ /* 0x000fc600078e020f */
[-C--:B------:R-:W-:Y:S01]  /*4f80*/  ISETP.GE.U32.AND P0, PT, R23, R8.reuse, PT ;  /* 0x000000081700720c */ /* 0x080fe20003f06070 */
[----:B------:R-:W-:-:S05]  /*4f90*/  IMAD R12, R19, R8, R12 ;  /* 0x00000008130c7224 */ /* 0x000fca00078e020c */
[----:B------:R-:W-:Y:S02]  /*4fa0*/  IADD3.X R25, PT, PT, ~R12, R16, RZ, P1, !PT ;  /* 0x000000100c197210 */ /* 0x000fe40000ffe5ff */
[----:B------:R-:W-:Y:S02]  /*4fb0*/  IADD3 R15, P1, PT, R23, -R8, RZ ;  /* 0x80000008170f7210 */ /* 0x000fe40007f3e0ff */
[----:B------:R-:W-:Y:S02]  /*4fc0*/  ISETP.GE.U32.AND.EX P0, PT, R25, R9, PT, P0 ;  /* 0x000000091900720c */ /* 0x000fe40003f06100 */
[----:B------:R-:W-:Y:S01]  /*4fd0*/  IADD3 R12, P2, PT, R17, 0x1, RZ ;  /* 0x00000001110c7810 */ /* 0x000fe20007f5e0ff */
[----:B------:R-:W-:Y:S01]  /*4fe0*/  IMAD.X R21, R25, 0x1, ~R9, P1 ;  /* 0x0000000119157824 */ /* 0x000fe200008e0e09 */
[----:B------:R-:W-:Y:S02]  /*4ff0*/  SEL R15, R15, R23, P0 ;  /* 0x000000170f0f7207 */ /* 0x000fe40000000000 */
[----:B------:R-:W-:Y:S01]  /*5000*/  SEL R17, R12, R17, P0 ;  /* 0x000000110c117207 */ /* 0x000fe20000000000 */
[----:B------:R-:W-:Y:S01]  /*5010*/  IMAD.X R14, RZ, RZ, R19, P2 ;  /* 0x000000ffff0e7224 */ /* 0x000fe200010e0613 */
[----:B------:R-:W-:-:S02]  /*5020*/  SEL R21, R21, R25, P0 ;  /* 0x0000001915157207 */ /* 0x000fc40000000000 */
[----:B------:R-:W-:Y:S02]  /*5030*/  ISETP.GE.U32.AND P1, PT, R15, R8, PT ;  /* 0x000000080f00720c */ /* 0x000fe40003f26070 */
[----:B------:R-:W-:Y:S02]  /*5040*/  SEL R8, R14, R19, P0 ;  /* 0x000000130e087207 */ /* 0x000fe40000000000 */
[----:B------:R-:W-:Y:S02]  /*5050*/  IADD3 R28, P2, PT, R17, 0x1, RZ ;  /* 0x00000001111c7810 */ /* 0x000fe40007f5e0ff */
[----:B------:R-:W-:Y:S02]  /*5060*/  ISETP.GE.U32.AND.EX P0, PT, R21, R9, PT, P1 ;  /* 0x000000091500720c */ /* 0x000fe40003f06110 */
[----:B------:R-:W-:Y:S01]  /*5070*/  LOP3.LUT R12, R10, R13, RZ, 0x3c, !PT ;  /* 0x0000000d0a0c7212 */ /* 0x000fe200078e3cff */
[----:B------:R-:W-:Y:S01]  /*5080*/  IMAD.X R29, RZ, RZ, R8, P2 ;  /* 0x000000ffff1d7224 */ /* 0x000fe200010e0608 */
[----:B------:R-:W-:-:S02]  /*5090*/  SEL R28, R28, R17, P0 ;  /* 0x000000111c1c7207 */ /* 0x000fc40000000000 */
[----:B------:R-:W-:Y:S02]  /*50a0*/  ISETP.GE.AND P1, PT, R12, RZ, PT ;  /* 0x000000ff0c00720c */ /* 0x000fe40003f26270 */
[----:B------:R-:W-:Y:S02]  /*50b0*/  SEL R29, R29, R8, P0 ;  /* 0x000000081d1d7207 */ /* 0x000fe40000000000 */
[-C--:B------:R-:W-:Y:S02]  /*50c0*/  IADD3 R9, P2, PT, RZ, -R28.reuse, RZ ;  /* 0x8000001cff097210 */ /* 0x080fe40007f5e0ff */
[----:B------:R-:W-:Y:S02]  /*50d0*/  ISETP.NE.U32.AND P0, PT, R11, RZ, PT ;  /* 0x000000ff0b00720c */ /* 0x000fe40003f05070 */
[-C--:B------:R-:W-:Y:S02]  /*50e0*/  IADD3.X R8, PT, PT, RZ, ~R29.reuse, RZ, P2, !PT ;  /* 0x8000001dff087210 */ /* 0x080fe400017fe4ff */
[----:B------:R-:W-:Y:S01]  /*50f0*/  SEL R28, R9, R28, !P1 ;  /* 0x0000001c091c7207 */ /* 0x000fe20004800000 */
[----:B------:R-:W-:Y:S01]  /*5100*/  IMAD.MOV.U32 R9, RZ, RZ, 0x0 ;  /* 0x00000000ff097424 */ /* 0x000fe200078e00ff */
[----:B------:R-:W-:Y:S01]  /*5110*/  SEL R29, R8, R29, !P1 ;  /* 0x0000001d081d7207 */ /* 0x000fe20004800000 */
[----:B------:R-:W-:Y:S01]  /*5120*/  IMAD.MOV.U32 R8, RZ, RZ, R4 ;  /* 0x000000ffff087224 */ /* 0x000fe200078e0004 */
[----:B------:R-:W-:-:S04]  /*5130*/  ISETP.NE.AND.EX P0, PT, R10, RZ, PT, P0 ;  /* 0x000000ff0a00720c */ /* 0x000fc80003f05300 */
[----:B------:R-:W-:Y:S02]  /*5140*/  SEL R28, R28, 0xffffffff, P0 ;  /* 0xffffffff1c1c7807 */ /* 0x000fe40000000000 */
[----:B------:R-:W-:Y:S01]  /*5150*/  SEL R29, R29, 0xffffffff, P0 ;  /* 0xffffffff1d1d7807 */ /* 0x000fe20000000000 */
[----:B------:R-:W-:Y:S06]  /*5160*/  RET.REL.NODEC R8 `(_ZN2at6native49_GLOBAL__N__3489678a_16_AveragePool2d_cu_fb80407634avg_pool2d_backward_out_cuda_frameIddiEEvT1_PKT_llllliiiiiiPS4_ibb) ;  /* 0xffffffac08a47950 */ /* 0x000fec0003c3ffff */
.L_x_1012:
        /* <DEDUP_REMOVED lines=9> */
.L_x_1500:


//--------------------- .text._ZN2at6native49_GLOBAL__N__3489678a_16_AveragePool2d_cu_fb80407639avg_pool2d_backward_out_cuda_frame_nhwcIddiEEvT1_PKT_llliiiiiiiiPS4_ibb --------------------------
	.section	.text._ZN2at6native49_GLOBAL__N__3489678a_16_AveragePool2d_cu_fb80407639avg_pool2d_backward_out_cuda_frame_nhwcIddiEEvT1_PKT_llliiiiiiiiPS4_ibb,"ax",@progbits
	.align	128
.text._ZN2at6native49_GLOBAL__N__3489678a_16_AveragePool2d_cu_fb80407639avg_pool2d_backward_out_cuda_frame_nhwcIddiEEvT1_PKT_llliiiiiiiiPS4_ibb:
        .type           _ZN2at6native49_GLOBAL__N__3489678a_16_AveragePool2d_cu_fb80407639avg_pool2d_backward_out_cuda_frame_nhwcIddiEEvT1_PKT_llliiiiiiiiPS4_ibb,@function
        .size           _ZN2at6native49_GLOBAL__N__3489678a_16_AveragePool2d_cu_fb80407639avg_pool2d_backward_out_cuda_frame_nhwcIddiEEvT1_PKT_llliiiiiiiiPS4_ibb,(.L_x_1503 - _ZN2at6native49_GLOBAL__N__3489678a_16_AveragePool2d_cu_fb80407639avg_pool2d_backward_out_cuda_frame_nhwcIddiEEvT1_PKT_llliiiiiiiiPS4_ibb)
        .other          _ZN2at6native49_GLOBAL__N__3489678a_16_AveragePool2d_cu_fb80407639avg_pool2d_backward_out_cuda_frame_nhwcIddiEEvT1_PKT_llliiiiiiiiPS4_ibb,@"STO_CUDA_ENTRY STV_DEFAULT"
_ZN2at6native49_GLOBAL__N__3489678a_16_AveragePool2d_cu_fb80407639avg_pool2d_backward_out_cuda_frame_nhwcIddiEEvT1_PKT_llliiiiiiiiPS4_ibb:
        /* <DEDUP_REMOVED lines=27> */
.L_x_1061:
        /* <DEDUP_REMOVED lines=17> */
[----:B------:R-:W-:Y:S02]  /*02c0*/  IMAD R4, R7, UR9, R2 ;  /* 0x0000000907047c24 */ /* 0x000fe4000f8e0202 */
[----:B------:R-:W-:-:S03]  /*02d0*/  HFMA2 R7, -RZ, RZ, 0, 0 ;  /* 0x00000000ff077431 */ /* 0x000fc600000001ff */
        /* <DEDUP_REMOVED lines=10> */
.L_x_1015:
[----:B------:R-:W1:Y:S01]  /*0380*/  LDCU.64 UR14, c[0x0][0x390] ;  /* 0x00007200ff0e77ac */ /* 0x000e620008000a00 */
[----:B------:R-:W-:Y:S01]  /*0390*/  IMAD.MOV.U32 R20, RZ, RZ, R2 ;  /* 0x000000ffff147224 */ /* 0x000fe200078e0002 */
[----:B------:R-:W-:Y:S02]  /*03a0*/  MOV R15, R3 ;  /* 0x00000003000f7202 */ /* 0x000fe40000000f00 */
[----:B------:R-:W-:Y:S01]  /*03b0*/  MOV R4, 0x3f0 ;  /* 0x000003f000047802 */ /* 0x000fe20000000f00 */
[----:B-1----:R-:W-:Y:S02]  /*03c0*/  IMAD.U32 R13, RZ, RZ, UR14 ;  /* 0x0000000eff0d7e24 */ /* 0x002fe4000f8e00ff */
[----:B------:R-:W-:-:S07]  /*03d0*/  IMAD.U32 R12, RZ, RZ, UR15 ;  /* 0x0000000fff0c7e24 */ /* 0x000fce000f8e00ff */
[----:B0-----:R-:W-:Y:S05]  /*03e0*/  CALL.REL.NOINC `($__internal_19_$__cuda_sm20_div_s64) ;  /* 0x00000054008c7944 */ /* 0x001fea0003c00000 */
[----:B------:R-:W0:Y:S01]  /*03f0*/  LDCU.64 UR14, c[0x0][0x390] ;  /* 0x00007200ff0e77ac */ /* 0x000e220008000a00 */
[----:B------:R-:W-:Y:S01]  /*0400*/  IADD3 R9, P0, PT, RZ, -R28, RZ ;  /* 0x8000001cff097210 */ /* 0x000fe20007f1e0ff */
[----:B------:R-:W-:-:S04]  /*0410*/  IMAD.MOV.U32 R8, RZ, RZ, R28 ;  /* 0x000000ffff087224 */ /* 0x000fc800078e001c */
[----:B------:R-:W-:-:S04]  /*0420*/  IMAD.X R0, RZ, RZ, ~R29, P0 ;  /* 0x000000ffff007224 */ /* 0x000fc800000e0e1d */
[----:B0-----:R-:W-:Y:S02]  /*0430*/  IMAD R0, R0, UR14, RZ ;  /* 0x0000000e00007c24 */ /* 0x001fe4000f8e02ff */
[----:B------:R-:W-:-:S04]  /*0440*/  IMAD.WIDE.U32 R6, R9, UR14, R2 ;  /* 0x0000000e09067c25 */ /* 0x000fc8000f8e0002 */
[----:B------:R-:W-:-:S04]  /*0450*/  IMAD R9, R9, UR15, R0 ;  /* 0x0000000f09097c24 */ /* 0x000fc8000f8e0200 */
[----:B------:R-:W-:Y:S02]  /*0460*/  IMAD.IADD R7, R7, 0x1, R9 ;  /* 0x0000000107077824 */ /* 0x000fe400078e0209 */
[----:B------:R-:W-:-:S07]  /*0470*/  IMAD.MOV.U32 R9, RZ, RZ, R29 ;  /* 0x000000ffff097224 */ /* 0x000fce00078e001d */
.L_x_1016:
[----:B0-----:R-:W-:Y:S05]  /*0480*/  BSYNC.RECONVERGENT B0 ;  /* 0x0000000000007941 */ /* 0x001fea0003800200 */
.L_x_1014:
        /* <DEDUP_REMOVED lines=26> */
[----:B------:R-:W-:Y:S02]  /*0630*/  IMAD.MOV.U32 R8, RZ, RZ, R11 ;  /* 0x000000ffff087224 */ /* 0x000fe400078e000b */
[----:B------:R-:W-:Y:S01]  /*0640*/  IMAD.MOV.U32 R9, RZ, RZ, RZ ;  /* 0x000000ffff097224 */ /* 0x000fe200078e00ff */
[----:B------:R-:W-:Y:S06]  /*0650*/  BRA `(.L_x_1019) ;  /* 0x0000000000307947 */ /* 0x000fec0003800000 */
.L_x_1018:
[----:B------:R-:W0:Y:S01]  /*0660*/  LDCU.64 UR14, c[0x0][0x3a0] ;  /* 0x00007400ff0e77ac */ /* 0x000e220008000a00 */
[----:B------:R-:W-:Y:S01]  /*0670*/  MOV R20, R8 ;  /* 0x0000000800147202 */ /* 0x000fe20000000f00 */
[----:B------:R-:W-:Y:S01]  /*0680*/  IMAD.MOV.U32 R15, RZ, RZ, R9 ;  /* 0x000000ffff0f7224 */ /* 0x000fe200078e0009 */
[----:B------:R-:W-:Y:S01]  /*0690*/  MOV R4, 0x6d0 ;  /* 0x000006d000047802 */ /* 0x000fe20000000f00 */
[----:B0-----:R-:W-:Y:S02]  /*06a0*/  IMAD.U32 R13, RZ, RZ, UR14 ;  /* 0x0000000eff0d7e24 */ /* 0x001fe4000f8e00ff */
[----:B------:R-:W-:-:S07]  /*06b0*/  IMAD.U32 R12, RZ, RZ, UR15 ;  /* 0x0000000fff0c7e24 */ /* 0x000fce000f8e00ff */
[----:B------:R-:W-:Y:S05]  /*06c0*/  CALL.REL.NOINC `($__internal_19_$__cuda_sm20_div_s64) ;  /* 0x0000005000d47944 */ /* 0x000fea0003c00000 */
[----:B------:R-:W0:Y:S01]  /*06d0*/  LDCU UR9, c[0x0][0x3a0] ;  /* 0x00007400ff0977ac */ /* 0x000e220008000800 */
[----:B------:R-:W-:-:S04]  /*06e0*/  IMAD.MOV R9, RZ, RZ, -R28 ;  /* 0x000000ffff097224 */ /* 0x000fc800078e0a1c */
[----:B0-----:R-:W-:Y:S01]  /*06f0*/  IMAD R0, R9, UR9, R8 ;  /* 0x0000000909007c24 */ /* 0x001fe2000f8e0208 */
[----:B------:R-:W-:Y:S01]  /*0700*/  MOV R8, R28 ;  /* 0x0000001c00087202 */ /* 0x000fe20000000f00 */
[----:B------:R-:W-:-:S07]  /*0710*/  IMAD.MOV.U32 R9, RZ, RZ, R29 ;  /* 0x000000ffff097224 */ /* 0x000fce00078e001d */
.L_x_1019:
[----:B------:R-:W-:Y:S05]  /*0720*/  BSYNC.RECONVERGENT B0 ;  /* 0x0000000000007941 */ /* 0x000fea0003800200 */
.L_x_1017:
        /* <DEDUP_REMOVED lines=28> */
.L_x_1021:
[----:B------:R-:W0:Y:S01]  /*08f0*/  LDCU.64 UR14, c[0x0][0x398] ;  /* 0x00007300ff0e77ac */ /* 0x000e220008000a00 */
[----:B------:R-:W-:Y:S01]  /*0900*/  IMAD.MOV.U32 R20, RZ, RZ, R8 ;  /* 0x000000ffff147224 */ /* 0x000fe200078e0008 */
[----:B------:R-:W-:Y:S01]  /*0910*/  MOV R4, 0x960 ;  /* 0x0000096000047802 */ /* 0x000fe20000000f00 */
[----:B------:R-:W-:Y:S01]  /*0920*/  IMAD.MOV.U32 R15, RZ, RZ, R9 ;  /* 0x000000ffff0f7224 */ /* 0x000fe200078e0009 */
[----:B0-----:R-:W-:Y:S01]  /*0930*/  MOV R13, UR14 ;  /* 0x0000000e000d7c02 */ /* 0x001fe20008000f00 */
[----:B------:R-:W-:-:S07]  /*0940*/  IMAD.U32 R12, RZ, RZ, UR15 ;  /* 0x0000000fff0c7e24 */ /* 0x000fce000f8e00ff */
[----:B------:R-:W-:Y:S05]  /*0950*/  CALL.REL.NOINC `($__internal_19_$__cuda_sm20_div_s64) ;  /* 0x0000005000307944 */ /* 0x000fea0003c00000 */
[----:B------:R-:W0:Y:S01]  /*0960*/  LDCU UR9, c[0x0][0x398] ;  /* 0x00007300ff0977ac */ /* 0x000e220008000800 */
[----:B------:R-:W-:-:S04]  /*0970*/  IMAD.MOV R13, RZ, RZ, -R28 ;  /* 0x000000ffff0d7224 */ /* 0x000fc800078e0a1c */
[----:B0-----:R-:W-:-:S07]  /*0980*/  IMAD R13, R13, UR9, R8 ;  /* 0x000000090d0d7c24 */ /* 0x001fce000f8e0208 */
.L_x_1022:
[----:B------:R-:W-:Y:S05]  /*0990*/  BSYNC.RECONVERGENT B0 ;  /* 0x0000000000007941 */ /* 0x000fea0003800200 */
.L_x_1020:
        /* <DEDUP_REMOVED lines=16> */
[----:B0-----:R-:W-:Y:S01]  /*0aa0*/  MOV R8, RZ ;  /* 0x000000ff00087202 */ /* 0x001fe20000000f00 */
[----:B---3--:R-:W-:Y:S02]  /*0ab0*/  IMAD.MOV R16, RZ, RZ, -R9 ;  /* 0x000000ffff107224 */ /* 0x008fe400078e0a09 */
[----:B-1----:R-:W-:Y:S02]  /*0ac0*/  IMAD.MOV.U32 R10, RZ, RZ, RZ ;  /* 0x000000ffff0a7224 */ /* 0x002fe400078e00ff */
[----:B------:R-:W-:Y:S01]  /*0ad0*/  IMAD R15, R16, R17, RZ ;  /* 0x00000011100f7224 */ /* 0x000fe200078e02ff */
[----:B------:R-:W-:-:S03]  /*0ae0*/  IABS R16, R13 ;  /* 0x0000000d00107213 */ /* 0x000fc60000000000 */
[----:B------:R-:W-:-:S04]  /*0af0*/  IMAD.HI.U32 R15, R9, R15, R8 ;  /* 0x0000000f090f7227 */ /* 0x000fc800078e0008 */
[----:B----4-:R-:W-:Y:S02]  /*0b00*/  IMAD.MOV R4, RZ, RZ, -R11 ;  /* 0x000000ffff047224 */ /* 0x010fe400078e0a0b */
[----:B------:R-:W-:Y:S02]  /*0b10*/  IMAD.MOV.U32 R8, RZ, RZ, R16 ;  /* 0x000000ffff087224 */ /* 0x000fe400078e0010 */
[----:B------:R-:W-:Y:S01]  /*0b20*/  IMAD R9, R4, R19, RZ ;  /* 0x0000001304097224 */ /* 0x000fe200078e02ff */
[----:B------:R-:W0:Y:S01]  /*0b30*/  LDC R16, c[0x0][0x3a8] ;  /* 0x0000ea00ff107b82 */ /* 0x000e220000000800 */
[----:B------:R-:W-:-:S04]  /*0b40*/  IMAD.HI.U32 R4, R15, R8, RZ ;  /* 0x000000080f047227 */ /* 0x000fc800078e00ff */
[----:B------:R-:W-:Y:S01]  /*0b50*/  IMAD.HI.U32 R9, R11, R9, R10 ;  /* 0x000000090b097227 */ /* 0x000fe200078e000a */
[----:B------:R-:W-:Y:S02]  /*0b60*/  IADD3 R11, PT, PT, -R4, RZ, RZ ;  /* 0x000000ff040b7210 */ /* 0x000fe40007ffe1ff */
[----:B------:R-:W1:Y:S01]  /*0b70*/  LDC R15, c[0x0][0x3b4] ;  /* 0x0000ed00ff0f7b82 */ /* 0x000e620000000800 */
[----:B------:R-:W-:Y:S02]  /*0b80*/  IMAD.MOV.U32 R10, RZ, RZ, R14 ;  /* 0x000000ffff0a7224 */ /* 0x000fe400078e000e */
[----:B------:R-:W-:Y:S02]  /*0b90*/  IMAD R8, R17, R11, R8 ;  /* 0x0000000b11087224 */ /* 0x000fe400078e0208 */
[----:B------:R-:W-:-:S03]  /*0ba0*/  IMAD.HI.U32 R9, R9, R10, RZ ;  /* 0x0000000a09097227 */ /* 0x000fc600078e00ff */
[----:B------:R-:W-:Y:S01]  /*0bb0*/  ISETP.GT.U32.AND P1, PT, R17, R8, PT ;  /* 0x000000081100720c */ /* 0x000fe20003f24070 */
[----:B------:R-:W-:Y:S01]  /*0bc0*/  IMAD.MOV R11, RZ, RZ, -R9 ;  /* 0x000000ffff0b7224 */ /* 0x000fe200078e0a09 */
[----:B------:R-:W3:Y:S03]  /*0bd0*/  LDC R14, c[0x0][0x3b0] ;  /* 0x0000ec00ff0e7b82 */ /* 0x000ee60000000800 */
[----:B------:R-:W-:-:S05]  /*0be0*/  IMAD R10, R19, R11, R10 ;  /* 0x0000000b130a7224 */ /* 0x000fca00078e020a */
[----:B------:R-:W-:-:S03]  /*0bf0*/  ISETP.GT.U32.AND P5, PT, R19, R10, PT ;  /* 0x0000000a1300720c */ /* 0x000fc60003fa4070 */
[----:B------:R-:W-:Y:S01]  /*0c00*/  @!P1 IMAD.IADD R8, R8, 0x1, -R17 ;  /* 0x0000000108089824 */ /* 0x000fe200078e0a11 */
[----:B------:R-:W-:-:S04]  /*0c10*/  @!P1 IADD3 R4, PT, PT, R4, 0x1, RZ ;  /* 0x0000000104049810 */ /* 0x000fc80007ffe0ff */
[----:B------:R-:W-:Y:S02]  /*0c20*/  ISETP.GE.U32.AND P0, PT, R8, R17, PT ;  /* 0x000000110800720c */ /* 0x000fe40003f06070 */
[----:B------:R-:W-:-:S03]  /*0c30*/  LOP3.LUT R8, R13, R12, RZ, 0x3c, !PT ;  /* 0x0000000c0d087212 */ /* 0x000fc600078e3cff */
[----:B------:R-:W-:Y:S01]  /*0c40*/  @!P5 IMAD.IADD R10, R10, 0x1, -R19 ;  /* 0x000000010a0ad824 */ /* 0x000fe200078e0a13 */
[----:B------:R-:W-:Y:S01]  /*0c50*/  ISETP.GE.AND P6, PT, R8, RZ, PT ;  /* 0x000000ff0800720c */ /* 0x000fe20003fc6270 */
[----:B------:R-:W-:Y:S01]  /*0c60*/  @!P5 VIADD R9, R9, 0x1 ;  /* 0x000000010909d836 */ /* 0x000fe20000000000 */
[----:B---3--:R-:W-:Y:S02]  /*0c70*/  ISETP.GE.AND P4, PT, R13, R14, PT ;  /* 0x0000000e0d00720c */ /* 0x008fe40003f86270 */
[----:B------:R-:W-:Y:S02]  /*0c80*/  ISETP.GE.U32.AND P2, PT, R10, R19, PT ;  /* 0x000000130a00720c */ /* 0x000fe40003f46070 */
[----:B------:R-:W-:Y:S01]  /*0c90*/  LOP3.LUT R8, R0, R18, RZ, 0x3c, !PT ;  /* 0x0000001200087212 */ /* 0x000fe200078e3cff */
[----:B------:R-:W-:Y:S01]  /*0ca0*/  @P0 VIADD R4, R4, 0x1 ;  /* 0x0000000104040836 */ /* 0x000fe20000000000 */
[----:B-1----:R-:W-:Y:S02]  /*0cb0*/  ISETP.GE.AND P0, PT, R0, R15, PT ;  /* 0x0000000f0000720c */ /* 0x002fe40003f06270 */
[----:B------:R-:W-:Y:S01]  /*0cc0*/  ISETP.GE.AND P1, PT, R8, RZ, PT ;  /* 0x000000ff0800720c */ /* 0x000fe20003f26270 */
[----:B------:R-:W-:Y:S01]  /*0cd0*/  IMAD.MOV.U32 R11, RZ, RZ, R4 ;  /* 0x000000ffff0b7224 */ /* 0x000fe200078e0004 */
[----:B------:R-:W-:Y:S01]  /*0ce0*/  ISETP.NE.AND P5, PT, R18, RZ, PT ;  /* 0x000000ff1200720c */ /* 0x000fe20003fa5270 */
[----:B------:R-:W-:-:S03]  /*0cf0*/  IMAD.MOV.U32 R4, RZ, RZ, RZ ;  /* 0x000000ffff047224 */ /* 0x000fc600078e00ff */
[----:B------:R-:W-:Y:S01]  /*0d00*/  @!P6 IADD3 R11, PT, PT, -R11, RZ, RZ ;  /* 0x000000ff0b0be210 */ /* 0x000fe20007ffe1ff */
[----:B------:R-:W-:Y:S01]  /*0d10*/  @P2 VIADD R9, R9, 0x1 ;  /* 0x0000000109092836 */ /* 0x000fe20000000000 */
[----:B------:R-:W-:-:S03]  /*0d20*/  @!P3 LOP3.LUT R11, RZ, R12, RZ, 0x33, !PT ;  /* 0x0000000cff0bb212 */ /* 0x000fc600078e33ff */
[----:B------:R-:W-:Y:S01]  /*0d30*/  IMAD.MOV.U32 R12, RZ, RZ, R9 ;  /* 0x000000ffff0c7224 */ /* 0x000fe200078e0009 */
[----:B0-2---:R-:W-:Y:S06]  /*0d40*/  @!P4 BRA `(.L_x_1024) ;  /* 0x000000000068c947 */ /* 0x005fec0003800000 */
        /* <DEDUP_REMOVED lines=26> */
.L_x_1024:
[----:B------:R-:W-:Y:S05]  /*0ef0*/  BSYNC.RECONVERGENT B0 ;  /* 0x0000000000007941 */ /* 0x000fea0003800200 */
.L_x_1023:
        /* <DEDUP_REMOVED lines=31> */
.L_x_1026:
[----:B------:R-:W-:Y:S05]  /*10f0*/  BSYNC.RECONVERGENT B0 ;  /* 0x0000000000007941 */ /* 0x000fea0003800200 */
.L_x_1025:
[----:B------:R-:W-:Y:S01]  /*1100*/  ISETP.GE.AND P0, PT, R4, R9, PT ;  /* 0x000000090400720c */ /* 0x000fe20003f06270 */
[----:B------:R-:W-:Y:S01]  /*1110*/  IMAD R13, R28, UR5, RZ ;  /* 0x000000051c0d7c24 */ /* 0x000fe2000f8e02ff */
[----:B------:R-:W-:Y:S01]  /*1120*/  @!P5 LOP3.LUT R12, RZ, R18, RZ, 0x33, !PT ;  /* 0x00000012ff0cd212 */ /* 0x000fe200078e33ff */
[----:B------:R-:W-:Y:S01]  /*1130*/  BSSY.RECONVERGENT B2, `(.L_x_1027) ;  /* 0x00001ae000027945 */ /* 0x000fe20003800200 */
[----:B------:R-:W-:Y:S01]  /*1140*/  CS2R R30, SRZ ;  /* 0x00000000001e7805 */ /* 0x000fe2000001ff00 */
[----:B------:R-:W-:Y:S01]  /*1150*/  IMAD R17, R29, UR4, R13 ;  /* 0x000000041d117c24 */ /* 0x000fe2000f8e020d */
[----:B------:R-:W-:-:S07]  /*1160*/  VIADDMNMX R8, R12, 0x1, R21, PT ;  /* 0x000000010c087846 */ /* 0x000fce0003800115 */
[----:B------:R-:W-:Y:S05]  /*1170*/  @P0 BRA `(.L_x_1028) ;  /* 0x0000001800a40947 */ /* 0x000fea0003800000 */
[----:B------:R-:W0:Y:S01]  /*1180*/  LDCU UR9, c[0x0][0x3c4] ;  /* 0x00007880ff0977ac */ /* 0x000e220008000800 */
[----:B------:R-:W-:Y:S01]  /*1190*/  IMAD.WIDE.U32 R28, R28, UR4, RZ ;  /* 0x000000041c1c7c25 */ /* 0x000fe2000f8e00ff */
[----:B------:R-:W-:Y:S02]  /*11a0*/  IADD3 R10, PT, PT, R11, 0x3, RZ ;  /* 0x000000030b0a7810 */ /* 0x000fe40007ffe0ff */
[----:B------:R-:W-:Y:S01]  /*11b0*/  CS2R R30, SRZ ;  /* 0x00000000001e7805 */ /* 0x000fe2000001ff00 */
[----:B------:R-:W1:Y:S01]  /*11c0*/  LDCU UR10, c[0x0][0x3a0] ;  /* 0x00007400ff0a77ac */ /* 0x000e620008000800 */
[----:B------:R-:W-:Y:S02]  /*11d0*/  IMAD.IADD R12, R29, 0x1, R17 ;  /* 0x000000011d0c7824 */ /* 0x000fe400078e0211 */
[----:B------:R-:W-:Y:S02]  /*11e0*/  IMAD R19, R11, R18, R18 ;  /* 0x000000120b137224 */ /* 0x000fe400078e0212 */
        /* <DEDUP_REMOVED lines=20> */
.L_x_1060:
        /* <DEDUP_REMOVED lines=27> */
[----:B------:R-:W-:-:S05]  /*14e0*/  LEA.HI.X.SX32 R33, R33, R12, 0x1, P1 ;  /* 0x0000000c21217211 */ /* 0x000fca00008f0eff */
[----:B-1----:R-:W-:Y:S02]  /*14f0*/  IMAD R0, R33, UR16, RZ ;  /* 0x0000001021007c24 */ /* 0x002fe4000f8e02ff */
[----:B------:R-:W-:-:S04]  /*1500*/  IMAD.WIDE.U32 R32, R35, UR16, R6 ;  /* 0x0000001023207c25 */ /* 0x000fc8000f8e0006 */
[----:B------:R-:W-:Y:S01]  /*1510*/  IMAD R35, R35, UR17, R0 ;  /* 0x0000001123237c24 */ /* 0x000fe2000f8e0200 */
[----:B--2---:R-:W-:-:S03]  /*1520*/  LEA R38, P1, R32, UR14, 0x3 ;  /* 0x0000000e20267c11 */ /* 0x004fc6000f8218ff */
[----:B------:R-:W-:-:S05]  /*1530*/  IMAD.IADD R33, R33, 0x1, R35 ;  /* 0x0000000121217824 */ /* 0x000fca00078e0223 */
[----:B------:R-:W-:-:S05]  /*1540*/  LEA.HI.X R39, R32, UR15, R33, 0x3, P1 ;  /* 0x0000000f20277c11 */ /* 0x000fca00088f1c21 */
[----:B------:R1:W2:Y:S01]  /*1550*/  LDG.E.64 R32, desc[UR12][R38.64] ;  /* 0x0000000c26207981 */ /* 0x0002a2000c1e1b00 */
[----:B0-----:R-:W-:Y:S01]  /*1560*/  UPRMT UR9, UR9, 0x8880, URZ ;  /* 0x0000888009097896 */ /* 0x001fe200080000ff */
[----:B------:R-:W-:Y:S01]  /*1570*/  IADD3 R0, PT, PT, -R15, R20, RZ ;  /* 0x000000140f007210 */ /* 0x000fe20007ffe1ff */
[----:B------:R-:W-:Y:S01]  /*1580*/  IMAD.MOV.U32 R36, RZ, RZ, 0x1 ;  /* 0x00000001ff247424 */ /* 0x000fe200078e00ff */
[----:B------:R-:W-:Y:S03]  /*1590*/  BSSY.RECONVERGENT B5, `(.L_x_1035) ;  /* 0x0000015000057945 */ /* 0x000fe60003800200 */
[----:B------:R-:W-:Y:S01]  /*15a0*/  ISETP.NE.AND P1, PT, RZ, UR9, PT ;  /* 0x00000009ff007c0c */ /* 0x000fe2000bf25270 */
[----:B------:R-:W-:-:S12]  /*15b0*/  IMAD R34, R27, R0, RZ ;  /* 0x000000001b227224 */ /* 0x000fd800078e02ff */
        /* <DEDUP_REMOVED lines=17> */
[----:B------:R-:W-:Y:S05]  /*16d0*/  CALL.REL.NOINC `($__internal_18_$__cuda_sm20_div_rn_f64_full) ;  /* 0x0000003c00647944 */ /* 0x000fea0003c00000 */
.L_x_1036:
[----:B------:R-:W-:Y:S05]  /*16e0*/  BSYNC.RECONVERGENT B5 ;  /* 0x0000000000057941 */ /* 0x000fea0003800200 */
.L_x_1035:
[----:B------:R-:W-:-:S11]  /*16f0*/  DADD R30, R30, R40 ;  /* 0x000000001e1e7229 */ /* 0x000fd60000000028 */
.L_x_1034:
[----:B------:R-:W-:Y:S05]  /*1700*/  BSYNC.RECONVERGENT B4 ;  /* 0x0000000000047941 */ /* 0x000fea0003800200 */
.L_x_1033:
[----:B------:R-:W-:Y:S01]  /*1710*/  ISETP.NE.AND P1, PT, R14, 0x1, PT ;  /* 0x000000010e00780c */ /* 0x000fe20003f25270 */
[----:B------:R-:W-:-:S12]  /*1720*/  VIADD R33, R11, 0x1 ;  /* 0x000000010b217836 */ /* 0x000fd80000000000 */
[----:B------:R-:W-:Y:S05]  /*1730*/  @!P1 BRA `(.L_x_1032) ;  /* 0x00000004006c9947 */ /* 0x000fea0003800000 */
[----:B------:R-:W-:Y:S01]  /*1740*/  ISETP.LE.OR P1, PT, R21, R16, !P0 ;  /* 0x000000101500720c */ /* 0x000fe20004723670 */
[----:B------:R-:W-:-:S12]  /*1750*/  BSSY.RECONVERGENT B4, `(.L_x_1037) ;  /* 0x000002a000047945 */ /* 0x000fd80003800200 */
        /* <DEDUP_REMOVED lines=39> */
.L_x_1040:
[----:B------:R-:W-:Y:S05]  /*19d0*/  BSYNC.RECONVERGENT B5 ;  /* 0x0000000000057941 */ /* 0x000fea0003800200 */
.L_x_1039:
[----:B------:R-:W-:-:S11]  /*19e0*/  DADD R30, R30, R40 ;  /* 0x000000001e1e7229 */ /* 0x000fd60000000028 */
.L_x_1038:
[----:B------:R-:W-:Y:S05]  /*19f0*/  BSYNC.RECONVERGENT B4 ;  /* 0x0000000000047941 */ /* 0x000fea0003800200 */
.L_x_1037:
[----:B------:R-:W-:Y:S02]  /*1a00*/  ISETP.NE.AND P1, PT, R14, 0x2, PT ;  /* 0x000000020e00780c */ /* 0x000fe40003f25270 */
[----:B------:R-:W-:-:S11]  /*1a10*/  MOV R33, R13 ;  /* 0x0000000d00217202 */ /* 0x000fd60000000f00 */
[----:B------:R-:W-:Y:S05]  /*1a20*/  @!P1 BRA `(.L_x_1032) ;  /* 0x0000000000b09947 */ /* 0x000fea0003800000 */
[----:B------:R-:W-:Y:S01]  /*1a30*/  ISETP.LE.OR P0, PT, R24, R17, !P0 ;  /* 0x000000111800720c */ /* 0x000fe20004703670 */
[----:B------:R-:W-:-:S12]  /*1a40*/  IMAD.MOV.U32 R33, RZ, RZ, R10 ;  /* 0x000000ffff217224 */ /* 0x000fd800078e000a */
        /* <DEDUP_REMOVED lines=16> */
[----:B------:R-:W-:Y:S02]  /*1b50*/  IMAD.IADD R0, R24, 0x1, -R17 ;  /* 0x0000000118007824 */ /* 0x000fe400078e0a11 */
[----:B------:R-:W-:Y:S01]  /*1b60*/  HFMA2 R36, -RZ, RZ, 0, 5.9604644775390625e-08 ;  /* 0x00000001ff247431 */ /* 0x000fe200000001ff */
[----:B------:R-:W-:Y:S01]  /*1b70*/  BSSY.RECONVERGENT B4, `(.L_x_1041) ;  /* 0x0000015000047945 */ /* 0x000fe20003800200 */
        /* <DEDUP_REMOVED lines=20> */
.L_x_1042:
[----:B------:R-:W-:Y:S05]  /*1cc0*/  BSYNC.RECONVERGENT B4 ;  /* 0x0000000000047941 */ /* 0x000fea0003800200 */
.L_x_1041:
[----:B------:R-:W-:Y:S01]  /*1cd0*/  DADD R30, R30, R40 ;  /* 0x000000001e1e7229 */ /* 0x000fe20000000028 */
[----:B------:R-:W-:-:S10]  /*1ce0*/  IMAD.MOV.U32 R33, RZ, RZ, R10 ;  /* 0x000000ffff217224 */ /* 0x000fd400078e000a */
.L_x_1032:
[----:B------:R-:W-:Y:S05]  /*1cf0*/  BSYNC.RECONVERGENT B3 ;  /* 0x0000000000037941 */ /* 0x000fea0003800200 */
.L_x_1031:
[----:B------:R-:W-:-:S05]  /*1d00*/  IMAD.IADD R0, R11, 0x1, -R8 ;  /* 0x000000010b007824 */ /* 0x000fca00078e0a08 */
[----:B------:R-:W-:-:S13]  /*1d10*/  ISETP.GT.U32.AND P0, PT, R0, -0x4, PT ;  /* 0xfffffffc0000780c */ /* 0x000fda0003f04070 */
[----:B------:R-:W-:Y:S05]  /*1d20*/  @P0 BRA `(.L_x_1030) ;  /* 0x0000000c00a80947 */ /* 0x000fea0003800000 */
[----:B------:R-:W0:Y:S01]  /*1d30*/  LDC R54, c[0x0][0x3bc] ;  /* 0x0000ef00ff367b82 */ /* 0x000e220000000800 */
[----:B------:R-:W1:Y:S01]  /*1d40*/  LDCU UR9, c[0x0][0x3ac] ;  /* 0x00007580ff0977ac */ /* 0x000e620008000800 */
[C---:B------:R-:W-:Y:S01]  /*1d50*/  VIADD R49, R33.reuse, 0x3 ;  /* 0x0000000321317836 */ /* 0x040fe20000000000 */
[C---:B------:R-:W-:Y:S01]  /*1d60*/  IADD3 R47, PT, PT, R33.reuse, 0x2, RZ ;  /* 0x00000002212f7810 */ /* 0x040fe20007ffe0ff */
[----:B------:R-:W-:Y:S01]  /*1d70*/  IMAD.MOV R50, RZ, RZ, -R33 ;  /* 0x000000ffff327224 */ /* 0x000fe200078e0a21 */
[----:B------:R-:W2:Y:S01]  /*1d80*/  LDCU UR10, c[0x0][0x3c4] ;  /* 0x00007880ff0a77ac */ /* 0x000ea20008000800 */
[----:B------:R-:W-:Y:S01]  /*1d90*/  IMAD.IADD R55, R33, 0x1, -R8 ;  /* 0x0000000121377824 */ /* 0x000fe200078e0a08 */
[----:B------:R-:W-:Y:S01]  /*1da0*/  IADD3 R53, PT, PT, -R49, RZ, RZ ;  /* 0x000000ff31357210 */ /* 0x000fe20007ffe1ff */
[----:B------:R-:W-:Y:S02]  /*1db0*/  IMAD.MOV R52, RZ, RZ, -R47 ;  /* 0x000000ffff347224 */ /* 0x000fe400078e0a2f */
        /* <DEDUP_REMOVED lines=8> */
[C---:B------:R-:W-:Y:S02]  /*1e40*/  IMAD R50, R54.reuse, R50, UR10 ;  /* 0x0000000a36327e24 */ /* 0x040fe4000f8e0232 */
[----:B------:R-:W-:Y:S02]  /*1e50*/  IMAD R51, R33, R54, -UR10 ;  /* 0x8000000a21337e24 */ /* 0x000fe4000f8e0236 */
[C---:B------:R-:W-:Y:S02]  /*1e60*/  IMAD R52, R54.reuse, R52, UR10 ;  /* 0x0000000a36347e24 */ /* 0x040fe4000f8e0234 */
[----:B------:R-:W-:Y:S02]  /*1e70*/  IMAD R53, R54, R53, UR10 ;  /* 0x0000000a36357e24 */ /* 0x000fe4000f8e0235 */
[C---:B------:R-:W-:Y:S01]  /*1e80*/  VIADD R56, R59.reuse, -UR10 ;  /* 0x8000000a3b387c36 */ /* 0x040fe20008000000 */
[----:B------:R-:W-:Y:S01]  /*1e90*/  IADD3 R59, PT, PT, -R59, UR10, RZ ;  /* 0x0000000a3b3b7c10 */ /* 0x000fe2000fffe1ff */
[----:B------:R-:W-:-:S07]  /*1ea0*/  IMAD R54, R33, R54, UR8 ;  /* 0x0000000821367e24 */ /* 0x000fce000f8e0236 */
.L_x_1059:
        /* <DEDUP_REMOVED lines=10> */
[----:B------:R-:W1:Y:S04]  /*1f50*/  LDCU.64 UR16, c[0x0][0x388] ;  /* 0x00007100ff1077ac */ /* 0x000e680008000a00 */
[C---:B------:R-:W-:Y:S01]  /*1f60*/  IADD3 R37, P1, PT, R33.reuse, R28, RZ ;  /* 0x0000001c21257210 */ /* 0x040fe20007f3e0ff */
[----:B------:R-:W2:Y:S03]  /*1f70*/  LDCU.U8 UR9, c[0x0][0x3d4] ;  /* 0x00007a80ff0977ac */ /* 0x000ea60008000000 */
[----:B------:R-:W-:-:S05]  /*1f80*/  LEA.HI.X.SX32 R33, R33, R12, 0x1, P1 ;  /* 0x0000000c21217211 */ /* 0x000fca00008f0eff */
[----:B0-----:R-:W-:Y:S02]  /*1f90*/  IMAD R0, R33, UR14, RZ ;  /* 0x0000000e21007c24 */ /* 0x001fe4000f8e02ff */
        /* <DEDUP_REMOVED lines=31> */
.L_x_1046:
[----:B------:R-:W-:Y:S05]  /*2190*/  BSYNC.RECONVERGENT B4 ;  /* 0x0000000000047941 */ /* 0x000fea0003800200 */
.L_x_1045:
[----:B------:R-:W-:-:S11]  /*21a0*/  DADD R30, R30, R40 ;  /* 0x000000001e1e7229 */ /* 0x000fd60000000028 */
.L_x_1044:
[----:B------:R-:W-:Y:S05]  /*21b0*/  BSYNC.RECONVERGENT B3 ;  /* 0x0000000000037941 */ /* 0x000fea0003800200 */
.L_x_1043:
        /* <DEDUP_REMOVED lines=8> */
[C---:B------:R-:W-:Y:S01]  /*2240*/  IADD3 R33, P1, PT, R57.reuse, R28, RZ ;  /* 0x0000001c39217210 */ /* 0x040fe20007f3e0ff */
[----:B------:R-:W1:Y:S03]  /*2250*/  LDCU.64 UR16, c[0x0][0x388] ;  /* 0x00007100ff1077ac */ /* 0x000e660008000a00 */
[----:B------:R-:W-:Y:S01]  /*2260*/  LEA.HI.X.SX32 R32, R57, R12, 0x1, P1 ;  /* 0x0000000c39207211 */ /* 0x000fe200008f0eff */
[----:B------:R-:W2:Y:S04]  /*2270*/  LDCU.U8 UR9, c[0x0][0x3d4] ;  /* 0x00007a80ff0977ac */ /* 0x000ea80008000000 */
[----:B0-----:R-:W-:-:S02]  /*2280*/  IMAD R32, R32, UR14, RZ ;  /* 0x0000000e20207c24 */ /* 0x001fc4000f8e02ff */
[----:B------:R-:W-:-:S04]  /*2290*/  IMAD.WIDE.U32 R34, R33, UR14, R6 ;  /* 0x0000000e21227c25 */ /* 0x000fc8000f8e0006 */
[----:B------:R-:W-:Y:S01]  /*22a0*/  IMAD R33, R33, UR15, R32 ;  /* 0x0000000f21217c24 */ /* 0x000fe2000f8e0220 */
[----:B-1----:R-:W-:-:S03]  /*22b0*/  LEA R32, P1, R34, UR16, 0x3 ;  /* 0x0000001022207c11 */ /* 0x002fc6000f8218ff */
[----:B------:R-:W-:-:S05]  /*22c0*/  IMAD.IADD R33, R35, 0x1, R33 ;  /* 0x0000000123217824 */ /* 0x000fca00078e0221 */
[----:B------:R-:W-:-:S06]  /*22d0*/  LEA.HI.X R33, R34, UR17, R33, 0x3, P1 ;  /* 0x0000001122217c11 */ /* 0x000fcc00088f1c21 */
[----:B------:R-:W3:Y:S01]  /*22e0*/  LDG.E.64 R32, desc[UR12][R32.64] ;  /* 0x0000000c20207981 */ /* 0x000ee2000c1e1b00 */
[----:B--2---:R-:W-:Y:S01]  /*22f0*/  UPRMT UR9, UR9, 0x8880, URZ ;  /* 0x0000888009097896 */ /* 0x004fe200080000ff */
[----:B------:R-:W-:Y:S01]  /*2300*/  IADD3 R34, PT, PT, -R36, R37, RZ ;  /* 0x0000002524227210 */ /* 0x000fe20007ffe1ff */
[----:B------:R-:W-:Y:S01]  /*2310*/  IMAD.IADD R0, R0, 0x1, R59 ;  /* 0x0000000100007824 */ /* 0x000fe200078e023b */
[----:B------:R-:W-:Y:S01]  /*2320*/  BSSY.RECONVERGENT B4, `(.L_x_1049) ;  /* 0x0000016000047945 */ /* 0x000fe20003800200 */
[----:B------:R-:W-:Y:S02]  /*2330*/  IMAD.MOV.U32 R38, RZ, RZ, 0x1 ;  /* 0x00000001ff267424 */ /* 0x000fe400078e00ff */
[----:B------:R-:W-:Y:S01]  /*2340*/  ISETP.NE.AND P1, PT, RZ, UR9, PT ;  /* 0x00000009ff007c0c */ /* 0x000fe2000bf25270 */
[----:B------:R-:W-:-:S12]  /*2350*/  IMAD R34, R27, R34, RZ ;  /* 0x000000221b227224 */ /* 0x000fd800078e02ff */
        /* <DEDUP_REMOVED lines=18> */
.L_x_1050:
[----:B------:R-:W-:Y:S05]  /*2480*/  BSYNC.RECONVERGENT B4 ;  /* 0x0000000000047941 */ /* 0x000fea0003800200 */
.L_x_1049:
[----:B------:R-:W-:-:S11]  /*2490*/  DADD R30, R30, R40 ;  /* 0x000000001e1e7229 */ /* 0x000fd60000000028 */
.L_x_1048:
[----:B------:R-:W-:Y:S05]  /*24a0*/  BSYNC.RECONVERGENT B3 ;  /* 0x0000000000037941 */ /* 0x000fea0003800200 */
.L_x_1047:
        /* <DEDUP_REMOVED lines=8> */
[----:B------:R-:W-:Y:S01]  /*2530*/  IADD3 R33, PT, PT, R57, 0x1, RZ ;  /* 0x0000000139217810 */ /* 0x000fe20007ffe0ff */
[----:B------:R-:W1:Y:S03]  /*2540*/  LDCU.64 UR16, c[0x0][0x388] ;  /* 0x00007100ff1077ac */ /* 0x000e660008000a00 */
        /* <DEDUP_REMOVED lines=12> */
[----:B------:R-:W-:Y:S01]  /*2610*/  MOV R38, 0x1 ;  /* 0x0000000100267802 */ /* 0x000fe20000000f00 */
        /* <DEDUP_REMOVED lines=22> */
.L_x_1054:
[----:B------:R-:W-:Y:S05]  /*2780*/  BSYNC.RECONVERGENT B4 ;  /* 0x0000000000047941 */ /* 0x000fea0003800200 */
.L_x_1053:
[----:B------:R-:W-:-:S11]  /*2790*/  DADD R30, R30, R40 ;  /* 0x000000001e1e7229 */ /* 0x000fd60000000028 */
.L_x_1052:
[----:B------:R-:W-:Y:S05]  /*27a0*/  BSYNC.RECONVERGENT B3 ;  /* 0x0000000000037941 */ /* 0x000fea0003800200 */
.L_x_1051:
        /* <DEDUP_REMOVED lines=45> */
.L_x_1058:
[----:B------:R-:W-:Y:S05]  /*2a80*/  BSYNC.RECONVERGENT B4 ;  /* 0x0000000000047941 */ /* 0x000fea0003800200 */
.L_x_1057:
[----:B------:R-:W-:-:S11]  /*2a90*/  DADD R30, R30, R40 ;  /* 0x000000001e1e7229 */ /* 0x000fd60000000028 */
.L_x_1056:
[----:B------:R-:W-:Y:S05]  /*2aa0*/  BSYNC.RECONVERGENT B3 ;  /* 0x0000000000037941 */ /* 0x000fea0003800200 */
.L_x_1055:
        /* <DEDUP_REMOVED lines=18> */
.L_x_1030:
[----:B------:R-:W-:Y:S05]  /*2bd0*/  BSYNC.RECONVERGENT B1 ;  /* 0x0000000000017941 */ /* 0x000fea0003800200 */
.L_x_1029:
[----:B------:R-:W-:-:S05]  /*2be0*/  VIADD R4, R4, 0x1 ;  /* 0x0000000104047836 */ /* 0x000fca0000000000 */
[----:B------:R-:W-:-:S13]  /*2bf0*/  ISETP.NE.AND P0, PT, R4, R9, PT ;  /* 0x000000090400720c */ /* 0x000fda0003f05270 */
[----:B------:R-:W-:Y:S05]  /*2c00*/  @P0 BRA `(.L_x_1060) ;  /* 0xffffffe400c80947 */ /* 0x000fea000383ffff */
.L_x_1028:
[----:B------:R-:W-:Y:S05]  /*2c10*/  BSYNC.RECONVERGENT B2 ;  /* 0x0000000000027941 */ /* 0x000fea0003800200 */
.L_x_1027:
[----:B------:R-:W0:Y:S01]  /*2c20*/  LDCU.64 UR14, c[0x0][0x3c8] ;  /* 0x00007900ff0e77ac */ /* 0x000e220008000a00 */
[----:B------:R-:W1:Y:S01]  /*2c30*/  LDCU UR9, c[0x0][0x380] ;  /* 0x00007000ff0977ac */ /* 0x000e620008000800 */
[----:B0-----:R-:W-:-:S04]  /*2c40*/  LEA R6, P0, R2, UR14, 0x3 ;  /* 0x0000000e02067c11 */ /* 0x001fc8000f8018ff */
[----:B------:R-:W-:Y:S02]  /*2c50*/  LEA.HI.X R7, R2, UR15, R3, 0x3, P0 ;  /* 0x0000000f02077c11 */ /* 0x000fe400080f1c03 */
[----:B------:R-:W-:-:S03]  /*2c60*/  IADD3 R2, P0, PT, R5, R2, RZ ;  /* 0x0000000205027210 */ /* 0x000fc60007f1e0ff */
[----:B------:R2:W-:Y:S01]  /*2c70*/  STG.E.64 desc[UR12][R6.64], R30 ;  /* 0x0000001e06007986 */ /* 0x0005e2000c101b0c */
[----:B------:R-:W-:Y:S02]  /*2c80*/  IADD3.X R3, PT, PT, RZ, R3, RZ, P0, !PT ;  /* 0x00000003ff037210 */ /* 0x000fe400007fe4ff */
[----:B-1----:R-:W-:-:S04]  /*2c90*/  ISETP.GE.U32.AND P0, PT, R2, UR9, PT ;  /* 0x0000000902007c0c */ /* 0x002fc8000bf06070 */
[----:B------:R-:W-:-:S13]  /*2ca0*/  ISETP.GE.AND.EX P0, PT, R3, UR11, PT, P0 ;  /* 0x0000000b03007c0c */ /* 0x000fda000bf06300 */
[----:B--2---:R-:W-:Y:S05]  /*2cb0*/  @!P0 BRA `(.L_x_1061) ;  /* 0xffffffd4003c8947 */ /* 0x004fea000383ffff */
[----:B------:R-:W-:Y:S05]  /*2cc0*/  EXIT ;  /* 0x000000000000794d */ /* 0x000fea0003800000 */
.L_x_1013:
[----:B------:R-:W1:Y:S02]  /*2cd0*/  LDCU UR8, c[0x0][0x3d0] ;  /* 0x00007a00ff0877ac */ /* 0x000e640008000800 */
[----:B-1----:R-:W1:Y:S02]  /*2ce0*/  I2F.F64 R46, UR8 ;  /* 0x00000008002e7d12 */ /* 0x002e640008201c00 */
.L_x_1109:
[----:B------:R-:W2:Y:S01]  /*2cf0*/  LDCU UR8, c[0x0][0x394] ;  /* 0x00007280ff0877ac */ /* 0x000ea20008000800 */
[----:B------:R-:W-:Y:S01]  /*2d00*/  BSSY.RECONVERGENT B0, `(.L_x_1062) ;  /* 0x000002c000007945 */ /* 0x000fe20003800200 */
[----:B--2---:R-:W-:-:S04]  /*2d10*/  LOP3.LUT R0, R3, UR8, RZ, 0xfc, !PT ;  /* 0x0000000803007c12 */ /* 0x004fc8000f8efcff */
[----:B------:R-:W-:-:S13]  /*2d20*/  ISETP.NE.U32.AND P0, PT, R0, RZ, PT ;  /* 0x000000ff0000720c */ /* 0x000fda0003f05070 */
[----:B------:R-:W-:Y:S05]  /*2d30*/  @P0 BRA `(.L_x_1063) ;  /* 0x0000000000600947 */ /* 0x000fea0003800000 */
[----:B------:R-:W2:Y:S01]  /*2d40*/  LDCU UR8, c[0x0][0x390] ;  /* 0x00007200ff0877ac */ /* 0x000ea20008000800 */
[----:B------:R-:W-:Y:S02]  /*2d50*/  IMAD.MOV.U32 R6, RZ, RZ, RZ ;  /* 0x000000ffff067224 */ /* 0x000fe400078e00ff */
[----:B------:R-:W-:Y:S01]  /*2d60*/  IMAD.MOV.U32 R23, RZ, RZ, RZ ;  /* 0x000000ffff177224 */ /* 0x000fe200078e00ff */
[----:B--2---:R-:W2:Y:S01]  /*2d70*/  I2F.U32.RP R4, UR8 ;  /* 0x0000000800047d06 */ /* 0x004ea20008209000 */
[----:B------:R-:W-:-:S07]  /*2d80*/  ISETP.NE.U32.AND P2, PT, RZ, UR8, PT ;  /* 0x00000008ff007c0c */ /* 0x000fce000bf45070 */
[----:B--2---:R-:W2:Y:S02]  /*2d90*/  MUFU.RCP R4, R4 ;  /* 0x0000000400047308 */ /* 0x004ea40000001000 */
[----:B--2---:R-:W-:-:S06]  /*2da0*/  VIADD R8, R4, 0xffffffe ;  /* 0x0ffffffe04087836 */ /* 0x004fcc0000000000 */
[----:B------:R-:W2:Y:S02]  /*2db0*/  F2I.FTZ.U32.TRUNC.NTZ R7, R8 ;  /* 0x0000000800077305 */ /* 0x000ea4000021f000 */
        /* <DEDUP_REMOVED lines=16> */
.L_x_1063:
[----:B------:R-:W2:Y:S01]  /*2ec0*/  LDCU.64 UR8, c[0x0][0x390] ;  /* 0x00007200ff0877ac */ /* 0x000ea20008000a00 */
[----:B------:R-:W-:Y:S01]  /*2ed0*/  IMAD.MOV.U32 R20, RZ, RZ, R2 ;  /* 0x000000ffff147224 */ /* 0x000fe200078e0002 */
[----:B------:R-:W-:Y:S01]  /*2ee0*/  MOV R4, 0x2f30 ;  /* 0x00002f3000047802 */ /* 0x000fe20000000f00 */
[----:B------:R-:W-:Y:S01]  /*2ef0*/  IMAD.MOV.U32 R15, RZ, RZ, R3 ;  /* 0x000000ffff0f7224 */ /* 0x000fe200078e0003 */
[----:B--2---:R-:W-:Y:S01]  /*2f00*/  MOV R13, UR8 ;  /* 0x00000008000d7c02 */ /* 0x004fe20008000f00 */
[----:B------:R-:W-:-:S07]  /*2f10*/  IMAD.U32 R12, RZ, RZ, UR9 ;  /* 0x00000009ff0c7e24 */ /* 0x000fce000f8e00ff */
[----:B01----:R-:W-:Y:S05]  /*2f20*/  CALL.REL.NOINC `($__internal_19_$__cuda_sm20_div_s64) ;  /* 0x0000002800bc7944 */ /* 0x003fea0003c00000 */
[----:B------:R-:W0:Y:S01]  /*2f30*/  LDCU.64 UR8, c[0x0][0x390] ;  /* 0x00007200ff0877ac */ /* 0x000e220008000a00 */
[----:B------:R-:W-:Y:S01]  /*2f40*/  IADD3 R7, P0, PT, RZ, -R28, RZ ;  /* 0x8000001cff077210 */ /* 0x000fe20007f1e0ff */
[----:B------:R-:W-:-:S04]  /*2f50*/  IMAD.MOV.U32 R6, RZ, RZ, R28 ;  /* 0x000000ffff067224 */ /* 0x000fc800078e001c */
[----:B------:R-:W-:-:S04]  /*2f60*/  IMAD.X R0, RZ, RZ, ~R29, P0 ;  /* 0x000000ffff007224 */ /* 0x000fc800000e0e1d */
[----:B0-----:R-:W-:Y:S02]  /*2f70*/  IMAD R0, R0, UR8, RZ ;  /* 0x0000000800007c24 */ /* 0x001fe4000f8e02ff */
[----:B------:R-:W-:-:S04]  /*2f80*/  IMAD.WIDE.U32 R24, R7, UR8, R2 ;  /* 0x0000000807187c25 */ /* 0x000fc8000f8e0002 */
[----:B------:R-:W-:-:S05]  /*2f90*/  IMAD R7, R7, UR9, R0 ;  /* 0x0000000907077c24 */ /* 0x000fca000f8e0200 */
[----:B------:R-:W-:Y:S01]  /*2fa0*/  IADD3 R23, PT, PT, R7, R25, RZ ;  /* 0x0000001907177210 */ /* 0x000fe20007ffe0ff */
[----:B------:R-:W-:-:S07]  /*2fb0*/  IMAD.MOV.U32 R7, RZ, RZ, R29 ;  /* 0x000000ffff077224 */ /* 0x000fce00078e001d */
.L_x_1064:
[----:B0-----:R-:W-:Y:S05]  /*2fc0*/  BSYNC.RECONVERGENT B0 ;  /* 0x0000000000007941 */ /* 0x001fea0003800200 */
.L_x_1062:
        /* <DEDUP_REMOVED lines=26> */
[----:B------:R-:W-:Y:S01]  /*3170*/  MOV R7, RZ ;  /* 0x000000ff00077202 */ /* 0x000fe20000000f00 */
[----:B------:R-:W-:Y:S01]  /*3180*/  IMAD.MOV.U32 R6, RZ, RZ, R4 ;  /* 0x000000ffff067224 */ /* 0x000fe200078e0004 */
[----:B------:R-:W-:Y:S06]  /*3190*/  BRA `(.L_x_1067) ;  /* 0x0000000000307947 */ /* 0x000fec0003800000 */
.L_x_1066:
[----:B------:R-:W0:Y:S01]  /*31a0*/  LDCU.64 UR8, c[0x0][0x3a0] ;  /* 0x00007400ff0877ac */ /* 0x000e220008000a00 */
[----:B------:R-:W-:Y:S01]  /*31b0*/  IMAD.MOV.U32 R20, RZ, RZ, R6 ;  /* 0x000000ffff147224 */ /* 0x000fe200078e0006 */
[----:B------:R-:W-:Y:S02]  /*31c0*/  MOV R15, R7 ;  /* 0x00000007000f7202 */ /* 0x000fe40000000f00 */
[----:B------:R-:W-:Y:S01]  /*31d0*/  MOV R4, 0x3210 ;  /* 0x0000321000047802 */ /* 0x000fe20000000f00 */
[----:B0-----:R-:W-:Y:S02]  /*31e0*/  IMAD.U32 R13, RZ, RZ, UR8 ;  /* 0x00000008ff0d7e24 */ /* 0x001fe4000f8e00ff */
[----:B------:R-:W-:-:S07]  /*31f0*/  IMAD.U32 R12, RZ, RZ, UR9 ;  /* 0x00000009ff0c7e24 */ /* 0x000fce000f8e00ff */
[----:B-1----:R-:W-:Y:S05]  /*3200*/  CALL.REL.NOINC `($__internal_19_$__cuda_sm20_div_s64) ;  /* 0x0000002800047944 */ /* 0x002fea0003c00000 */
[----:B------:R-:W0:Y:S01]  /*3210*/  LDCU UR8, c[0x0][0x3a0] ;  /* 0x00007400ff0877ac */ /* 0x000e220008000800 */
[----:B------:R-:W-:-:S04]  /*3220*/  IMAD.MOV R7, RZ, RZ, -R28 ;  /* 0x000000ffff077224 */ /* 0x000fc800078e0a1c */
[----:B0-----:R-:W-:Y:S02]  /*3230*/  IMAD R0, R7, UR8, R6 ;  /* 0x0000000807007c24 */ /* 0x001fe4000f8e0206 */
[----:B------:R-:W-:Y:S02]  /*3240*/  IMAD.MOV.U32 R6, RZ, RZ, R28 ;  /* 0x000000ffff067224 */ /* 0x000fe400078e001c */
[----:B------:R-:W-:-:S07]  /*3250*/  IMAD.MOV.U32 R7, RZ, RZ, R29 ;  /* 0x000000ffff077224 */ /* 0x000fce00078e001d */
.L_x_1067:
[----:B------:R-:W-:Y:S05]  /*3260*/  BSYNC.RECONVERGENT B0 ;  /* 0x0000000000007941 */ /* 0x000fea0003800200 */
.L_x_1065:
        /* <DEDUP_REMOVED lines=28> */
.L_x_1069:
        /* <DEDUP_REMOVED lines=9> */
[----:B0-----:R-:W-:-:S07]  /*34c0*/  IMAD R12, R7, UR8, R6 ;  /* 0x00000008070c7c24 */ /* 0x001fce000f8e0206 */
.L_x_1070:
[----:B------:R-:W-:Y:S05]  /*34d0*/  BSYNC.RECONVERGENT B0 ;  /* 0x0000000000007941 */ /* 0x000fea0003800200 */
.L_x_1068:
[----:B------:R-:W0:Y:S01]  /*34e0*/  LDC R11, c[0x0][0x3b8] ;  /* 0x0000ee00ff0b7b82 */ /* 0x000e220000000800 */
[----:B------:R-:W-:Y:S01]  /*34f0*/  IABS R17, R12 ;  /* 0x0000000c00117213 */ /* 0x000fe20000000000 */
[----:B------:R-:W-:Y:S01]  /*3500*/  BSSY.RECONVERGENT B0, `(.L_x_1071) ;  /* 0x0000054000007945 */ /* 0x000fe20003800200 */
[----:B------:R-:W-:-:S05]  /*3510*/  IMAD.MOV.U32 R26, RZ, RZ, RZ ;  /* 0x000000ffff1a7224 */ /* 0x000fca00078e00ff */
[----:B------:R-:W2:Y:S01]  /*3520*/  LDC R16, c[0x0][0x3bc] ;  /* 0x0000ef00ff107b82 */ /* 0x000ea20000000800 */
[----:B0-----:R-:W-:Y:S02]  /*3530*/  IABS R15, R11 ;  /* 0x0000000b000f7213 */ /* 0x001fe40000000000 */
[----:B------:R-:W-:Y:S02]  /*3540*/  ISETP.NE.AND P3, PT, R11, RZ, PT ;  /* 0x000000ff0b00720c */ /* 0x000fe40003f65270 */
[----:B------:R-:W0:Y:S01]  /*3550*/  I2F.RP R4, R15 ;  /* 0x0000000f00047306 */ /* 0x000e220000209400 */
[----:B--2---:R-:W-:-:S07]  /*3560*/  IABS R14, R16 ;  /* 0x00000010000e7213 */ /* 0x004fce0000000000 */
[----:B------:R-:W2:Y:S08]  /*3570*/  I2F.RP R10, R14 ;  /* 0x0000000e000a7306 */ /* 0x000eb00000209400 */
[----:B0-----:R-:W0:Y:S08]  /*3580*/  MUFU.RCP R4, R4 ;  /* 0x0000000400047308 */ /* 0x001e300000001000 */
[----:B--2---:R-:W2:Y:S01]  /*3590*/  MUFU.RCP R10, R10 ;  /* 0x0000000a000a7308 */ /* 0x004ea20000001000 */
[----:B0-----:R-:W-:-:S07]  /*35a0*/  VIADD R6, R4, 0xffffffe ;  /* 0x0ffffffe04067836 */ /* 0x001fce0000000000 */
[----:B------:R0:W3:Y:S01]  /*35b0*/  F2I.FTZ.U32.TRUNC.NTZ R7, R6 ;  /* 0x0000000600077305 */ /* 0x0000e2000021f000 */
[----:B--2---:R-:W-:Y:S01]  /*35c0*/  VIADD R8, R10, 0xffffffe ;  /* 0x0ffffffe0a087836 */ /* 0x004fe20000000000 */
[----:B------:R-:W-:-:S06]  /*35d0*/  IABS R10, R0 ;  /* 0x00000000000a7213 */ /* 0x000fcc0000000000 */
[----:B------:R2:W4:Y:S01]  /*35e0*/  F2I.FTZ.U32.TRUNC.NTZ R9, R8 ;  /* 0x0000000800097305 */ /* 0x000522000021f000 */
[----:B0-----:R-:W-:Y:S01]  /*35f0*/  IMAD.MOV.U32 R6, RZ, RZ, RZ ;  /* 0x000000ffff067224 */ /* 0x001fe200078e00ff */
[----:B---3--:R-:W-:Y:S01]  /*3600*/  IADD3 R18, PT, PT, RZ, -R7, RZ ;  /* 0x80000007ff127210 */ /* 0x008fe20007ffe0ff */
[----:B--2---:R-:W-:-:S04]  /*3610*/  HFMA2 R8, -RZ, RZ, 0, 0 ;  /* 0x00000000ff087431 */ /* 0x004fc800000001ff */
[----:B------:R-:W-:Y:S02]  /*3620*/  IMAD R13, R18, R15, RZ ;  /* 0x0000000f120d7224 */ /* 0x000fe400078e02ff */
[----:B------:R-:W0:Y:S01]  /*3630*/  LDC R18, c[0x0][0x3ac] ;  /* 0x0000eb00ff127b82 */ /* 0x000e220000000800 */
[----:B----4-:R-:W-:Y:S02]  /*3640*/  IMAD.MOV R19, RZ, RZ, -R9 ;  /* 0x000000ffff137224 */ /* 0x010fe400078e0a09 */
[----:B------:R-:W-:-:S04]  /*3650*/  IMAD.HI.U32 R13, R7, R13, R6 ;  /* 0x0000000d070d7227 */ /* 0x000fc800078e0006 */
[----:B------:R-:W-:Y:S02]  /*3660*/  IMAD.MOV.U32 R6, RZ, RZ, R17 ;  /* 0x000000ffff067224 */ /* 0x000fe400078e0011 */
[----:B------:R-:W-:Y:S02]  /*3670*/  IMAD R7, R19, R14, RZ ;  /* 0x0000000e13077224 */ /* 0x000fe400078e02ff */
[----:B------:R-:W-:Y:S01]  /*3680*/  IMAD.HI.U32 R4, R13, R6, RZ ;  /* 0x000000060d047227 */ /* 0x000fe200078e00ff */
[----:B------:R-:W2:Y:S03]  /*3690*/  LDC R19, c[0x0][0x3a8] ;  /* 0x0000ea00ff137b82 */ /* 0x000ea60000000800 */
[----:B------:R-:W-:-:S04]  /*36a0*/  IMAD.HI.U32 R8, R9, R7, R8 ;  /* 0x0000000709087227 */ /* 0x000fc800078e0008 */
[----:B------:R-:W-:Y:S01]  /*36b0*/  IMAD.MOV.U32 R9, RZ, RZ, R10 ;  /* 0x000000ffff097224 */ /* 0x000fe200078e000a */
[----:B------:R-:W3:Y:S01]  /*36c0*/  LDC R13, c[0x0][0x3b0] ;  /* 0x0000ec00ff0d7b82 */ /* 0x000ee20000000800 */
[----:B------:R-:W-:Y:S02]  /*36d0*/  IMAD.MOV R7, RZ, RZ, -R4 ;  /* 0x000000ffff077224 */ /* 0x000fe400078e0a04 */
[----:B------:R-:W-:-:S04]  /*36e0*/  IMAD.HI.U32 R8, R8, R9, RZ ;  /* 0x0000000908087227 */ /* 0x000fc800078e00ff */
[C---:B------:R-:W-:Y:S02]  /*36f0*/  IMAD R6, R15.reuse, R7, R6 ;  /* 0x000000070f067224 */ /* 0x040fe400078e0206 */
[----:B------:R-:W-:Y:S01]  /*3700*/  IMAD.MOV R10, RZ, RZ, -R8 ;  /* 0x000000ffff0a7224 */ /* 0x000fe200078e0a08 */
[----:B------:R-:W4:Y:S02]  /*3710*/  LDC R7, c[0x0][0x3b4] ;  /* 0x0000ed00ff077b82 */ /* 0x000f240000000800 */
[----:B------:R-:W-:Y:S01]  /*3720*/  ISETP.GT.U32.AND P1, PT, R15, R6, PT ;  /* 0x000000060f00720c */ /* 0x000fe20003f24070 */
[----:B------:R-:W-:-:S05]  /*3730*/  IMAD R9, R14, R10, R9 ;  /* 0x0000000a0e097224 */ /* 0x000fca00078e0209 */
[----:B------:R-:W-:Y:S02]  /*3740*/  ISETP.GT.U32.AND P5, PT, R14, R9, PT ;  /* 0x000000090e00720c */ /* 0x000fe40003fa4070 */
[----:B---3--:R-:W-:-:S05]  /*3750*/  ISETP.GE.AND P4, PT, R12, R13, PT ;  /* 0x0000000d0c00720c */ /* 0x008fca0003f86270 */
[----:B------:R-:W-:Y:S01]  /*3760*/  @!P1 VIADD R4, R4, 0x1 ;  /* 0x0000000104049836 */ /* 0x000fe20000000000 */
[----:B------:R-:W-:-:S04]  /*3770*/  @!P1 IADD3 R6, PT, PT, R6, -R15, RZ ;  /* 0x8000000f06069210 */ /* 0x000fc80007ffe0ff */
        /* <DEDUP_REMOVED lines=10> */
[----:B----4-:R-:W-:Y:S02]  /*3820*/  ISETP.GE.AND P0, PT, R0, R7, PT ;  /* 0x000000070000720c */ /* 0x010fe40003f06270 */
[----:B------:R-:W-:Y:S01]  /*3830*/  MOV R10, R4 ;  /* 0x00000004000a7202 */ /* 0x000fe20000000f00 */
[----:B------:R-:W-:-:S04]  /*3840*/  @P2 VIADD R8, R8, 0x1 ;  /* 0x0000000108082836 */ /* 0x000fc80000000000 */
        /* <DEDUP_REMOVED lines=15> */
[----:B------:R-:W-:Y:S02]  /*3940*/  IMAD R13, R8, R17, RZ ;  /* 0x00000011080d7224 */ /* 0x000fe400078e02ff */
[----:B------:R-:W-:-:S04]  /*3950*/  IMAD.MOV.U32 R8, RZ, RZ, RZ ;  /* 0x000000ffff087224 */ /* 0x000fc800078e00ff */
        /* <DEDUP_REMOVED lines=12> */
[----:B------:R-:W-:-:S04]  /*3a20*/  @!P3 LOP3.LUT R6, RZ, R15, RZ, 0x33, !PT ;  /* 0x0000000fff06b212 */ /* 0x000fc800078e33ff */
[----:B------:R-:W-:-:S07]  /*3a30*/  IADD3 R26, PT, PT, R6, 0x1, RZ ;  /* 0x00000001061a7810 */ /* 0x000fce0007ffe0ff */
.L_x_1072:
[----:B------:R-:W-:Y:S05]  /*3a40*/  BSYNC.RECONVERGENT B0 ;  /* 0x0000000000007941 */ /* 0x000fea0003800200 */
.L_x_1071:
[----:B------:R-:W-:Y:S01]  /*3a50*/  BSSY.RECONVERGENT B0, `(.L_x_1073) ;  /* 0x0000020000007945 */ /* 0x000fe20003800200 */
[----:B------:R-:W-:Y:S01]  /*3a60*/  VIADDMNMX R4, R10, 0x1, R19, PT ;  /* 0x000000010a047846 */ /* 0x000fe20003800113 */
[----:B------:R-:W-:Y:S02]  /*3a70*/  @!P1 IMAD.MOV R11, RZ, RZ, -R11 ;  /* 0x000000ffff0b9224 */ /* 0x000fe400078e0a0b */
[----:B------:R-:W-:Y:S01]  /*3a80*/  IMAD.MOV.U32 R27, RZ, RZ, RZ ;  /* 0x000000ffff1b7224 */ /* 0x000fe200078e00ff */
[----:B------:R-:W-:Y:S06]  /*3a90*/  @!P0 BRA `(.L_x_1074) ;  /* 0x00000000006c8947 */ /* 0x000fec0003800000 */
        /* <DEDUP_REMOVED lines=27> */
.L_x_1074:
[----:B------:R-:W-:Y:S05]  /*3c50*/  BSYNC.RECONVERGENT B0 ;  /* 0x0000000000007941 */ /* 0x000fea0003800200 */
.L_x_1073:
        /* <DEDUP_REMOVED lines=9> */
[----:B------:R-:W2:Y:S01]  /*3cf0*/  LDC R10, c[0x0][0x3a0] ;  /* 0x0000e800ff0a7b82 */ /* 0x000ea20000000800 */
[----:B------:R-:W-:Y:S01]  /*3d00*/  IMAD R15, R27, R16, R16 ;  /* 0x000000101b0f7224 */ /* 0x000fe200078e0210 */
[----:B------:R-:W-:Y:S01]  /*3d10*/  IADD3 R13, PT, PT, -R6, R27, RZ ;  /* 0x0000001b060d7210 */ /* 0x000fe20007ffe1ff */
[----:B------:R-:W-:Y:S01]  /*3d20*/  IMAD.WIDE.U32 R28, R28, UR4, RZ ;  /* 0x000000041c1c7c25 */ /* 0x000fe2000f8e00ff */
[----:B------:R-:W-:-:S03]  /*3d30*/  CS2R R30, SRZ ;  /* 0x00000000001e7805 */ /* 0x000fc6000001ff00 */
[----:B------:R-:W-:Y:S02]  /*3d40*/  IMAD.IADD R20, R15, 0x1, R16 ;  /* 0x000000010f147824 */ /* 0x000fe400078e0210 */
[C---:B------:R-:W-:Y:S02]  /*3d50*/  VIADD R11, R27.reuse, 0x2 ;  /* 0x000000021b0b7836 */ /* 0x040fe40000000000 */
[----:B------:R-:W-:Y:S02]  /*3d60*/  VIADD R12, R27, 0x3 ;  /* 0x000000031b0c7836 */ /* 0x000fe40000000000 */
[----:B------:R-:W-:Y:S02]  /*3d70*/  IMAD.IADD R14, R29, 0x1, R17 ;  /* 0x000000011d0e7824 */ /* 0x000fe400078e0211 */
[----:B0-----:R-:W-:Y:S01]  /*3d80*/  IMAD R18, R27, R16, -UR8 ;  /* 0x800000081b127e24 */ /* 0x001fe2000f8e0210 */
[----:B------:R-:W-:Y:S02]  /*3d90*/  VIADDMNMX R15, R15, -UR8, RZ, !PT ;  /* 0x800000080f0f7c46 */ /* 0x000fe4000f8001ff */
[----:B------:R-:W-:Y:S01]  /*3da0*/  VIADDMNMX R20, R20, -UR8, RZ, !PT ;  /* 0x8000000814147c46 */ /* 0x000fe2000f8001ff */
[----:B------:R-:W-:Y:S01]  /*3db0*/  IMAD.IADD R7, R18, 0x1, R7 ;  /* 0x0000000112077824 */ /* 0x000fe200078e0207 */
[----:B------:R-:W-:-:S03]  /*3dc0*/  VIMNMX R18, PT, PT, RZ, R18, !PT ;  /* 0x00000012ff127248 */ /* 0x000fc60007fe0100 */
[C---:B------:R-:W-:Y:S01]  /*3dd0*/  IMAD.IADD R9, R7.reuse, 0x1, R16 ;  /* 0x0000000107097824 */ /* 0x040fe200078e0210 */
[----:B--2---:R-:W-:-:S04]  /*3de0*/  VIMNMX3 R7, R7, UR7, R10, PT ;  /* 0x0000000707077c0f */ /* 0x004fc8000b80010a */
[C---:B------:R-:W-:Y:S02]  /*3df0*/  VIADDMNMX R0, R9.reuse, R16, UR7, PT ;  /* 0x0000000709007e46 */ /* 0x040fe4000b800110 */
[----:B------:R-:W-:Y:S02]  /*3e00*/  VIMNMX3 R8, R9, UR7, R10, PT ;  /* 0x0000000709087c0f */ /* 0x000fe4000b80010a */
[----:B------:R-:W-:Y:S01]  /*3e10*/  VIMNMX R9, PT, PT, R0, R10, PT ;  /* 0x0000000a00097248 */ /* 0x000fe20003fe0100 */
[----:B------:R-:W-:Y:S01]  /*3e20*/  VIADD R10, R27, 0x1 ;  /* 0x000000011b0a7836 */ /* 0x000fe20000000000 */
[----:B------:R-:W-:-:S04]  /*3e30*/  IADD3 R0, PT, PT, R6, -R27, RZ ;  /* 0x8000001b06007210 */ /* 0x000fc80007ffe0ff */
[----:B------:R-:W-:-:S07]  /*3e40*/  LOP3.LUT R16, R0, 0x3, RZ, 0xc0, !PT ;  /* 0x0000000300107812 */ /* 0x000fce00078ec0ff */
.L_x_1108:
        /* <DEDUP_REMOVED lines=8> */
[----:B------:R-:W2:Y:S03]  /*3ed0*/  LDCU UR9, c[0x0][0x398] ;  /* 0x00007300ff0977ac */ /* 0x000ea60008000800 */
[----:B------:R-:W3:Y:S01]  /*3ee0*/  LDC R22, c[0x0][0x3b0] ;  /* 0x0000ec00ff167b82 */ /* 0x000ee20000000800 */
[----:B0-----:R-:W-:-:S05]  /*3ef0*/  IMAD R17, R26, UR8, -R17 ;  /* 0x000000081a117c24 */ /* 0x001fca000f8e0a11 */
[----:B---3--:R-:W-:Y:S02]  /*3f00*/  VIADDMNMX R22, R17, R22, UR6, PT ;  /* 0x0000000611167e46 */ /* 0x008fe4000b800116 */
[----:B------:R-:W-:Y:S02]  /*3f10*/  VIMNMX R17, PT, PT, RZ, R17, !PT ;  /* 0x00000011ff117248 */ /* 0x000fe40007fe0100 */
[----:B--2---:R-:W-:Y:S01]  /*3f20*/  VIMNMX R22, PT, PT, R22, UR9, PT ;  /* 0x0000000916167c48 */ /* 0x004fe2000bfe0100 */
[----:B------:R-:W-:Y:S06]  /*3f30*/  @!P0 BRA `(.L_x_1080) ;  /* 0x0000000400f08947 */ /* 0x000fec0003800000 */
[----:B------:R-:W-:Y:S01]  /*3f40*/  ISETP.GE.AND P0, PT, R17, R22, PT ;  /* 0x000000161100720c */ /* 0x000fe20003f06270 */
[----:B------:R-:W-:Y:S03]  /*3f50*/  BSSY.RECONVERGENT B4, `(.L_x_1081) ;  /* 0x0000026000047945 */ /* 0x000fe60003800200 */
[----:B------:R-:W-:-:S13]  /*3f60*/  ISETP.GE.OR P1, PT, R18, R7, P0 ;  /* 0x000000071200720c */ /* 0x000fda0000726670 */
[----:B------:R-:W-:Y:S05]  /*3f70*/  @P1 BRA `(.L_x_1082) ;  /* 0x00000000008c1947 */ /* 0x000fea0003800000 */
[----:B------:R-:W0:Y:S01]  /*3f80*/  LDCU UR8, c[0x0][0x3ac] ;  /* 0x00007580ff0877ac */ /* 0x000e220008000800 */
[----:B------:R-:W-:Y:S01]  /*3f90*/  MOV R25, R23 ;  /* 0x0000001700197202 */ /* 0x000fe20000000f00 */
        /* <DEDUP_REMOVED lines=30> */
[----:B------:R-:W-:Y:S05]  /*4180*/  CALL.REL.NOINC `($__internal_18_$__cuda_sm20_div_rn_f64_full) ;  /* 0x0000001000b87944 */ /* 0x000fea0003c00000 */
.L_x_1084:
[----:B------:R-:W-:Y:S05]  /*4190*/  BSYNC.RECONVERGENT B5 ;  /* 0x0000000000057941 */ /* 0x000fea0003800200 */
.L_x_1083:
[----:B------:R-:W-:-:S11]  /*41a0*/  DADD R30, R30, R40 ;  /* 0x000000001e1e7229 */ /* 0x000fd60000000028 */
.L_x_1082:
[----:B------:R-:W-:Y:S05]  /*41b0*/  BSYNC.RECONVERGENT B4 ;  /* 0x0000000000047941 */ /* 0x000fea0003800200 */
.L_x_1081:
        /* <DEDUP_REMOVED lines=38> */
[----:B------:R-:W-:Y:S05]  /*4420*/  CALL.REL.NOINC `($__internal_18_$__cuda_sm20_div_rn_f64_full) ;  /* 0x0000001000107944 */ /* 0x000fea0003c00000 */
.L_x_1088:
[----:B------:R-:W-:Y:S05]  /*4430*/  BSYNC.RECONVERGENT B5 ;  /* 0x0000000000057941 */ /* 0x000fea0003800200 */
.L_x_1087:
[----:B------:R-:W-:-:S11]  /*4440*/  DADD R30, R30, R40 ;  /* 0x000000001e1e7229 */ /* 0x000fd60000000028 */
.L_x_1086:
[----:B------:R-:W-:Y:S05]  /*4450*/  BSYNC.RECONVERGENT B4 ;  /* 0x0000000000047941 */ /* 0x000fea0003800200 */
.L_x_1085:
[----:B------:R-:W-:Y:S01]  /*4460*/  ISETP.NE.AND P1, PT, R16, 0x2, PT ;  /* 0x000000021000780c */ /* 0x000fe20003f25270 */
[----:B------:R-:W-:-:S12]  /*4470*/  IMAD.MOV.U32 R25, RZ, RZ, R11 ;  /* 0x000000ffff197224 */ /* 0x000fd800078e000b */
[----:B------:R-:W-:Y:S05]  /*4480*/  @!P1 BRA `(.L_x_1080) ;  /* 0x00000000009c9947 */ /* 0x000fea0003800000 */
[----:B------:R-:W-:Y:S02]  /*4490*/  ISETP.GE.OR P0, PT, R20, R9, P0 ;  /* 0x000000091400720c */ /* 0x000fe40000706670 */
[----:B------:R-:W-:-:S11]  /*44a0*/  MOV R25, R12 ;  /* 0x0000000c00197202 */ /* 0x000fd60000000f00 */
        /* <DEDUP_REMOVED lines=33> */
[----:B------:R-:W-:Y:S05]  /*46c0*/  CALL.REL.NOINC `($__internal_18_$__cuda_sm20_div_rn_f64_full) ;  /* 0x0000000c00687944 */ /* 0x000fea0003c00000 */
.L_x_1090:
[----:B------:R-:W-:Y:S05]  /*46d0*/  BSYNC.RECONVERGENT B4 ;  /* 0x0000000000047941 */ /* 0x000fea0003800200 */
.L_x_1089:
[----:B------:R-:W-:Y:S01]  /*46e0*/  DADD R30, R30, R40 ;  /* 0x000000001e1e7229 */ /* 0x000fe20000000028 */
[----:B------:R-:W-:-:S10]  /*46f0*/  IMAD.MOV.U32 R25, RZ, RZ, R12 ;  /* 0x000000ffff197224 */ /* 0x000fd400078e000c */
.L_x_1080:
[----:B------:R-:W-:Y:S05]  /*4700*/  BSYNC.RECONVERGENT B3 ;  /* 0x0000000000037941 */ /* 0x000fea0003800200 */
.L_x_1079:
[----:B------:R-:W-:-:S13]  /*4710*/  ISETP.GT.U32.AND P0, PT, R13, -0x4, PT ;  /* 0xfffffffc0d00780c */ /* 0x000fda0003f04070 */
[----:B------:R-:W-:Y:S05]  /*4720*/  @P0 BRA `(.L_x_1078) ;  /* 0x0000000c00100947 */ /* 0x000fea0003800000 */
.L_x_1107:
[----:B------:R-:W0:Y:S01]  /*4730*/  LDC R0, c[0x0][0x3c4] ;  /* 0x0000f100ff007b82 */ /* 0x000e220000000800 */
[----:B------:R-:W0:Y:S01]  /*4740*/  LDCU UR8, c[0x0][0x3bc] ;  /* 0x00007780ff0877ac */ /* 0x000e220008000800 */
[----:B------:R-:W-:Y:S01]  /*4750*/  ISETP.GE.AND P0, PT, R17, R22, PT ;  /* 0x000000161100720c */ /* 0x000fe20003f06270 */
[----:B------:R-:W-:Y:S01]  /*4760*/  BSSY.RECONVERGENT B3, `(.L_x_1091) ;  /* 0x000002d000037945 */ /* 0x000fe20003800200 */
[----:B------:R-:W2:Y:S04]  /*4770*/  LDCU UR9, c[0x0][0x3b4] ;  /* 0x00007680ff0977ac */ /* 0x000ea80008000800 */
[----:B------:R-:W3:Y:S01]  /*4780*/  LDC R32, c[0x0][0x3a0] ;  /* 0x0000e800ff207b82 */ /* 0x000ee20000000800 */
[----:B0-----:R-:W-:-:S04]  /*4790*/  IMAD R0, R25, UR8, -R0 ;  /* 0x0000000819007c24 */ /* 0x001fc8000f8e0a00 */
[----:B--2---:R-:W-:Y:S01]  /*47a0*/  VIADD R21, R0, UR9 ;  /* 0x0000000900157c36 */ /* 0x004fe20008000000 */
[----:B------:R-:W-:-:S04]  /*47b0*/  VIMNMX R0, PT, PT, RZ, R0, !PT ;  /* 0x00000000ff007248 */ /* 0x000fc80007fe0100 */
[----:B---3--:R-:W-:-:S04]  /*47c0*/  VIMNMX3 R19, R21, UR7, R32, PT ;  /* 0x0000000715137c0f */ /* 0x008fc8000b800120 */
[----:B------:R-:W-:-:S13]  /*47d0*/  ISETP.GE.OR P1, PT, R0, R19, P0 ;  /* 0x000000130000720c */ /* 0x000fda0000726670 */
[----:B------:R-:W-:Y:S05]  /*47e0*/  @P1 BRA `(.L_x_1092) ;  /* 0x0000000000901947 */ /* 0x000fea0003800000 */
[----:B------:R-:W0:Y:S01]  /*47f0*/  LDCU UR8, c[0x0][0x3ac] ;  /* 0x00007580ff0877ac */ /* 0x000e220008000800 */
[----:B------:R-:W-:Y:S01]  /*4800*/  MOV R32, R24 ;  /* 0x0000001800207202 */ /* 0x000fe20000000f00 */
        /* <DEDUP_REMOVED lines=32> */
.L_x_1094:
[----:B------:R-:W-:Y:S05]  /*4a10*/  BSYNC.RECONVERGENT B4 ;  /* 0x0000000000047941 */ /* 0x000fea0003800200 */
.L_x_1093:
[----:B------:R-:W-:-:S11]  /*4a20*/  DADD R30, R30, R40 ;  /* 0x000000001e1e7229 */ /* 0x000fd60000000028 */
.L_x_1092:
[----:B------:R-:W-:Y:S05]  /*4a30*/  BSYNC.RECONVERGENT B3 ;  /* 0x0000000000037941 */ /* 0x000fea0003800200 */
.L_x_1091:
        /* <DEDUP_REMOVED lines=11> */
[----:B------:R-:W-:Y:S01]  /*4af0*/  MOV R32, R24 ;  /* 0x0000001800207202 */ /* 0x000fe20000000f00 */
[----:B------:R-:W2:Y:S01]  /*4b00*/  LDCU.64 UR14, c[0x0][0x390] ;  /* 0x00007200ff0e77ac */ /* 0x000ea20008000a00 */
[----:B0-----:R-:W-:Y:S01]  /*4b10*/  IMAD R33, R26, UR8, R25 ;  /* 0x000000081a217c24 */ /* 0x001fe2000f8e0219 */
[----:B------:R-:W0:Y:S03]  /*4b20*/  LDCU.64 UR8, c[0x0][0x388] ;  /* 0x00007100ff0877ac */ /* 0x000e260008000a00 */
[----:B------:R-:W-:-:S05]  /*4b30*/  VIADD R33, R33, 0x1 ;  /* 0x0000000121217836 */ /* 0x000fca0000000000 */
[----:B------:R-:W-:-:S04]  /*4b40*/  IADD3 R35, P1, PT, R33, R28, RZ ;  /* 0x0000001c21237210 */ /* 0x000fc80007f3e0ff */
[----:B------:R-:W-:-:S05]  /*4b50*/  LEA.HI.X.SX32 R33, R33, R14, 0x1, P1 ;  /* 0x0000000e21217211 */ /* 0x000fca00008f0eff */
[----:B--2---:R-:W-:Y:S02]  /*4b60*/  IMAD R0, R33, UR14, RZ ;  /* 0x0000000e21007c24 */ /* 0x004fe4000f8e02ff */
[----:B------:R-:W-:Y:S02]  /*4b70*/  IMAD.MOV.U32 R33, RZ, RZ, R23 ;  /* 0x000000ffff217224 */ /* 0x000fe400078e0017 */
[----:B------:R-:W-:-:S04]  /*4b80*/  IMAD.WIDE.U32 R32, R35, UR14, R32 ;  /* 0x0000000e23207c25 */ /* 0x000fc8000f8e0020 */
        /* <DEDUP_REMOVED lines=24> */
.L_x_1098:
[----:B------:R-:W-:Y:S05]  /*4d10*/  BSYNC.RECONVERGENT B4 ;  /* 0x0000000000047941 */ /* 0x000fea0003800200 */
.L_x_1097:
[----:B------:R-:W-:-:S11]  /*4d20*/  DADD R30, R30, R40 ;  /* 0x000000001e1e7229 */ /* 0x000fd60000000028 */
.L_x_1096:
[----:B------:R-:W-:Y:S05]  /*4d30*/  BSYNC.RECONVERGENT B3 ;  /* 0x0000000000037941 */ /* 0x000fea0003800200 */
.L_x_1095:
[----:B------:R-:W0:Y:S01]  /*4d40*/  LDC R32, c[0x0][0x3a0] ;  /* 0x0000e800ff207b82 */ /* 0x000e220000000800 */
[----:B------:R-:W2:Y:S01]  /*4d50*/  LDCU UR8, c[0x0][0x3bc] ;  /* 0x00007780ff0877ac */ /* 0x000ea20008000800 */
[----:B------:R-:W-:Y:S01]  /*4d60*/  BSSY.RECONVERGENT B3, `(.L_x_1099) ;  /* 0x000002d000037945 */ /* 0x000fe20003800200 */
[----:B------:R-:W3:Y:S01]  /*4d70*/  LDCU UR9, c[0x0][0x3c4] ;  /* 0x00007880ff0977ac */ /* 0x000ee20008000800 */
[----:B--2---:R-:W-:Y:S02]  /*4d80*/  VIADD R19, R19, UR8 ;  /* 0x0000000813137c36 */ /* 0x004fe40008000000 */
[----:B------:R-:W-:-:S03]  /*4d90*/  VIADD R21, R21, UR8 ;  /* 0x0000000815157c36 */ /* 0x000fc60008000000 */
[----:B---3--:R-:W-:Y:S02]  /*4da0*/  VIADDMNMX R0, R19, -UR9, RZ, !PT ;  /* 0x8000000913007c46 */ /* 0x008fe4000f8001ff */
[----:B0-----:R-:W-:-:S04]  /*4db0*/  VIMNMX3 R33, R21, UR7, R32, PT ;  /* 0x0000000715217c0f */ /* 0x001fc8000b800120 */
[----:B------:R-:W-:-:S13]  /*4dc0*/  ISETP.GE.OR P1, PT, R0, R33, P0 ;  /* 0x000000210000720c */ /* 0x000fda0000726670 */
[----:B------:R-:W-:Y:S05]  /*4dd0*/  @P1 BRA `(.L_x_1100) ;  /* 0x0000000000941947 */ /* 0x000fea0003800000 */
[----:B------:R-:W0:Y:S01]  /*4de0*/  LDCU UR8, c[0x0][0x3ac] ;  /* 0x00007580ff0877ac */ /* 0x000e220008000800 */
[----:B------:R-:W-:Y:S01]  /*4df0*/  IMAD.MOV.U32 R32, RZ, RZ, R24 ;  /* 0x000000ffff207224 */ /* 0x000fe200078e0018 */
[----:B------:R-:W2:Y:S01]  /*4e00*/  LDCU.64 UR14, c[0x0][0x390] ;  /* 0x00007200ff0e77ac */ /* 0x000ea20008000a00 */
[----:B0-----:R-:W-:Y:S01]  /*4e10*/  IMAD R33, R26, UR8, R25 ;  /* 0x000000081a217c24 */ /* 0x001fe2000f8e0219 */
[----:B------:R-:W0:Y:S04]  /*4e20*/  LDCU.64 UR8, c[0x0][0x388] ;  /* 0x00007100ff0877ac */ /* 0x000e280008000a00 */
[----:B------:R-:W-:-:S04]  /*4e30*/  IADD3 R33, PT, PT, R33, 0x2, RZ ;  /* 0x0000000221217810 */ /* 0x000fc80007ffe0ff */
        /* <DEDUP_REMOVED lines=29> */
.L_x_1102:
[----:B------:R-:W-:Y:S05]  /*5010*/  BSYNC.RECONVERGENT B4 ;  /* 0x0000000000047941 */ /* 0x000fea0003800200 */
.L_x_1101:
[----:B------:R-:W-:-:S11]  /*5020*/  DADD R30, R30, R40 ;  /* 0x000000001e1e7229 */ /* 0x000fd60000000028 */
.L_x_1100:
[----:B------:R-:W-:Y:S05]  /*5030*/  BSYNC.RECONVERGENT B3 ;  /* 0x0000000000037941 */ /* 0x000fea0003800200 */
.L_x_1099:
[----:B------:R-:W0:Y:S01]  /*5040*/  LDC R0, c[0x0][0x3bc] ;  /* 0x0000ef00ff007b82 */ /* 0x000e220000000800 */
[----:B------:R-:W2:Y:S01]  /*5050*/  LDCU UR8, c[0x0][0x3c4] ;  /* 0x00007880ff0877ac */ /* 0x000ea20008000800 */
[----:B------:R-:W-:Y:S01]  /*5060*/  BSSY.RECONVERGENT B3, `(.L_x_1103) ;  /* 0x000002d000037945 */ /* 0x000fe20003800200 */
[----:B------:R-:W3:Y:S01]  /*5070*/  LDCU UR9, c[0x0][0x3a0] ;  /* 0x00007400ff0977ac */ /* 0x000ee20008000800 */
[----:B0-----:R-:W-:Y:S01]  /*5080*/  IMAD.IADD R19, R19, 0x1, R0 ;  /* 0x0000000113137824 */ /* 0x001fe200078e0200 */
[----:B------:R-:W-:-:S04]  /*5090*/  VIADDMNMX R21, R21, R0, UR7, PT ;  /* 0x0000000715157e46 */ /* 0x000fc8000b800100 */
        /* <DEDUP_REMOVED lines=39> */
.L_x_1106:
[----:B------:R-:W-:Y:S05]  /*5310*/  BSYNC.RECONVERGENT B4 ;  /* 0x0000000000047941 */ /* 0x000fea0003800200 */
.L_x_1105:
[----:B------:R-:W-:-:S11]  /*5320*/  DADD R30, R30, R40 ;  /* 0x000000001e1e7229 */ /* 0x000fd60000000028 */
.L_x_1104:
[----:B------:R-:W-:Y:S05]  /*5330*/  BSYNC.RECONVERGENT B3 ;  /* 0x0000000000037941 */ /* 0x000fea0003800200 */
.L_x_1103:
[----:B------:R-:W-:-:S05]  /*5340*/  VIADD R25, R25, 0x4 ;  /* 0x0000000419197836 */ /* 0x000fca0000000000 */
[----:B------:R-:W-:-:S13]  /*5350*/  ISETP.NE.AND P0, PT, R25, R6, PT ;  /* 0x000000061900720c */ /* 0x000fda0003f05270 */
[----:B------:R-:W-:Y:S05]  /*5360*/  @P0 BRA `(.L_x_1107) ;  /* 0xfffffff000f00947 */ /* 0x000fea000383ffff */
.L_x_1078:
[----:B------:R-:W-:Y:S05]  /*5370*/  BSYNC.RECONVERGENT B1 ;  /* 0x0000000000017941 */ /* 0x000fea0003800200 */
.L_x_1077:
[----:B------:R-:W-:-:S04]  /*5380*/  IADD3 R26, PT, PT, R26, 0x1, RZ ;  /* 0x000000011a1a7810 */ /* 0x000fc80007ffe0ff */
[----:B------:R-:W-:-:S13]  /*5390*/  ISETP.NE.AND P0, PT, R26, R4, PT ;  /* 0x000000041a00720c */ /* 0x000fda0003f05270 */
[----:B------:R-:W-:Y:S05]  /*53a0*/  @P0 BRA `(.L_x_1108) ;  /* 0xffffffe800a80947 */ /* 0x000fea000383ffff */
.L_x_1076:
[----:B------:R-:W-:Y:S05]  /*53b0*/  BSYNC.RECONVERGENT B2 ;  /* 0x0000000000027941 */ /* 0x000fea0003800200 */
.L_x_1075:
[----:B------:R-:W0:Y:S01]  /*53c0*/  LDCU.64 UR8, c[0x0][0x3c8] ;  /* 0x00007900ff0877ac */ /* 0x000e220008000a00 */
[----:B------:R-:W2:Y:S01]  /*53d0*/  LDCU UR10, c[0x0][0x380] ;  /* 0x00007000ff0a77ac */ /* 0x000ea20008000800 */
        /* <DEDUP_REMOVED lines=9> */
        .weak           $__internal_18_$__cuda_sm20_div_rn_f64_full
        .type           $__internal_18_$__cuda_sm20_div_rn_f64_full,@function
        .size           $__internal_18_$__cuda_sm20_div_rn_f64_full,($__internal_19_$__cuda_sm20_div_s64 - $__internal_18_$__cuda_sm20_div_rn_f64_full)
$__internal_18_$__cuda_sm20_div_rn_f64_full:
[----:B------:R-:W-:Y:S01]  /*5470*/  FSETP.GEU.AND P1, PT, |R33|, 1.469367938527859385e-39, PT ;  /* 0x001000002100780b */ /* 0x000fe20003f2e200 */
[----:B------:R-:W-:Y:S01]  /*5480*/  IMAD.MOV.U32 R34, RZ, RZ, R36 ;  /* 0x000000ffff227224 */ /* 0x000fe200078e0024 */
[C---:B------:R-:W-:Y:S01]  /*5490*/  FSETP.GEU.AND P2, PT, |R35|.reuse, 1.469367938527859385e-39, PT ;  /* 0x001000002300780b */ /* 0x040fe20003f4e200 */
[----:B------:R-:W-:Y:S01]  /*54a0*/  IMAD.MOV.U32 R61, RZ, RZ, 0x1ca00000 ;  /* 0x1ca00000ff3d7424 */ /* 0x000fe200078e00ff */
[----:B------:R-:W-:Y:S01]  /*54b0*/  LOP3.LUT R37, R35, 0x800fffff, RZ, 0xc0, !PT ;  /* 0x800fffff23257812 */ /* 0x000fe200078ec0ff */
[----:B------:R-:W-:Y:S01]  /*54c0*/  IMAD.MOV.U32 R42, RZ, RZ, 0x1 ;  /* 0x00000001ff2a7424 */ /* 0x000fe200078e00ff */
[----:B------:R-:W-:Y:S01]  /*54d0*/  LOP3.LUT R60, R33, 0x7ff00000, RZ, 0xc0, !PT ;  /* 0x7ff00000213c7812 */ /* 0x000fe200078ec0ff */
[----:B------:R-:W-:Y:S01]  /*54e0*/  BSSY.RECONVERGENT B0, `(.L_x_1110) ;  /* 0x0000050000007945 */ /* 0x000fe20003800200 */
[----:B------:R-:W-:Y:S02]  /*54f0*/  LOP3.LUT R37, R37, 0x3ff00000, RZ, 0xfc, !PT ;  /* 0x3ff0000025257812 */ /* 0x000fe400078efcff */
[----:B------:R-:W-:-:S03]  /*5500*/  LOP3.LUT R63, R35, 0x7ff00000, RZ, 0xc0, !PT ;  /* 0x7ff00000233f7812 */ /* 0x000fc600078ec0ff */
[----:B------:R-:W-:Y:S01]  /*5510*/  @!P1 LOP3.LUT R39, R35, 0x7ff00000, RZ, 0xc0, !PT ;  /* 0x7ff0000023279812 */ /* 0x000fe200078ec0ff */
[----:B------:R-:W-:Y:S01]  /*5520*/  @!P1 IMAD.MOV.U32 R40, RZ, RZ, RZ ;  /* 0x000000ffff289224 */ /* 0x000fe200078e00ff */
        /* <DEDUP_REMOVED lines=8> */
[----:B------:R-:W-:Y:S02]  /*55b0*/  @!P1 LOP3.LUT R41, R38, 0x100000, RZ, 0xfc, !PT ;  /* 0x0010000026299812 */ /* 0x000fe400078efcff */
[----:B------:R-:W-:Y:S02]  /*55c0*/  LOP3.LUT R39, R39, 0x800fffff, R33, 0xf8, !PT ;  /* 0x800fffff27277812 */ /* 0x000fe400078ef821 */
[----:B------:R-:W-:-:S06]  /*55d0*/  MOV R38, R32 ;  /* 0x0000002000267202 */ /* 0x000fcc0000000f00 */
        /* <DEDUP_REMOVED lines=10> */
[----:B------:R-:W-:-:S04]  /*5680*/  @!P1 LOP3.LUT R42, R39, 0x7ff00000, RZ, 0xc0, !PT ;  /* 0x7ff00000272a9812 */ /* 0x000fc800078ec0ff */
[----:B------:R-:W-:-:S04]  /*5690*/  IADD3 R40, PT, PT, R42, -0x1, RZ ;  /* 0xffffffff2a287810 */ /* 0x000fc80007ffe0ff */
[----:B------:R-:W-:Y:S01]  /*56a0*/  ISETP.GT.U32.AND P1, PT, R40, 0x7feffffe, PT ;  /* 0x7feffffe2800780c */ /* 0x000fe20003f24070 */
[----:B------:R-:W-:-:S05]  /*56b0*/  VIADD R40, R63, 0xffffffff ;  /* 0xffffffff3f287836 */ /* 0x000fca0000000000 */
[----:B------:R-:W-:-:S13]  /*56c0*/  ISETP.GT.U32.OR P1, PT, R40, 0x7feffffe, P1 ;  /* 0x7feffffe2800780c */ /* 0x000fda0000f24470 */
[----:B------:R-:W-:Y:S05]  /*56d0*/  @P1 BRA `(.L_x_1111) ;  /* 0x00000000006c1947 */ /* 0x000fea0003800000 */
[----:B------:R-:W-:Y:S02]  /*56e0*/  LOP3.LUT R33, R35, 0x7ff00000, RZ, 0xc0, !PT ;  /* 0x7ff0000023217812 */ /* 0x000fe400078ec0ff */
[----:B------:R-:W-:Y:S02]  /*56f0*/  MOV R42, RZ ;  /* 0x000000ff002a7202 */ /* 0x000fe40000000f00 */
[CC--:B------:R-:W-:Y:S02]  /*5700*/  ISETP.GE.U32.AND P1, PT, R60.reuse, R33.reuse, PT ;  /* 0x000000213c00720c */ /* 0x0c0fe40003f26070 */
[----:B------:R-:W-:Y:S02]  /*5710*/  VIADDMNMX R32, R60, -R33, 0xb9600000, !PT ;  /* 0xb96000003c207446 */ /* 0x000fe40007800921 */
[----:B------:R-:W-:Y:S02]  /*5720*/  SEL R61, R61, 0x63400000, !P1 ;  /* 0x634000003d3d7807 */ /* 0x000fe40004800000 */
[----:B------:R-:W-:-:S05]  /*5730*/  VIMNMX R32, PT, PT, R32, 0x46a00000, PT ;  /* 0x46a0000020207848 */ /* 0x000fca0003fe0100 */
[----:B------:R-:W-:-:S04]  /*5740*/  IMAD.IADD R32, R32, 0x1, -R61 ;  /* 0x0000000120207824 */ /* 0x000fc800078e0a3d */
[----:B------:R-:W-:-:S06]  /*5750*/  VIADD R43, R32, 0x7fe00000 ;  /* 0x7fe00000202b7836 */ /* 0x000fcc0000000000 */
        /* <DEDUP_REMOVED lines=19> */
.L_x_1111:
        /* <DEDUP_REMOVED lines=13> */
[----:B------:R-:W-:Y:S01]  /*5960*/  @P1 IMAD.MOV.U32 R40, RZ, RZ, RZ ;  /* 0x000000ffff281224 */ /* 0x000fe200078e00ff */
[----:B------:R-:W-:Y:S01]  /*5970*/  @P1 MOV R41, R32 ;  /* 0x0000002000291202 */ /* 0x000fe20000000f00 */
[----:B------:R-:W-:Y:S06]  /*5980*/  BRA `(.L_x_1112) ;  /* 0x0000000000147947 */ /* 0x000fec0003800000 */
.L_x_1114:
[----:B------:R-:W-:Y:S01]  /*5990*/  LOP3.LUT R41, R35, 0x80000, RZ, 0xfc, !PT ;  /* 0x0008000023297812 */ /* 0x000fe200078efcff */
[----:B------:R-:W-:Y:S01]  /*59a0*/  IMAD.MOV.U32 R40, RZ, RZ, R34 ;  /* 0x000000ffff287224 */ /* 0x000fe200078e0022 */
[----:B------:R-:W-:Y:S06]  /*59b0*/  BRA `(.L_x_1112) ;  /* 0x0000000000087947 */ /* 0x000fec0003800000 */
.L_x_1113:
[----:B------:R-:W-:Y:S01]  /*59c0*/  LOP3.LUT R41, R33, 0x80000, RZ, 0xfc, !PT ;  /* 0x0008000021297812 */ /* 0x000fe200078efcff */
[----:B------:R-:W-:-:S07]  /*59d0*/  IMAD.MOV.U32 R40, RZ, RZ, R32 ;  /* 0x000000ffff287224 */ /* 0x000fce00078e0020 */
.L_x_1112:
[----:B------:R-:W-:Y:S05]  /*59e0*/  BSYNC.RECONVERGENT B0 ;  /* 0x0000000000007941 */ /* 0x000fea0003800200 */
.L_x_1110:
[----:B------:R-:W-:Y:S02]  /*59f0*/  HFMA2 R33, -RZ, RZ, 0, 0 ;  /* 0x00000000ff217431 */ /* 0x000fe400000001ff */
[----:B------:R-:W-:-:S04]  /*5a00*/  IMAD.MOV.U32 R32, RZ, RZ, R0 ;  /* 0x000000ffff207224 */ /* 0x000fc800078e0000 */
[----:B------:R-:W-:Y:S05]  /*5a10*/  RET.REL.NODEC R32 `(_ZN2at6native49_GLOBAL__N__3489678a_16_AveragePool2d_cu_fb80407639avg_pool2d_backward_out_cuda_frame_nhwcIddiEEvT1_PKT_llliiiiiiiiPS4_ibb) ;  /* 0xffffffa420787950 */ /* 0x000fea0003c3ffff */
        .weak           $__internal_19_$__cuda_sm20_div_s64
        .type           $__internal_19_$__cuda_sm20_div_s64,@function
        .size           $__internal_19_$__cuda_sm20_div_s64,(.L_x_1503 - $__internal_19_$__cuda_sm20_div_s64)
$__internal_19_$__cuda_sm20_div_s64:
        /* <DEDUP_REMOVED lines=34> */
[----:B------:R-:W-:-:S04]  /*5c40*/  IMAD.HI.U32 R19, P1, R21, R17, R18 ;  /* 0x0000001115137227 */ /* 0x000fc80007820012 */
[----:B------:R-:W-:Y:S01]  /*5c50*/  IMAD.X R18, RZ, RZ, ~R15, P4 ;  /* 0x000000ffff127224 */ /* 0x000fe200020e0e0f */
[----:B------:R-:W-:Y:S01]  /*5c60*/  IADD3 R19, P2, PT, R16, R19, RZ ;  /* 0x0000001310137210 */ /* 0x000fe20007f5e0ff */
[----:B------:R-:W-:-:S03]  /*5c70*/  IMAD.HI.U32 R14, R21, R14, RZ ;  /* 0x0000000e150e7227 */ /* 0x000fc600078e00ff */
[----:B------:R-:W-:Y:S01]  /*5c80*/  SEL R18, R18, R15, !P3 ;  /* 0x0000000f12127207 */ /* 0x000fe20005800000 */
[----:B------:R-:W-:Y:S01]  /*5c90*/  IMAD.HI.U32 R16, R19, R27, RZ ;  /* 0x0000001b13107227 */ /* 0x000fe200078e00ff */
[----:B------:R-:W-:-:S03]  /*5ca0*/  IADD3.X R21, PT, PT, R14, R21, RZ, P0, !PT ;  /* 0x000000150e157210 */ /* 0x000fc600007fe4ff */
[----:B------:R-:W-:Y:S01]  /*5cb0*/  IMAD.MOV.U32 R17, RZ, RZ, RZ ;  /* 0x000000ffff117224 */ /* 0x000fe200078e00ff */
[----:B------:R-:W-:Y:S01]  /*5cc0*/  IADD3.X R21, PT, PT, RZ, RZ, R21, P2, P1 ;  /* 0x000000ffff157210 */ /* 0x000fe200017e2415 */
        /* <DEDUP_REMOVED lines=40> */
[----:B------:R-:W-:Y:S06]  /*5f50*/  RET.REL.NODEC R10 `(_ZN2at6native49_GLOBAL__N__3489678a_16_AveragePool2d_cu_fb80407639avg_pool2d_backward_out_cuda_frame_nhwcIddiEEvT1_PKT_llliiiiiiiiPS4_ibb) ;  /* 0xffffffa00a287950 */ /* 0x000fec0003c3ffff */
.L_x_1115:
        /* <DEDUP_REMOVED lines=10> */
.L_x_1503:


//--------------------- .text._ZN2at6native49_GLOBAL__N__3489678a_16_AveragePool2d_cu_fb80407625avg_pool2d_out_cuda_frameIN3c108BFloat16EfEEviPKT_lllliiiiiiiPS5_ibb --------------------------
	.section	.text._ZN2at6native49_GLOBAL__N__3489678a_16_AveragePool2d_cu_fb80407625avg_pool2d_out_cuda_frameIN3c108BFloat16EfEEviPKT_lllliiiiiiiPS5_ibb,"ax",@progbits
	.align	128
.text._ZN2at6native49_GLOBAL__N__3489678a_16_AveragePool2d_cu_fb80407625avg_pool2d_out_cuda_frameIN3c108BFloat16EfEEviPKT_lllliiiiiiiPS5_ibb:
        .type           _ZN2at6native49_GLOBAL__N__3489678a_16_AveragePool2d_cu_fb80407625avg_pool2d_out_cuda_frameIN3c108BFloat16EfEEviPKT_lllliiiiiiiPS5_ibb,@function
        .size           _ZN2at6native49_GLOBAL__N__3489678a_16_AveragePool2d_cu_fb80407625avg_pool2d_out_cuda_frameIN3c108BFloat16EfEEviPKT_lllliiiiiiiPS5_ibb,(.L_x_1506 - _ZN2at6native49_GLOBAL__N__3489678a_16_AveragePool2d_cu_fb80407625avg_pool2d_out_cuda_frameIN3c108BFloat16EfEEviPKT_lllliiiiiiiPS5_ibb)
        .other          _ZN2at6native49_GLOBAL__N__3489678a_16_AveragePool2d_cu_fb80407625avg_pool2d_out_cuda_frameIN3c108BFloat16EfEEviPKT_lllliiiiiiiPS5_ibb,@"STO_CUDA_ENTRY STV_DEFAULT"
_ZN2at6native49_GLOBAL__N__3489678a_16_AveragePool2d_cu_fb80407625avg_pool2d_out_cuda_frameIN3c108BFloat16EfEEviPKT_lllliiiiiiiPS5_ibb:
        /* <DEDUP_REMOVED lines=12> */
[----:B------:R-:W-:Y:S01]  /*00c0*/  IMAD.MOV.U32 R0, RZ, RZ, R2 ;  /* 0x000000ffff007224 */ /* 0x000fe200078e0002 */
[----:B------:R-:W0:Y:S01]  /*00d0*/  LDCU UR5, c[0x0][0x3c4] ;  /* 0x00007880ff0577ac */ /* 0x000e220008000800 */
[----:B------:R-:W1:Y:S01]  /*00e0*/  LDCU UR6, c[0x0][0x3a0] ;  /* 0x00007400ff0677ac */ /* 0x000e620008000800 */
[----:B------:R-:W1:Y:S01]  /*00f0*/  LDCU UR7, c[0x0][0x3c8] ;  /* 0x00007900ff0777ac */ /* 0x000e620008000800 */
[----:B------:R-:W2:Y:S01]  /*0100*/  LDCU.S8 UR8, c[0x0][0x3dd] ;  /* 0x00007ba0ff0877ac */ /* 0x000ea20008000200 */
[----:B------:R-:W3:Y:S01]  /*0110*/  LDCU UR14, c[0x0][0x370] ;  /* 0x00006e00ff0e77ac */ /* 0x000ee20008000800 */
[----:B0-----:R-:W-:Y:S01]  /*0120*/  UIADD3 UR4, UPT, UPT, UR4, UR5, URZ ;  /* 0x0000000504047290 */ /* 0x001fe2000fffe0ff */
[----:B------:R-:W0:Y:S01]  /*0130*/  LDCU.64 UR10, c[0x0][0x358] ;  /* 0x00006b00ff0a77ac */ /* 0x000e220008000a00 */
[----:B-1----:R-:W-:Y:S01]  /*0140*/  UIADD3 UR5, UPT, UPT, UR6, UR7, URZ ;  /* 0x0000000706057290 */ /* 0x002fe2000fffe0ff */
[----:B------:R-:W1:Y:S02]  /*0150*/  LDCU.64 UR12, c[0x0][0x3a8] ;  /* 0x00007500ff0c77ac */ /* 0x000e640008000a00 */
[----:B--2---:R-:W-:-:S02]  /*0160*/  UMOV UR6, UR8 ;  /* 0x0000000800067c82 */ /* 0x004fc40008000000 */
[----:B------:R-:W-:Y:S01]  /*0170*/  UISETP.NE.AND UP0, UPT, UR6, URZ, UPT ;  /* 0x000000ff0600728c */ /* 0x000fe2000bf05270 */
[----:B---3--:R-:W-:-:S08]  /*0180*/  IMAD R5, R5, UR14, RZ ;  /* 0x0000000e05057c24 */ /* 0x008fd0000f8e02ff */
[----:B------:R-:W-:Y:S05]  /*0190*/  BRA.U UP0, `(.L_x_1116) ;  /* 0x0000001100f87547 */ /* 0x000fea000b800000 */
.L_x_1134:
[----:B------:R-:W2:Y:S01]  /*01a0*/  LDC R11, c[0x0][0x3b0] ;  /* 0x0000ec00ff0b7b82 */ /* 0x000ea20000000800 */
[----:B------:R-:W3:Y:S01]  /*01b0*/  LDCU UR6, c[0x0][0x3ac] ;  /* 0x00007580ff0677ac */ /* 0x000ee20008000800 */
[----:B------:R-:W-:Y:S01]  /*01c0*/  BSSY.RECONVERGENT B0, `(.L_x_1117) ;  /* 0x000003a000007945 */ /* 0x000fe20003800200 */
[----:B--2---:R-:W-:-:S04]  /*01d0*/  IABS R9, R11 ;  /* 0x0000000b00097213 */ /* 0x004fc80000000000 */
[----:B------:R-:W2:Y:S08]  /*01e0*/  I2F.RP R2, R9 ;  /* 0x0000000900027306 */ /* 0x000eb00000209400 */
[----:B--2---:R-:W2:Y:S02]  /*01f0*/  MUFU.RCP R2, R2 ;  /* 0x0000000200027308 */ /* 0x004ea40000001000 */
[----:B--2---:R-:W-:-:S06]  /*0200*/  IADD3 R6, PT, PT, R2, 0xffffffe, RZ ;  /* 0x0ffffffe02067810 */ /* 0x004fcc0007ffe0ff */
[----:B------:R2:W4:Y:S02]  /*0210*/  F2I.FTZ.U32.TRUNC.NTZ R7, R6 ;  /* 0x0000000600077305 */ /* 0x000524000021f000 */
[----:B--2---:R-:W-:Y:S02]  /*0220*/  IMAD.MOV.U32 R6, RZ, RZ, RZ ;  /* 0x000000ffff067224 */ /* 0x004fe400078e00ff */
[----:B----4-:R-:W-:-:S04]  /*0230*/  IMAD.MOV R4, RZ, RZ, -R7 ;  /* 0x000000ffff047224 */ /* 0x010fc800078e0a07 */
[----:B------:R-:W-:Y:S01]  /*0240*/  IMAD R13, R4, R9, RZ ;  /* 0x00000009040d7224 */ /* 0x000fe200078e02ff */
[----:B------:R-:W-:-:S03]  /*0250*/  IABS R4, R0 ;  /* 0x0000000000047213 */ /* 0x000fc60000000000 */
        /* <DEDUP_REMOVED lines=8> */
[----:B------:R-:W-:Y:S02]  /*02e0*/  ISETP.GE.U32.AND P0, PT, R4, R9, PT ;  /* 0x000000090400720c */ /* 0x000fe40003f06070 */
[----:B------:R-:W-:-:S04]  /*02f0*/  LOP3.LUT R4, R0, R11, RZ, 0x3c, !PT ;  /* 0x0000000b00047212 */ /* 0x000fc800078e3cff */
[----:B------:R-:W-:-:S07]  /*0300*/  ISETP.GE.AND P2, PT, R4, RZ, PT ;  /* 0x000000ff0400720c */ /* 0x000fce0003f46270 */
[----:B------:R-:W-:-:S06]  /*0310*/  @P0 IADD3 R2, PT, PT, R2, 0x1, RZ ;  /* 0x0000000102020810 */ /* 0x000fcc0007ffe0ff */
[----:B------:R-:W-:Y:S01]  /*0320*/  @!P2 IMAD.MOV R2, RZ, RZ, -R2 ;  /* 0x000000ffff02a224 */ /* 0x000fe200078e0a02 */
[----:B------:R-:W-:-:S04]  /*0330*/  @!P1 LOP3.LUT R2, RZ, R11, RZ, 0x33, !PT ;  /* 0x0000000bff029212 */ /* 0x000fc800078e33ff */
[----:B------:R-:W-:-:S04]  /*0340*/  SHF.R.S32.HI R6, RZ, 0x1f, R2 ;  /* 0x0000001fff067819 */ /* 0x000fc80000011402 */
[----:B---3--:R-:W-:-:S04]  /*0350*/  LOP3.LUT R4, R6, UR6, RZ, 0xfc, !PT ;  /* 0x0000000606047c12 */ /* 0x008fc8000f8efcff */
[----:B------:R-:W-:-:S13]  /*0360*/  ISETP.NE.U32.AND P0, PT, R4, RZ, PT ;  /* 0x000000ff0400720c */ /* 0x000fda0003f05070 */
[----:B------:R-:W-:Y:S05]  /*0370*/  @P0 BRA `(.L_x_1118) ;  /* 0x00000000005c0947 */ /* 0x000fea0003800000 */
[----:B------:R-:W2:Y:S01]  /*0380*/  LDCU UR6, c[0x0][0x3a8] ;  /* 0x00007500ff0677ac */ /* 0x000ea20008000800 */
[----:B------:R-:W-:Y:S01]  /*0390*/  HFMA2 R15, -RZ, RZ, 0, 0 ;  /* 0x00000000ff0f7431 */ /* 0x000fe200000001ff */
[----:B--2---:R-:W2:Y:S01]  /*03a0*/  I2F.U32.RP R4, UR6 ;  /* 0x0000000600047d06 */ /* 0x004ea20008209000 */
[----:B------:R-:W-:-:S07]  /*03b0*/  ISETP.NE.U32.AND P2, PT, RZ, UR6, PT ;  /* 0x00000006ff007c0c */ /* 0x000fce000bf45070 */
[----:B--2---:R-:W2:Y:S02]  /*03c0*/  MUFU.RCP R4, R4 ;  /* 0x0000000400047308 */ /* 0x004ea40000001000 */
[----:B--2---:R-:W-:-:S06]  /*03d0*/  VIADD R6, R4, 0xffffffe ;  /* 0x0ffffffe04067836 */ /* 0x004fcc0000000000 */
[----:B------:R2:W3:Y:S02]  /*03e0*/  F2I.FTZ.U32.TRUNC.NTZ R7, R6 ;  /* 0x0000000600077305 */ /* 0x0004e4000021f000 */
[----:B--2---:R-:W-:Y:S01]  /*03f0*/  IMAD.MOV.U32 R6, RZ, RZ, RZ ;  /* 0x000000ffff067224 */ /* 0x004fe200078e00ff */
[----:B---3--:R-:W-:-:S05]  /*0400*/  IADD3 R9, PT, PT, RZ, -R7, RZ ;  /* 0x80000007ff097210 */ /* 0x008fca0007ffe0ff */
        /* <DEDUP_REMOVED lines=9> */
[----:B------:R-:W-:Y:S02]  /*04a0*/  @P1 IADD3 R14, PT, PT, R14, 0x1, RZ ;  /* 0x000000010e0e1810 */ /* 0x000fe40007ffe0ff */
[----:B------:R-:W-:-:S05]  /*04b0*/  @!P2 LOP3.LUT R14, RZ, UR6, RZ, 0x33, !PT ;  /* 0x00000006ff0eac12 */ /* 0x000fca000f8e33ff */
[----:B------:R-:W-:-:S04]  /*04c0*/  IMAD.MOV R7, RZ, RZ, -R14 ;  /* 0x000000ffff077224 */ /* 0x000fc800078e0a0e */
[----:B------:R-:W-:Y:S01]  /*04d0*/  IMAD R2, R7, UR6, R2 ;  /* 0x0000000607027c24 */ /* 0x000fe2000f8e0202 */
[----:B------:R-:W-:Y:S06]  /*04e0*/  BRA `(.L_x_1119) ;  /* 0x00000000001c7947 */ /* 0x000fec0003800000 */
.L_x_1118:
[----:B------:R-:W-:-:S07]  /*04f0*/  MOV R4, 0x510 ;  /* 0x0000051000047802 */ /* 0x000fce0000000f00 */
[----:B01----:R-:W-:Y:S05]  /*0500*/  CALL.REL.NOINC `($__internal_20_$__cuda_sm20_div_s64) ;  /* 0x0000002000e47944 */ /* 0x003fea0003c00000 */
[----:B------:R-:W0:Y:S01]  /*0510*/  LDCU UR6, c[0x0][0x3a8] ;  /* 0x00007500ff0677ac */ /* 0x000e220008000800 */
[----:B------:R-:W-:Y:S01]  /*0520*/  IMAD.MOV R7, RZ, RZ, -R12 ;  /* 0x000000ffff077224 */ /* 0x000fe200078e0a0c */
[----:B------:R-:W-:Y:S01]  /*0530*/  MOV R14, R12 ;  /* 0x0000000c000e7202 */ /* 0x000fe20000000f00 */
[----:B------:R-:W-:Y:S02]  /*0540*/  IMAD.MOV.U32 R15, RZ, RZ, R13 ;  /* 0x000000ffff0f7224 */ /* 0x000fe400078e000d */
[----:B0-----:R-:W-:-:S07]  /*0550*/  IMAD R2, R7, UR6, R2 ;  /* 0x0000000607027c24 */ /* 0x001fce000f8e0202 */
.L_x_1119:
[----:B01----:R-:W-:Y:S05]  /*0560*/  BSYNC.RECONVERGENT B0 ;  /* 0x0000000000007941 */ /* 0x003fea0003800200 */
.L_x_1117:
[----:B------:R-:W0:Y:S01]  /*0570*/  LDC R12, c[0x0][0x3b0] ;  /* 0x0000ec00ff0c7b82 */ /* 0x000e220000000800 */
[----:B------:R-:W-:Y:S01]  /*0580*/  IABS R10, R0 ;  /* 0x00000000000a7213 */ /* 0x000fe20000000000 */
[----:B------:R-:W1:Y:S01]  /*0590*/  LDCU UR7, c[0x0][0x3c0] ;  /* 0x00007800ff0777ac */ /* 0x000e620008000800 */
[----:B------:R-:W-:Y:S01]  /*05a0*/  ISETP.GE.AND P1, PT, R0, RZ, PT ;  /* 0x000000ff0000720c */ /* 0x000fe20003f26270 */
[----:B------:R-:W-:Y:S01]  /*05b0*/  BSSY.RECONVERGENT B1, `(.L_x_1120) ;  /* 0x00000f1000017945 */ /* 0x000fe20003800200 */
[----:B------:R-:W2:Y:S03]  /*05c0*/  LDCU UR6, c[0x0][0x3bc] ;  /* 0x00007780ff0677ac */ /* 0x000ea60008000800 */
[----:B------:R-:W1:Y:S01]  /*05d0*/  LDC R13, c[0x0][0x3c8] ;  /* 0x0000f200ff0d7b82 */ /* 0x000e620000000800 */
[----:B------:R-:W3:Y:S01]  /*05e0*/  LDCU UR14, c[0x0][0x3a0] ;  /* 0x00007400ff0e77ac */ /* 0x000ee20008000800 */
[----:B------:R-:W4:Y:S06]  /*05f0*/  LDCU UR8, c[0x0][0x398] ;  /* 0x00007300ff0877ac */ /* 0x000f2c0008000800 */
[----:B------:R-:W2:Y:S01]  /*0600*/  LDC R11, c[0x0][0x3c4] ;  /* 0x0000f100ff0b7b82 */ /* 0x000ea20000000800 */
[----:B0-----:R-:W-:-:S04]  /*0610*/  IABS R4, R12 ;  /* 0x0000000c00047213 */ /* 0x001fc80000000000 */
[----:B------:R-:W0:Y:S01]  /*0620*/  I2F.RP R8, R4 ;  /* 0x0000000400087306 */ /* 0x000e220000209400 */
[----:B--2---:R-:W-:-:S07]  /*0630*/  IMAD R11, R2, UR6, -R11 ;  /* 0x00000006020b7c24 */ /* 0x004fce000f8e0a0b */
[----:B0-----:R-:W0:Y:S02]  /*0640*/  MUFU.RCP R8, R8 ;  /* 0x0000000800087308 */ /* 0x001e240000001000 */
[----:B0-----:R-:W-:Y:S02]  /*0650*/  IADD3 R6, PT, PT, R8, 0xffffffe, RZ ;  /* 0x0ffffffe08067810 */ /* 0x001fe40007ffe0ff */
[----:B------:R-:W0:Y:S04]  /*0660*/  LDC R8, c[0x0][0x3b4] ;  /* 0x0000ed00ff087b82 */ /* 0x000e280000000800 */
[----:B------:R2:W5:Y:S02]  /*0670*/  F2I.FTZ.U32.TRUNC.NTZ R7, R6 ;  /* 0x0000000600077305 */ /* 0x000564000021f000 */
[----:B--2---:R-:W-:-:S02]  /*0680*/  HFMA2 R6, -RZ, RZ, 0, 0 ;  /* 0x00000000ff067431 */ /* 0x004fc400000001ff */
[----:B-----5:R-:W-:-:S04]  /*0690*/  IMAD.MOV R9, RZ, RZ, -R7 ;  /* 0x000000ffff097224 */ /* 0x020fc800078e0a07 */
[----:B------:R-:W-:Y:S01]  /*06a0*/  IMAD R9, R9, R4, RZ ;  /* 0x0000000409097224 */ /* 0x000fe200078e02ff */
[----:B0-----:R-:W-:-:S03]  /*06b0*/  VIADDMNMX R8, R11, R8, UR4, PT ;  /* 0x000000040b087e46 */ /* 0x001fc6000b800108 */
[----:B------:R-:W-:-:S04]  /*06c0*/  IMAD.HI.U32 R9, R7, R9, R6 ;  /* 0x0000000907097227 */ /* 0x000fc800078e0006 */
[----:B------:R-:W-:-:S04]  /*06d0*/  IMAD.MOV.U32 R7, RZ, RZ, R10 ;  /* 0x000000ffff077224 */ /* 0x000fc800078e000a */
[----:B------:R-:W-:-:S05]  /*06e0*/  IMAD.HI.U32 R9, R9, R7, RZ ;  /* 0x0000000709097227 */ /* 0x000fca00078e00ff */
[----:B------:R-:W-:-:S05]  /*06f0*/  IADD3 R9, PT, PT, -R9, RZ, RZ ;  /* 0x000000ff09097210 */ /* 0x000fca0007ffe1ff */
[C---:B------:R-:W-:Y:S02]  /*0700*/  IMAD R7, R4.reuse, R9, R7 ;  /* 0x0000000904077224 */ /* 0x040fe400078e0207 */
[----:B------:R-:W0:Y:S03]  /*0710*/  LDC R9, c[0x0][0x3b8] ;  /* 0x0000ee00ff097b82 */ /* 0x000e260000000800 */
[----:B------:R-:W-:-:S13]  /*0720*/  ISETP.GT.U32.AND P0, PT, R4, R7, PT ;  /* 0x000000070400720c */ /* 0x000fda0003f04070 */
[----:B------:R-:W-:-:S05]  /*0730*/  @!P0 IMAD.IADD R7, R7, 0x1, -R4 ;  /* 0x0000000107078824 */ /* 0x000fca00078e0a04 */
[----:B------:R-:W-:-:S13]  /*0740*/  ISETP.GT.U32.AND P0, PT, R4, R7, PT ;  /* 0x000000070400720c */ /* 0x000fda0003f04070 */
[----:B------:R-:W-:Y:S02]  /*0750*/  @!P0 IADD3 R7, PT, PT, R7, -R4, RZ ;  /* 0x8000000407078210 */ /* 0x000fe40007ffe0ff */
[----:B------:R-:W-:-:S03]  /*0760*/  ISETP.NE.AND P0, PT, R12, RZ, PT ;  /* 0x000000ff0c00720c */ /* 0x000fc60003f05270 */
[----:B------:R-:W-:Y:S01]  /*0770*/  IMAD.MOV.U32 R4, RZ, RZ, R7 ;  /* 0x000000ffff047224 */ /* 0x000fe200078e0007 */
[C---:B----4-:R-:W-:Y:S01]  /*0780*/  VIMNMX R7, PT, PT, R8.reuse, UR8, PT ;  /* 0x0000000808077c48 */ /* 0x050fe2000bfe0100 */
[----:B------:R-:W-:-:S03]  /*0790*/  IMAD.IADD R8, R8, 0x1, -R11 ;  /* 0x0000000108087824 */ /* 0x000fc600078e0a0b */
[----:B------:R-:W-:-:S05]  /*07a0*/  @!P1 IADD3 R4, PT, PT, -R4, RZ, RZ ;  /* 0x000000ff04049210 */ /* 0x000fca0007ffe1ff */
[----:B------:R-:W-:-:S05]  /*07b0*/  @!P0 LOP3.LUT R4, RZ, R12, RZ, 0x33, !PT ;  /* 0x0000000cff048212 */ /* 0x000fca00078e33ff */
[----:B-1----:R-:W-:Y:S01]  /*07c0*/  IMAD R6, R4, UR7, -R13 ;  /* 0x0000000704067c24 */ /* 0x002fe2000f8e0a0d */
[----:B------:R-:W-:-:S04]  /*07d0*/  VIMNMX R4, PT, PT, RZ, R11, !PT ;  /* 0x0000000bff047248 */ /* 0x000fc80007fe0100 */
[C---:B0-----:R-:W-:Y:S02]  /*07e0*/  VIADDMNMX R9, R6.reuse, R9, UR5, PT ;  /* 0x0000000506097e46 */ /* 0x041fe4000b800109 */
[----:B------:R-:W-:Y:S02]  /*07f0*/  VIMNMX R2, PT, PT, RZ, R6, !PT ;  /* 0x00000006ff027248 */ /* 0x000fe40007fe0100 */
[----:B---3--:R-:W-:Y:S02]  /*0800*/  VIMNMX R13, PT, PT, R9, UR14, PT ;  /* 0x0000000e090d7c48 */ /* 0x008fe4000bfe0100 */
[----:B------:R-:W-:Y:S02]  /*0810*/  IADD3 R9, PT, PT, -R6, R9, RZ ;  /* 0x0000000906097210 */ /* 0x000fe40007ffe1ff */
[----:B------:R-:W-:-:S03]  /*0820*/  ISETP.GE.AND P0, PT, R2, R13, PT ;  /* 0x0000000d0200720c */ /* 0x000fc60003f06270 */
[----:B------:R-:W-:Y:S01]  /*0830*/  IMAD R8, R8, R9, RZ ;  /* 0x0000000908087224 */ /* 0x000fe200078e02ff */
[----:B------:R-:W-:-:S13]  /*0840*/  ISETP.LE.OR P0, PT, R7, R4, P0 ;  /* 0x000000040700720c */ /* 0x000fda0000703670 */
[----:B------:R-:W-:Y:S05]  /*0850*/  @P0 BRA `(.L_x_1121) ;  /* 0x0000000c00140947 */ /* 0x000fea0003800000 */
[----:B------:R-:W-:Y:S01]  /*0860*/  IMAD.IADD R6, R2, 0x1, -R13 ;  /* 0x0000000102067824 */ /* 0x000fe200078e0a0d */
[----:B------:R-:W-:Y:S01]  /*0870*/  BSSY.RECONVERGENT B0, `(.L_x_1122) ;  /* 0x00000b9000007945 */ /* 0x000fe20003800200 */
[----:B------:R-:W-:Y:S01]  /*0880*/  IMAD.MOV.U32 R22, RZ, RZ, RZ ;  /* 0x000000ffff167224 */ /* 0x000fe200078e00ff */
[----:B------:R-:W-:Y:S02]  /*0890*/  MOV R12, R4 ;  /* 0x00000004000c7202 */ /* 0x000fe40000000f00 */
[----:B------:R-:W-:Y:S02]  /*08a0*/  ISETP.GT.U32.AND P0, PT, R6, -0x10, PT ;  /* 0xfffffff00600780c */ /* 0x000fe40003f04070 */
[----:B------:R-:W-:-:S04]  /*08b0*/  IADD3 R6, PT, PT, -R2, R13, RZ ;  /* 0x0000000d02067210 */ /* 0x000fc80007ffe1ff */
[----:B------:R-:W-:-:S07]  /*08c0*/  LOP3.LUT R9, R6, 0x7, RZ, 0xc0, !PT ;  /* 0x0000000706097812 */ /* 0x000fce00078ec0ff */
.L_x_1132:
[----:B------:R-:W0:Y:S01]  /*08d0*/  LDCU.64 UR6, c[0x0][0x398] ;  /* 0x00007300ff0677ac */ /* 0x000e220008000a00 */
[----:B------:R-:W-:Y:S01]  /*08e0*/  IMAD.MOV.U32 R13, RZ, RZ, RZ ;  /* 0x000000ffff0d7224 */ /* 0x000fe200078e00ff */
[----:B------:R-:W-:Y:S01]  /*08f0*/  BSSY.RECONVERGENT B2, `(.L_x_1123) ;  /* 0x000004c000027945 */ /* 0x000fe20003800200 */
[----:B------:R-:W-:Y:S01]  /*0900*/  MOV R10, R2 ;  /* 0x00000002000a7202 */ /* 0x000fe20000000f00 */
[----:B0-----:R-:W-:Y:S02]  /*0910*/  IMAD R11, R15, UR6, RZ ;  /* 0x000000060f0b7c24 */ /* 0x001fe4000f8e02ff */
[----:B------:R-:W-:-:S04]  /*0920*/  IMAD.WIDE.U32 R16, R14, UR6, R12 ;  /* 0x000000060e107c25 */ /* 0x000fc8000f8e000c */
[----:B------:R-:W-:-:S04]  /*0930*/  IMAD R11, R14, UR7, R11 ;  /* 0x000000070e0b7c24 */ /* 0x000fc8000f8e020b */
[----:B------:R-:W-:Y:S01]  /*0940*/  IMAD.IADD R13, R17, 0x1, R11 ;  /* 0x00000001110d7824 */ /* 0x000fe200078e020b */
[----:B------:R-:W-:Y:S06]  /*0950*/  @P0 BRA `(.L_x_1124) ;  /* 0x0000000400140947 */ /* 0x000fec0003800000 */
[----:B------:R-:W0:Y:S01]  /*0960*/  LDCU.64 UR14, c[0x0][0x3a0] ;  /* 0x00007400ff0e77ac */ /* 0x000e220008000a00 */
[----:B------:R-:W-:Y:S01]  /*0970*/  MOV R10, R2 ;  /* 0x00000002000a7202 */ /* 0x000fe20000000f00 */
[----:B------:R-:W-:Y:S01]  /*0980*/  IMAD.MOV.U32 R11, RZ, RZ, RZ ;  /* 0x000000ffff0b7224 */ /* 0x000fe200078e00ff */
[----:B------:R-:W1:Y:S01]  /*0990*/  LDCU.64 UR6, c[0x0][0x388] ;  /* 0x00007100ff0677ac */ /* 0x000e620008000a00 */
[----:B0-----:R-:W-:Y:S02]  /*09a0*/  IMAD R19, R13, UR14, RZ ;  /* 0x0000000e0d137c24 */ /* 0x001fe4000f8e02ff */
[----:B------:R-:W-:-:S04]  /*09b0*/  IMAD.WIDE.U32 R10, R16, UR14, R10 ;  /* 0x0000000e100a7c25 */ /* 0x000fc8000f8e000a */
[----:B------:R-:W-:Y:S01]  /*09c0*/  IMAD R19, R16, UR15, R19 ;  /* 0x0000000f10137c24 */ /* 0x000fe2000f8e0213 */
[----:B-1----:R-:W-:-:S04]  /*09d0*/  LEA R18, P1, R10, UR6, 0x1 ;  /* 0x000000060a127c11 */ /* 0x002fc8000f8208ff */
[----:B------:R-:W-:Y:S02]  /*09e0*/  IADD3 R19, PT, PT, R11, R19, RZ ;  /* 0x000000130b137210 */ /* 0x000fe40007ffe0ff */
[----:B------:R-:W-:Y:S02]  /*09f0*/  IADD3 R18, P2, PT, R18, 0x10, RZ ;  /* 0x0000001012127810 */ /* 0x000fe40007f5e0ff */
[----:B------:R-:W-:Y:S01]  /*0a00*/  LEA.HI.X R19, R10, UR7, R19, 0x1, P1 ;  /* 0x000000070a137c11 */ /* 0x000fe200088f0c13 */
[----:B------:R-:W-:Y:S01]  /*0a10*/  IMAD.MOV.U32 R10, RZ, RZ, R2 ;  /* 0x000000ffff0a7224 */ /* 0x000fe200078e0002 */
[----:B------:R-:W-:-:S03]  /*0a20*/  LOP3.LUT R11, R6, 0xfffffff0, RZ, 0xc0, !PT ;  /* 0xfffffff0060b7812 */ /* 0x000fc600078ec0ff */
[----:B------:R-:W-:Y:S01]  /*0a30*/  IMAD.X R19, RZ, RZ, R19, P2 ;  /* 0x000000ffff137224 */ /* 0x000fe200010e0613 */
[----:B------:R-:W-:-:S07]  /*0a40*/  IADD3 R11, PT, PT, -R11, RZ, RZ ;  /* 0x000000ff0b0b7210 */ /* 0x000fce0007ffe1ff */
.L_x_1125:
[----:B------:R-:W2:Y:S04]  /*0a50*/  LDG.E.U16 R23, desc[UR10][R18.64+-0x10] ;  /* 0xfffff00a12177981 */ /* 0x000ea8000c1e1500 */
[----:B------:R-:W3:Y:S04]  /*0a60*/  LDG.E.U16 R26, desc[UR10][R18.64+-0xe] ;  /* 0xfffff20a121a7981 */ /* 0x000ee8000c1e1500 */
[----:B------:R-:W4:Y:S04]  /*0a70*/  LDG.E.U16 R24, desc[UR10][R18.64+-0xc] ;  /* 0xfffff40a12187981 */ /* 0x000f28000c1e1500 */
[----:B------:R-:W5:Y:S04]  /*0a80*/  LDG.E.U16 R21, desc[UR10][R18.64+-0xa] ;  /* 0xfffff60a12157981 */ /* 0x000f68000c1e1500 */
[----:B------:R-:W5:Y:S01]  /*0a90*/  LDG.E.U16 R20, desc[UR10][R18.64+-0x8] ;  /* 0xfffff80a12147981 */ /* 0x000f62000c1e1500 */
[----:B--2---:R-:W-:-:S03]  /*0aa0*/  SHF.L.U32 R25, R23, 0x10, RZ ;  /* 0x0000001017197819 */ /* 0x004fc600000006ff */
[----:B------:R-:W2:Y:S01]  /*0ab0*/  LDG.E.U16 R23, desc[UR10][R18.64+-0x6] ;  /* 0xfffffa0a12177981 */ /* 0x000ea2000c1e1500 */
[----:B---3--:R-:W-:Y:S02]  /*0ac0*/  IMAD.U32 R26, R26, 0x10000, RZ ;  /* 0x000100001a1a7824 */ /* 0x008fe400078e00ff */
[----:B------:R-:W-:Y:S02]  /*0ad0*/  FADD.FTZ R25, R25, R22 ;  /* 0x0000001619197221 */ /* 0x000fe40000010000 */
[----:B------:R-:W3:Y:S02]  /*0ae0*/  LDG.E.U16 R22, desc[UR10][R18.64+-0x4] ;  /* 0xfffffc0a12167981 */ /* 0x000ee4000c1e1500 */
[----:B------:R-:W-:Y:S01]  /*0af0*/  FADD.FTZ R25, R25, R26 ;  /* 0x0000001a19197221 */ /* 0x000fe20000010000 */
[----:B----4-:R-:W-:Y:S02]  /*0b00*/  SHF.L.U32 R26, R24, 0x10, RZ ;  /* 0x00000010181a7819 */ /* 0x010fe400000006ff */
[----:B------:R-:W4:Y:S03]  /*0b10*/  LDG.E.U16 R24, desc[UR10][R18.64+-0x2] ;  /* 0xfffffe0a12187981 */ /* 0x000f26000c1e1500 */
[----:B------:R-:W-:-:S02]  /*0b20*/  FADD.FTZ R26, R25, R26 ;  /* 0x0000001a191a7221 */ /* 0x000fc40000010000 */
[----:B------:R-:W4:Y:S01]  /*0b30*/  LDG.E.U16 R25, desc[UR10][R18.64] ;  /* 0x0000000a12197981 */ /* 0x000f22000c1e1500 */
[----:B-----5:R-:W-:-:S04]  /*0b40*/  IMAD.U32 R21, R21, 0x10000, RZ ;  /* 0x0001000015157824 */ /* 0x020fc800078e00ff */
[----:B------:R-:W-:Y:S02]  /*0b50*/  FADD.FTZ R26, R26, R21 ;  /* 0x000000151a1a7221 */ /* 0x000fe40000010000 */
[----:B------:R-:W5:Y:S01]  /*0b60*/  LDG.E.U16 R21, desc[UR10][R18.64+0x2] ;  /* 0x0000020a12157981 */ /* 0x000f62000c1e1500 */
[----:B------:R-:W-:-:S03]  /*0b70*/  SHF.L.U32 R27, R20, 0x10, RZ ;  /* 0x00000010141b7819 */ /* 0x000fc600000006ff */
[----:B------:R-:W5:Y:S02]  /*0b80*/  LDG.E.U16 R20, desc[UR10][R18.64+0x4] ;  /* 0x0000040a12147981 */ /* 0x000f64000c1e1500 */
[----:B------:R-:W-:Y:S01]  /*0b90*/  FADD.FTZ R26, R26, R27 ;  /* 0x0000001b1a1a7221 */ /* 0x000fe20000010000 */
[----:B--2---:R-:W-:-:S04]  /*0ba0*/  IMAD.U32 R23, R23, 0x10000, RZ ;  /* 0x0001000017177824 */ /* 0x004fc800078e00ff */
[----:B------:R-:W-:Y:S01]  /*0bb0*/  FADD.FTZ R23, R26, R23 ;  /* 0x000000171a177221 */ /* 0x000fe20000010000 */
[----:B---3--:R-:W-:-:S05]  /*0bc0*/  SHF.L.U32 R22, R22, 0x10, RZ ;  /* 0x0000001016167819 */ /* 0x008fca00000006ff */
[----:B------:R-:W-:Y:S01]  /*0bd0*/  FADD.FTZ R22, R23, R22 ;  /* 0x0000001617167221 */ /* 0x000fe20000010000 */
[----:B----4-:R-:W-:-:S04]  /*0be0*/  IMAD.U32 R23, R24, 0x10000, RZ ;  /* 0x0001000018177824 */ /* 0x010fc800078e00ff */
[----:B------:R-:W-:Y:S01]  /*0bf0*/  FADD.FTZ R23, R22, R23 ;  /* 0x0000001716177221 */ /* 0x000fe20000010000 */
[----:B------:R-:W-:Y:S01]  /*0c00*/  SHF.L.U32 R24, R25, 0x10, RZ ;  /* 0x0000001019187819 */ /* 0x000fe200000006ff */
[----:B------:R-:W2:Y:S04]  /*0c10*/  LDG.E.U16 R22, desc[UR10][R18.64+0x6] ;  /* 0x0000060a12167981 */ /* 0x000ea8000c1e1500 */
[----:B------:R-:W-:Y:S02]  /*0c20*/  FADD.FTZ R24, R23, R24 ;  /* 0x0000001817187221 */ /* 0x000fe40000010000 */
[----:B------:R-:W3:Y:S01]  /*0c30*/  LDG.E.U16 R23, desc[UR10][R18.64+0x8] ;  /* 0x0000080a12177981 */ /* 0x000ee2000c1e1500 */
[----:B-----5:R-:W-:-:S03]  /*0c40*/  IMAD.U32 R25, R21, 0x10000, RZ ;  /* 0x0001000015197824 */ /* 0x020fc600078e00ff */
[----:B------:R-:W4:Y:S01]  /*0c50*/  LDG.E.U16 R21, desc[UR10][R18.64+0xa] ;  /* 0x00000a0a12157981 */ /* 0x000f22000c1e1500 */
[----:B------:R-:W-:-:S03]  /*0c60*/  FADD.FTZ R26, R24, R25 ;  /* 0x00000019181a7221 */ /* 0x000fc60000010000 */
[----:B------:R-:W5:Y:S04]  /*0c70*/  LDG.E.U16 R25, desc[UR10][R18.64+0xc] ;  /* 0x00000c0a12197981 */ /* 0x000f68000c1e1500 */
[----:B------:R0:W5:Y:S01]  /*0c80*/  LDG.E.U16 R24, desc[UR10][R18.64+0xe] ;  /* 0x00000e0a12187981 */ /* 0x000162000c1e1500 */
[----:B------:R-:W-:Y:S02]  /*0c90*/  SHF.L.U32 R27, R20, 0x10, RZ ;  /* 0x00000010141b7819 */ /* 0x000fe400000006ff */
[----:B------:R-:W-:-:S03]  /*0ca0*/  IADD3 R11, PT, PT, R11, 0x10, RZ ;  /* 0x000000100b0b7810 */ /* 0x000fc60007ffe0ff */
[----:B------:R-:W-:Y:S01]  /*0cb0*/  FADD.FTZ R26, R26, R27 ;  /* 0x0000001b1a1a7221 */ /* 0x000fe20000010000 */
[----:B------:R-:W-:Y:S02]  /*0cc0*/  ISETP.NE.AND P1, PT, R11, RZ, PT ;  /* 0x000000ff0b00720c */ /* 0x000fe40003f25270 */
[----:B0-----:R-:W-:Y:S02]  /*0cd0*/  IADD3 R18, P2, PT, R18, 0x20, RZ ;  /* 0x0000002012127810 */ /* 0x001fe40007f5e0ff */
[----:B------:R-:W-:-:S03]  /*0ce0*/  IADD3 R10, PT, PT, R10, 0x10, RZ ;  /* 0x000000100a0a7810 */ /* 0x000fc60007ffe0ff */
[----:B------:R-:W-:Y:S02]  /*0cf0*/  IMAD.X R19, RZ, RZ, R19, P2 ;  /* 0x000000ffff137224 */ /* 0x000fe400010e0613 */
[----:B--2---:R-:W-:-:S04]  /*0d00*/  IMAD.U32 R27, R22, 0x10000, RZ ;  /* 0x00010000161b7824 */ /* 0x004fc800078e00ff */
[----:B------:R-:W-:Y:S01]  /*0d10*/  FADD.FTZ R26, R26, R27 ;  /* 0x0000001b1a1a7221 */ /* 0x000fe20000010000 */
[----:B---3--:R-:W-:Y:S01]  /*0d20*/  SHF.L.U32 R23, R23, 0x10, RZ ;  /* 0x0000001017177819 */ /* 0x008fe200000006ff */
[----:B----4-:R-:W-:-:S04]  /*0d30*/  IMAD.U32 R20, R21, 0x10000, RZ ;  /* 0x0001000015147824 */ /* 0x010fc800078e00ff */
[----:B------:R-:W-:Y:S01]  /*0d40*/  FADD.FTZ R23, R26, R23 ;  /* 0x000000171a177221 */ /* 0x000fe20000010000 */
[----:B-----5:R-:W-:-:S03]  /*0d50*/  IMAD.U32 R25, R25, 0x10000, RZ ;  /* 0x0001000019197824 */ /* 0x020fc600078e00ff */
[----:B------:R-:W-:Y:S01]  /*0d60*/  FADD.FTZ R20, R23, R20 ;  /* 0x0000001417147221 */ /* 0x000fe20000010000 */
[----:B------:R-:W-:-:S03]  /*0d70*/  SHF.L.U32 R21, R24, 0x10, RZ ;  /* 0x0000001018157819 */ /* 0x000fc600000006ff */
[----:B------:R-:W-:-:S04]  /*0d80*/  FADD.FTZ R20, R20, R25 ;  /* 0x0000001914147221 */ /* 0x000fc80000010000 */
[----:B------:R-:W-:Y:S01]  /*0d90*/  FADD.FTZ R22, R20, R21 ;  /* 0x0000001514167221 */ /* 0x000fe20000010000 */
[----:B------:R-:W-:Y:S06]  /*0da0*/  @P1 BRA `(.L_x_1125) ;  /* 0xfffffffc00281947 */ /* 0x000fec000383ffff */
.L_x_1124:
[----:B------:R-:W-:Y:S05]  /*0db0*/  BSYNC.RECONVERGENT B2 ;  /* 0x0000000000027941 */ /* 0x000fea0003800200 */
.L_x_1123:
[----:B------:R-:W-:Y:S01]  /*0dc0*/  LOP3.LUT R11, R6, 0xf, RZ, 0xc0, !PT ;  /* 0x0000000f060b7812 */ /* 0x000fe200078ec0ff */
[----:B------:R-:W-:Y:S01]  /*0dd0*/  VIADD R12, R12, 0x1 ;  /* 0x000000010c0c7836 */ /* 0x000fe20000000000 */
[----:B------:R-:W-:Y:S02]  /*0de0*/  BSSY.RECONVERGENT B2, `(.L_x_1126) ;  /* 0x0000060000027945 */ /* 0x000fe40003800200 */
[----:B------:R-:W-:Y:S02]  /*0df0*/  ISETP.NE.AND P2, PT, R11, RZ, PT ;  /* 0x000000ff0b00720c */ /* 0x000fe40003f45270 */
[----:B------:R-:W-:-:S11]  /*0e00*/  ISETP.NE.AND P1, PT, R12, R7, PT ;  /* 0x000000070c00720c */ /* 0x000fd60003f25270 */
[----:B------:R-:W-:Y:S05]  /*0e10*/  @!P2 BRA `(.L_x_1127) ;  /* 0x000000040070a947 */ /* 0x000fea0003800000 */
[----:B------:R-:W-:Y:S01]  /*0e20*/  IADD3 R11, PT, PT, R11, -0x1, RZ ;  /* 0xffffffff0b0b7810 */ /* 0x000fe20007ffe0ff */
[----:B------:R-:W-:Y:S01]  /*0e30*/  BSSY.RECONVERGENT B3, `(.L_x_1128) ;  /* 0x0000026000037945 */ /* 0x000fe20003800200 */
[----:B------:R-:W-:Y:S02]  /*0e40*/  ISETP.NE.AND P3, PT, R9, RZ, PT ;  /* 0x000000ff0900720c */ /* 0x000fe40003f65270 */
[----:B------:R-:W-:-:S13]  /*0e50*/  ISETP.GE.U32.AND P2, PT, R11, 0x7, PT ;  /* 0x000000070b00780c */ /* 0x000fda0003f46070 */
[----:B------:R-:W-:Y:S05]  /*0e60*/  @!P2 BRA `(.L_x_1129) ;  /* 0x000000000088a947 */ /* 0x000fea0003800000 */
[----:B------:R-:W0:Y:S01]  /*0e70*/  LDCU.64 UR6, c[0x0][0x3a0] ;  /* 0x00007400ff0677ac */ /* 0x000e220008000a00 */
[----:B------:R-:W-:Y:S01]  /*0e80*/  IMAD.MOV.U32 R11, RZ, RZ, RZ ;  /* 0x000000ffff0b7224 */ /* 0x000fe200078e00ff */
[----:B------:R-:W1:Y:S01]  /*0e90*/  LDCU.64 UR14, c[0x0][0x388] ;  /* 0x00007100ff0e77ac */ /* 0x000e620008000a00 */
[----:B0-----:R-:W-:Y:S02]  /*0ea0*/  IMAD R21, R13, UR6, RZ ;  /* 0x000000060d157c24 */ /* 0x001fe4000f8e02ff */
[----:B------:R-:W-:-:S04]  /*0eb0*/  IMAD.WIDE.U32 R18, R16, UR6, R10 ;  /* 0x0000000610127c25 */ /* 0x000fc8000f8e000a */
[----:B------:R-:W-:Y:S01]  /*0ec0*/  IMAD R11, R16, UR7, R21 ;  /* 0x00000007100b7c24 */ /* 0x000fe2000f8e0215 */
[----:B-1----:R-:W-:-:S04]  /*0ed0*/  LEA R20, P2, R18, UR14, 0x1 ;  /* 0x0000000e12147c11 */ /* 0x002fc8000f8408ff */
[----:B------:R-:W-:-:S04]  /*0ee0*/  IADD3 R11, PT, PT, R11, R19, RZ ;  /* 0x000000130b0b7210 */ /* 0x000fc80007ffe0ff */
[----:B------:R-:W-:-:S05]  /*0ef0*/  LEA.HI.X R21, R18, UR15, R11, 0x1, P2 ;  /* 0x0000000f12157c11 */ /* 0x000fca00090f0c0b */
[----:B------:R-:W2:Y:S04]  /*0f00*/  LDG.E.U16 R26, desc[UR10][R20.64] ;  /* 0x0000000a141a7981 */ /* 0x000ea8000c1e1500 */
[----:B------:R-:W3:Y:S04]  /*0f10*/  LDG.E.U16 R28, desc[UR10][R20.64+0x2] ;  /* 0x0000020a141c7981 */ /* 0x000ee8000c1e1500 */
[----:B------:R-:W4:Y:S04]  /*0f20*/  LDG.E.U16 R24, desc[UR10][R20.64+0x4] ;  /* 0x0000040a14187981 */ /* 0x000f28000c1e1500 */
[----:B------:R-:W5:Y:S04]  /*0f30*/  LDG.E.U16 R23, desc[UR10][R20.64+0x6] ;  /* 0x0000060a14177981 */ /* 0x000f68000c1e1500 */
[----:B------:R-:W5:Y:S04]  /*0f40*/  LDG.E.U16 R19, desc[UR10][R20.64+0x8] ;  /* 0x0000080a14137981 */ /* 0x000f68000c1e1500 */
[----:B------:R-:W5:Y:S04]  /*0f50*/  LDG.E.U16 R18, desc[UR10][R20.64+0xa] ;  /* 0x00000a0a14127981 */ /* 0x000f68000c1e1500 */
[----:B------:R-:W5:Y:S04]  /*0f60*/  LDG.E.U16 R11, desc[UR10][R20.64+0xc] ;  /* 0x00000c0a140b7981 */ /* 0x000f68000c1e1500 */
[----:B------:R-:W5:Y:S01]  /*0f70*/  LDG.E.U16 R25, desc[UR10][R20.64+0xe] ;  /* 0x00000e0a14197981 */ /* 0x000f62000c1e1500 */
[----:B------:R-:W-:-:S02]  /*0f80*/  VIADD R10, R10, 0x8 ;  /* 0x000000080a0a7836 */ /* 0x000fc40000000000 */
[----:B--2---:R-:W-:Y:S01]  /*0f90*/  IMAD.U32 R27, R26, 0x10000, RZ ;  /* 0x000100001a1b7824 */ /* 0x004fe200078e00ff */
[----:B---3--:R-:W-:-:S03]  /*0fa0*/  SHF.L.U32 R28, R28, 0x10, RZ ;  /* 0x000000101c1c7819 */ /* 0x008fc600000006ff */
[----:B------:R-:W-:Y:S01]  /*0fb0*/  FADD.FTZ R27, R22, R27 ;  /* 0x0000001b161b7221 */ /* 0x000fe20000010000 */
[----:B----4-:R-:W-:-:S03]  /*0fc0*/  IMAD.U32 R24, R24, 0x10000, RZ ;  /* 0x0001000018187824 */ /* 0x010fc600078e00ff */
[----:B------:R-:W-:Y:S01]  /*0fd0*/  FADD.FTZ R27, R27, R28 ;  /* 0x0000001c1b1b7221 */ /* 0x000fe20000010000 */
[----:B-----5:R-:W-:-:S03]  /*0fe0*/  SHF.L.U32 R23, R23, 0x10, RZ ;  /* 0x0000001017177819 */ /* 0x020fc600000006ff */
[----:B------:R-:W-:Y:S01]  /*0ff0*/  FADD.FTZ R24, R27, R24 ;  /* 0x000000181b187221 */ /* 0x000fe20000010000 */
[----:B------:R-:W-:-:S03]  /*1000*/  IMAD.U32 R22, R19, 0x10000, RZ ;  /* 0x0001000013167824 */ /* 0x000fc600078e00ff */
[----:B------:R-:W-:Y:S01]  /*1010*/  FADD.FTZ R23, R24, R23 ;  /* 0x0000001718177221 */ /* 0x000fe20000010000 */
[----:B------:R-:W-:-:S03]  /*1020*/  SHF.L.U32 R19, R18, 0x10, RZ ;  /* 0x0000001012137819 */ /* 0x000fc600000006ff */
[----:B------:R-:W-:Y:S01]  /*1030*/  FADD.FTZ R22, R23, R22 ;  /* 0x0000001617167221 */ /* 0x000fe20000010000 */
[----:B------:R-:W-:-:S03]  /*1040*/  IMAD.U32 R18, R11, 0x10000, RZ ;  /* 0x000100000b127824 */ /* 0x000fc600078e00ff */
[----:B------:R-:W-:Y:S01]  /*1050*/  FADD.FTZ R19, R22, R19 ;  /* 0x0000001316137221 */ /* 0x000fe20000010000 */
[----:B------:R-:W-:-:S03]  /*1060*/  SHF.L.U32 R25, R25, 0x10, RZ ;  /* 0x0000001019197819 */ /* 0x000fc600000006ff */
[----:B------:R-:W-:-:S04]  /*1070*/  FADD.FTZ R18, R19, R18 ;  /* 0x0000001213127221 */ /* 0x000fc80000010000 */
[----:B------:R-:W-:-:S07]  /*1080*/  FADD.FTZ R22, R18, R25 ;  /* 0x0000001912167221 */ /* 0x000fce0000010000 */
.L_x_1129:
[----:B------:R-:W-:Y:S05]  /*1090*/  BSYNC.RECONVERGENT B3 ;  /* 0x0000000000037941 */ /* 0x000fea0003800200 */
.L_x_1128:
[----:B------:R-:W-:Y:S05]  /*10a0*/  @!P3 BRA `(.L_x_1127) ;  /* 0x0000000000ccb947 */ /* 0x000fea0003800000 */
[----:B------:R-:W-:Y:S01]  /*10b0*/  IADD3 R11, PT, PT, R9, -0x1, RZ ;  /* 0xffffffff090b7810 */ /* 0x000fe20007ffe0ff */
[----:B------:R-:W-:Y:S01]  /*10c0*/  BSSY.RECONVERGENT B3, `(.L_x_1130) ;  /* 0x000001a000037945 */ /* 0x000fe20003800200 */
[----:B------:R-:W-:Y:S02]  /*10d0*/  LOP3.LUT P3, RZ, R6, 0x3, RZ, 0xc0, !PT ;  /* 0x0000000306ff7812 */ /* 0x000fe4000786c0ff */
        /* <DEDUP_REMOVED lines=22> */
[----:B------:R-:W-:-:S04]  /*1240*/  FADD.FTZ R22, R11, R22 ;  /* 0x000000160b167221 */ /* 0x000fc80000010000 */
[----:B------:R-:W-:-:S07]  /*1250*/  FADD.FTZ R22, R22, R23 ;  /* 0x0000001716167221 */ /* 0x000fce0000010000 */
.L_x_1131:
[----:B------:R-:W-:Y:S05]  /*1260*/  BSYNC.RECONVERGENT B3 ;  /* 0x0000000000037941 */ /* 0x000fea0003800200 */
.L_x_1130:
[----:B------:R-:W-:Y:S05]  /*1270*/  @!P3 BRA `(.L_x_1127) ;  /* 0x000000000058b947 */ /* 0x000fea0003800000 */
[----:B------:R-:W0:Y:S01]  /*1280*/  LDCU.64 UR6, c[0x0][0x3a0] ;  /* 0x00007400ff0677ac */ /* 0x000e220008000a00 */
[----:B------:R-:W-:Y:S01]  /*1290*/  HFMA2 R11, -RZ, RZ, 0, 0 ;  /* 0x00000000ff0b7431 */ /* 0x000fe200000001ff */
[----:B------:R-:W1:Y:S01]  /*12a0*/  LDCU.64 UR14, c[0x0][0x388] ;  /* 0x00007100ff0e77ac */ /* 0x000e620008000a00 */
[----:B0-----:R-:W-:Y:S02]  /*12b0*/  IMAD R13, R13, UR6, RZ ;  /* 0x000000060d0d7c24 */ /* 0x001fe4000f8e02ff */
[----:B------:R-:W-:-:S04]  /*12c0*/  IMAD.WIDE.U32 R10, R16, UR6, R10 ;  /* 0x00000006100a7c25 */ /* 0x000fc8000f8e000a */
[----:B------:R-:W-:Y:S01]  /*12d0*/  IMAD R13, R16, UR7, R13 ;  /* 0x00000007100d7c24 */ /* 0x000fe2000f8e020d */
[----:B-1----:R-:W-:-:S03]  /*12e0*/  LEA R16, P2, R10, UR14, 0x1 ;  /* 0x0000000e0a107c11 */ /* 0x002fc6000f8408ff */
[----:B------:R-:W-:-:S05]  /*12f0*/  IMAD.IADD R11, R13, 0x1, R11 ;  /* 0x000000010d0b7824 */ /* 0x000fca00078e020b */
[----:B------:R-:W-:-:S05]  /*1300*/  LEA.HI.X R17, R10, UR15, R11, 0x1, P2 ;  /* 0x0000000f0a117c11 */ /* 0x000fca00090f0c0b */
[----:B------:R-:W2:Y:S01]  /*1310*/  LDG.E.U16 R11, desc[UR10][R16.64] ;  /* 0x0000000a100b7981 */ /* 0x000ea2000c1e1500 */
[----:B------:R-:W-:-:S04]  /*1320*/  LOP3.LUT R10, R6, 0x3, RZ, 0xc0, !PT ;  /* 0x00000003060a7812 */ /* 0x000fc800078ec0ff */
[----:B------:R-:W-:Y:S02]  /*1330*/  ISETP.NE.AND P2, PT, R10, 0x1, PT ;  /* 0x000000010a00780c */ /* 0x000fe40003f45270 */
[----:B--2---:R-:W-:-:S05]  /*1340*/  SHF.L.U32 R11, R11, 0x10, RZ ;  /* 0x000000100b0b7819 */ /* 0x004fca00000006ff */
[----:B------:R-:W-:-:S06]  /*1350*/  FADD.FTZ R22, R22, R11 ;  /* 0x0000000b16167221 */ /* 0x000fcc0000010000 */
[----:B------:R-:W-:Y:S05]  /*1360*/  @!P2 BRA `(.L_x_1127) ;  /* 0x00000000001ca947 */ /* 0x000fea0003800000 */
[----:B------:R-:W-:Y:S02]  /*1370*/  ISETP.NE.AND P2, PT, R10, 0x2, PT ;  /* 0x000000020a00780c */ /* 0x000fe40003f45270 */
[----:B------:R-:W2:Y:S11]  /*1380*/  LDG.E.U16 R10, desc[UR10][R16.64+0x2] ;  /* 0x0000020a100a7981 */ /* 0x000eb6000c1e1500 */
[----:B------:R-:W3:Y:S01]  /*1390*/  @P2 LDG.E.U16 R13, desc[UR10][R16.64+0x4] ;  /* 0x0000040a100d2981 */ /* 0x000ee2000c1e1500 */
[----:B--2---:R-:W-:-:S04]  /*13a0*/  IMAD.U32 R11, R10, 0x10000, RZ ;  /* 0x000100000a0b7824 */ /* 0x004fc800078e00ff */
[----:B------:R-:W-:Y:S01]  /*13b0*/  FADD.FTZ R22, R22, R11 ;  /* 0x0000000b16167221 */ /* 0x000fe20000010000 */
[----:B---3--:R-:W-:-:S05]  /*13c0*/  @P2 SHF.L.U32 R13, R13, 0x10, RZ ;  /* 0x000000100d0d2819 */ /* 0x008fca00000006ff */
[----:B------:R-:W-:-:S07]  /*13d0*/  @P2 FADD.FTZ R22, R22, R13 ;  /* 0x0000000d16162221 */ /* 0x000fce0000010000 */
.L_x_1127:
[----:B------:R-:W-:Y:S05]  /*13e0*/  BSYNC.RECONVERGENT B2 ;  /* 0x0000000000027941 */ /* 0x000fea0003800200 */
.L_x_1126:
[----:B------:R-:W-:Y:S05]  /*13f0*/  @P1 BRA `(.L_x_1132) ;  /* 0xfffffff400341947 */ /* 0x000fea000383ffff */
[----:B------:R-:W-:Y:S05]  /*1400*/  BSYNC.RECONVERGENT B0 ;  /* 0x0000000000007941 */ /* 0x000fea0003800200 */
.L_x_1122:
[----:B------:R-:W0:Y:S01]  /*1410*/  LDCU.U8 UR6, c[0x0][0x3dc] ;  /* 0x00007b80ff0677ac */ /* 0x000e220008000000 */
[----:B------:R-:W-:Y:S01]  /*1420*/  IMAD.IADD R7, R7, 0x1, -R4 ;  /* 0x0000000107077824 */ /* 0x000fe200078e0a04 */
[----:B0-----:R-:W-:-:S06]  /*1430*/  UPRMT UR6, UR6, 0x8880, URZ ;  /* 0x0000888006067896 */ /* 0x001fcc00080000ff */
[----:B------:R-:W-:-:S13]  /*1440*/  ISETP.NE.AND P0, PT, RZ, UR6, PT ;  /* 0x00000006ff007c0c */ /* 0x000fda000bf05270 */
[----:B------:R-:W-:-:S05]  /*1450*/  @!P0 IMAD R8, R6, R7, RZ ;  /* 0x0000000706088224 */ /* 0x000fca00078e02ff */
[----:B------:R-:W-:-:S04]  /*1460*/  I2FP.F32.S32 R8, R8 ;  /* 0x0000000800087245 */ /* 0x000fc80000201400 */
[----:B------:R-:W0:Y:S02]  /*1470*/  MUFU.RCP R7, R8 ;  /* 0x0000000800077308 */ /* 0x000e240000001000 */
[----:B0-----:R-:W-:-:S05]  /*1480*/  FMUL.FTZ R2, R22, R7 ;  /* 0x0000000716027220 */ /* 0x001fca0000410000 */
[----:B------:R-:W-:Y:S01]  /*1490*/  F2FP.BF16.F32.PACK_AB R2, RZ, R2 ;  /* 0x00000002ff02723e */ /* 0x000fe200000010ff */
[----:B------:R-:W-:Y:S06]  /*14a0*/  BRA `(.L_x_1133) ;  /* 0x0000000000047947 */ /* 0x000fec0003800000 */
.L_x_1121:
[----:B------:R-:W-:-:S07]  /*14b0*/  PRMT R2, RZ, 0x7610, R2 ;  /* 0x00007610ff027816 */ /* 0x000fce0000000002 */
.L_x_1133:
[----:B------:R-:W-:Y:S05]  /*14c0*/  BSYNC.RECONVERGENT B1 ;  /* 0x0000000000017941 */ /* 0x000fea0003800200 */
.L_x_1120:
[----:B------:R-:W0:Y:S01]  /*14d0*/  LDCU.64 UR6, c[0x0][0x3d0] ;  /* 0x00007a00ff0677ac */ /* 0x000e220008000a00 */
[----:B------:R-:W1:Y:S01]  /*14e0*/  LDCU UR8, c[0x0][0x380] ;  /* 0x00007000ff0877ac */ /* 0x000e620008000800 */
[----:B0-----:R-:W-:-:S04]  /*14f0*/  LEA R6, P0, R0, UR6, 0x1 ;  /* 0x0000000600067c11 */ /* 0x001fc8000f8008ff */
[----:B------:R-:W-:Y:S02]  /*1500*/  LEA.HI.X R7, R0, UR7, R3, 0x1, P0 ;  /* 0x0000000700077c11 */ /* 0x000fe400080f0c03 */
[----:B------:R-:W-:-:S03]  /*1510*/  IADD3 R0, P0, PT, R5, R0, RZ ;  /* 0x0000000005007210 */ /* 0x000fc60007f1e0ff */
[----:B------:R2:W-:Y:S01]  /*1520*/  STG.E.U16 desc[UR10][R6.64], R2 ;  /* 0x0000000206007986 */ /* 0x0005e2000c10150a */
[----:B------:R-:W-:Y:S02]  /*1530*/  IADD3.X R3, PT, PT, RZ, R3, RZ, P0, !PT ;  /* 0x00000003ff037210 */ /* 0x000fe400007fe4ff */
[----:B-1----:R-:W-:-:S04]  /*1540*/  ISETP.GE.U32.AND P0, PT, R0, UR8, PT ;  /* 0x0000000800007c0c */ /* 0x002fc8000bf06070 */
[----:B------:R-:W-:-:S13]  /*1550*/  ISETP.GE.AND.EX P0, PT, R3, UR9, PT, P0 ;  /* 0x0000000903007c0c */ /* 0x000fda000bf06300 */
[----:B--2---:R-:W-:Y:S05]  /*1560*/  @!P0 BRA `(.L_x_1134) ;  /* 0xffffffec000c8947 */ /* 0x004fea000383ffff */
[----:B------:R-:W-:Y:S05]  /*1570*/  EXIT ;  /* 0x000000000000794d */ /* 0x000fea0003800000 */
.L_x_1116:
[----:B------:R-:W2:Y:S01]  /*1580*/  LDC R9, c[0x0][0x3b0] ;  /* 0x0000ec00ff097b82 */ /* 0x000ea20000000800 */
[----:B------:R-:W-:Y:S01]  /*1590*/  IABS R4, R0 ;  /* 0x0000000000047213 */ /* 0x000fe20000000000 */
[----:B------:R-:W3:Y:S01]  /*15a0*/  LDCU UR6, c[0x0][0x3ac] ;  /* 0x00007580ff0677ac */ /* 0x000ee20008000800 */
[----:B------:R-:W-:Y:S01]  /*15b0*/  BSSY.RECONVERGENT B0, `(.L_x_1135) ;  /* 0x0000037000007945 */ /* 0x000fe20003800200 */
[----:B--2---:R-:W-:-:S04]  /*15c0*/  IABS R11, R9 ;  /* 0x00000009000b7213 */ /* 0x004fc80000000000 */
[----:B------:R-:W2:Y:S08]  /*15d0*/  I2F.RP R8, R11 ;  /* 0x0000000b00087306 */ /* 0x000eb00000209400 */
[----:B--2---:R-:W2:Y:S02]  /*15e0*/  MUFU.RCP R8, R8 ;  /* 0x0000000800087308 */ /* 0x004ea40000001000 */
[----:B--2---:R-:W-:-:S06]  /*15f0*/  VIADD R6, R8, 0xffffffe ;  /* 0x0ffffffe08067836 */ /* 0x004fcc0000000000 */
[----:B------:R2:W4:Y:S02]  /*1600*/  F2I.FTZ.U32.TRUNC.NTZ R7, R6 ;  /* 0x0000000600077305 */ /* 0x000524000021f000 */
[----:B--2---:R-:W-:Y:S01]  /*1610*/  IMAD.MOV.U32 R6, RZ, RZ, RZ ;  /* 0x000000ffff067224 */ /* 0x004fe200078e00ff */
[----:B----4-:R-:W-:-:S05]  /*1620*/  IADD3 R2, PT, PT, RZ, -R7, RZ ;  /* 0x80000007ff027210 */ /* 0x010fca0007ffe0ff */
[----:B------:R-:W-:-:S04]  /*1630*/  IMAD R13, R2, R11, RZ ;  /* 0x0000000b020d7224 */ /* 0x000fc800078e02ff */
[----:B------:R-:W-:-:S06]  /*1640*/  IMAD.HI.U32 R13, R7, R13, R6 ;  /* 0x0000000d070d7227 */ /* 0x000fcc00078e0006 */
[----:B------:R-:W-:-:S05]  /*1650*/  IMAD.HI.U32 R2, R13, R4, RZ ;  /* 0x000000040d027227 */ /* 0x000fca00078e00ff */
[----:B------:R-:W-:-:S05]  /*1660*/  IADD3 R7, PT, PT, -R2, RZ, RZ ;  /* 0x000000ff02077210 */ /* 0x000fca0007ffe1ff */
[----:B------:R-:W-:-:S05]  /*1670*/  IMAD R4, R11, R7, R4 ;  /* 0x000000070b047224 */ /* 0x000fca00078e0204 */
[----:B------:R-:W-:-:S13]  /*1680*/  ISETP.GT.U32.AND P1, PT, R11, R4, PT ;  /* 0x000000040b00720c */ /* 0x000fda0003f24070 */
[----:B------:R-:W-:Y:S01]  /*1690*/  @!P1 IMAD.IADD R4, R4, 0x1, -R11 ;  /* 0x0000000104049824 */ /* 0x000fe200078e0a0b */
[----:B------:R-:W-:Y:S02]  /*16a0*/  @!P1 IADD3 R2, PT, PT, R2, 0x1, RZ ;  /* 0x0000000102029810 */ /* 0x000fe40007ffe0ff */
[----:B------:R-:W-:Y:S02]  /*16b0*/  ISETP.NE.AND P1, PT, R9, RZ, PT ;  /* 0x000000ff0900720c */ /* 0x000fe40003f25270 */
[----:B------:R-:W-:Y:S02]  /*16c0*/  ISETP.GE.U32.AND P0, PT, R4, R11, PT ;  /* 0x0000000b0400720c */ /* 0x000fe40003f06070 */
[----:B------:R-:W-:-:S04]  /*16d0*/  LOP3.LUT R4, R0, R9, RZ, 0x3c, !PT ;  /* 0x0000000900047212 */ /* 0x000fc800078e3cff */
[----:B------:R-:W-:-:S07]  /*16e0*/  ISETP.GE.AND P2, PT, R4, RZ, PT ;  /* 0x000000ff0400720c */ /* 0x000fce0003f46270 */
[----:B------:R-:W-:-:S06]  /*16f0*/  @P0 VIADD R2, R2, 0x1 ;  /* 0x0000000102020836 */ /* 0x000fcc0000000000 */
[----:B------:R-:W-:Y:S02]  /*1700*/  @!P2 IADD3 R2, PT, PT, -R2, RZ, RZ ;  /* 0x000000ff0202a210 */ /* 0x000fe40007ffe1ff */
[----:B------:R-:W-:-:S04]  /*1710*/  @!P1 LOP3.LUT R2, RZ, R9, RZ, 0x33, !PT ;  /* 0x00000009ff029212 */ /* 0x000fc800078e33ff */
[----:B------:R-:W-:-:S04]  /*1720*/  SHF.R.S32.HI R6, RZ, 0x1f, R2 ;  /* 0x0000001fff067819 */ /* 0x000fc80000011402 */
[----:B---3--:R-:W-:-:S04]  /*1730*/  LOP3.LUT R4, R6, UR6, RZ, 0xfc, !PT ;  /* 0x0000000606047c12 */ /* 0x008fc8000f8efcff */
        /* <DEDUP_REMOVED lines=13> */
[----:B------:R-:W-:-:S05]  /*1810*/  IMAD.HI.U32 R12, R9, R2, RZ ;  /* 0x00000002090c7227 */ /* 0x000fca00078e00ff */
[----:B------:R-:W-:-:S05]  /*1820*/  IADD3 R7, PT, PT, -R12, RZ, RZ ;  /* 0x000000ff0c077210 */ /* 0x000fca0007ffe1ff */
[----:B------:R-:W-:-:S05]  /*1830*/  IMAD R4, R7, UR6, R2 ;  /* 0x0000000607047c24 */ /* 0x000fca000f8e0202 */
[----:B------:R-:W-:-:S13]  /*1840*/  ISETP.GE.U32.AND P0, PT, R4, UR6, PT ;  /* 0x0000000604007c0c */ /* 0x000fda000bf06070 */
[----:B------:R-:W-:Y:S01]  /*1850*/  @P0 VIADD R4, R4, -UR6 ;  /* 0x8000000604040c36 */ /* 0x000fe20008000000 */
[----:B------:R-:W-:-:S04]  /*1860*/  @P0 IADD3 R12, PT, PT, R12, 0x1, RZ ;  /* 0x000000010c0c0810 */ /* 0x000fc80007ffe0ff */
[----:B------:R-:W-:-:S13]  /*1870*/  ISETP.GE.U32.AND P1, PT, R4, UR6, PT ;  /* 0x0000000604007c0c */ /* 0x000fda000bf26070 */
[----:B------:R-:W-:Y:S01]  /*1880*/  @P1 VIADD R12, R12, 0x1 ;  /* 0x000000010c0c1836 */ /* 0x000fe20000000000 */
[----:B------:R-:W-:-:S04]  /*1890*/  @!P2 LOP3.LUT R12, RZ, UR6, RZ, 0x33, !PT ;  /* 0x00000006ff0cac12 */ /* 0x000fc8000f8e33ff */
[----:B------:R-:W-:-:S05]  /*18a0*/  IADD3 R7, PT, PT, -R12, RZ, RZ ;  /* 0x000000ff0c077210 */ /* 0x000fca0007ffe1ff */
[----:B------:R-:W-:Y:S01]  /*18b0*/  IMAD R2, R7, UR6, R2 ;  /* 0x0000000607027c24 */ /* 0x000fe2000f8e0202 */
[----:B------:R-:W-:Y:S06]  /*18c0*/  BRA `(.L_x_1137) ;  /* 0x0000000000147947 */ /* 0x000fec0003800000 */
.L_x_1136:
[----:B------:R-:W-:-:S07]  /*18d0*/  MOV R4, 0x18f0 ;  /* 0x000018f000047802 */ /* 0x000fce0000000f00 */
[----:B01----:R-:W-:Y:S05]  /*18e0*/  CALL.REL.NOINC `($__internal_20_$__cuda_sm20_div_s64) ;  /* 0x0000000c00ec7944 */ /* 0x003fea0003c00000 */
[----:B------:R-:W0:Y:S01]  /*18f0*/  LDCU UR6, c[0x0][0x3a8] ;  /* 0x00007500ff0677ac */ /* 0x000e220008000800 */
[----:B------:R-:W-:-:S05]  /*1900*/  IADD3 R7, PT, PT, -R12, RZ, RZ ;  /* 0x000000ff0c077210 */ /* 0x000fca0007ffe1ff */
[----:B0-----:R-:W-:-:S07]  /*1910*/  IMAD R2, R7, UR6, R2 ;  /* 0x0000000607027c24 */ /* 0x001fce000f8e0202 */
.L_x_1137:
[----:B01----:R-:W-:Y:S05]  /*1920*/  BSYNC.RECONVERGENT B0 ;  /* 0x0000000000007941 */ /* 0x003fea0003800200 */
.L_x_1135:
        /* <DEDUP_REMOVED lines=9> */
[----:B------:R-:W5:Y:S01]  /*19c0*/  LDC R17, c[0x0][0x3b8] ;  /* 0x0000ee00ff117b82 */ /* 0x000f620000000800 */
[----:B0-----:R-:W-:-:S07]  /*19d0*/  IABS R4, R14 ;  /* 0x0000000e00047213 */ /* 0x001fce0000000000 */
[----:B------:R-:W0:Y:S01]  /*19e0*/  LDC R15, c[0x0][0x3b4] ;  /* 0x0000ed00ff0f7b82 */ /* 0x000e220000000800 */
[----:B------:R-:W2:Y:S08]  /*19f0*/  I2F.RP R8, R4 ;  /* 0x0000000400087306 */ /* 0x000eb00000209400 */
[----:B--2---:R-:W2:Y:S02]  /*1a00*/  MUFU.RCP R8, R8 ;  /* 0x0000000800087308 */ /* 0x004ea40000001000 */
[----:B--2---:R-:W-:-:S06]  /*1a10*/  VIADD R6, R8, 0xffffffe ;  /* 0x0ffffffe08067836 */ /* 0x004fcc0000000000 */
[----:B------:R2:W3:Y:S02]  /*1a20*/  F2I.FTZ.U32.TRUNC.NTZ R7, R6 ;  /* 0x0000000600077305 */ /* 0x0004e4000021f000 */
[----:B--2---:R-:W-:Y:S01]  /*1a30*/  IMAD.MOV.U32 R6, RZ, RZ, RZ ;  /* 0x000000ffff067224 */ /* 0x004fe200078e00ff */
[----:B---3--:R-:W-:-:S05]  /*1a40*/  IADD3 R9, PT, PT, RZ, -R7, RZ ;  /* 0x80000007ff097210 */ /* 0x008fca0007ffe0ff */
[----:B------:R-:W-:-:S04]  /*1a50*/  IMAD R9, R9, R4, RZ ;  /* 0x0000000409097224 */ /* 0x000fc800078e02ff */
[----:B------:R-:W-:Y:S01]  /*1a60*/  IMAD.HI.U32 R9, R7, R9, R6 ;  /* 0x0000000907097227 */ /* 0x000fe200078e0006 */
[----:B------:R-:W-:-:S05]  /*1a70*/  MOV R7, R10 ;  /* 0x0000000a00077202 */ /* 0x000fca0000000f00 */
[----:B------:R-:W-:-:S04]  /*1a80*/  IMAD.HI.U32 R9, R9, R7, RZ ;  /* 0x0000000709097227 */ /* 0x000fc800078e00ff */
[----:B------:R-:W-:-:S04]  /*1a90*/  IMAD.MOV R9, RZ, RZ, -R9 ;  /* 0x000000ffff097224 */ /* 0x000fc800078e0a09 */
[C---:B------:R-:W-:Y:S02]  /*1aa0*/  IMAD R9, R4.reuse, R9, R7 ;  /* 0x0000000904097224 */ /* 0x040fe400078e0207 */
[----:B------:R-:W2:Y:S03]  /*1ab0*/  LDC R7, c[0x0][0x3c4] ;  /* 0x0000f100ff077b82 */ /* 0x000ea60000000800 */
[----:B------:R-:W-:-:S13]  /*1ac0*/  ISETP.GT.U32.AND P0, PT, R4, R9, PT ;  /* 0x000000090400720c */ /* 0x000fda0003f04070 */
[----:B------:R-:W-:-:S04]  /*1ad0*/  @!P0 IADD3 R9, PT, PT, R9, -R4, RZ ;  /* 0x8000000409098210 */ /* 0x000fc80007ffe0ff */
[----:B------:R-:W-:Y:S01]  /*1ae0*/  ISETP.GT.U32.AND P0, PT, R4, R9, PT ;  /* 0x000000090400720c */ /* 0x000fe20003f04070 */
[----:B--2---:R-:W-:-:S05]  /*1af0*/  IMAD R8, R2, UR6, -R7 ;  /* 0x0000000602087c24 */ /* 0x004fca000f8e0a07 */
[----:B0-----:R-:W-:-:S07]  /*1b00*/  VIADDMNMX R6, R8, R15, UR4, PT ;  /* 0x0000000408067e46 */ /* 0x001fce000b80010f */
[----:B------:R-:W-:Y:S01]  /*1b10*/  @!P0 IMAD.IADD R9, R9, 0x1, -R4 ;  /* 0x0000000109098824 */ /* 0x000fe200078e0a04 */
[----:B------:R-:W-:-:S04]  /*1b20*/  ISETP.NE.AND P0, PT, R14, RZ, PT ;  /* 0x000000ff0e00720c */ /* 0x000fc80003f05270 */
[----:B------:R-:W-:-:S05]  /*1b30*/  MOV R4, R9 ;  /* 0x0000000900047202 */ /* 0x000fca0000000f00 */
[----:B------:R-:W-:-:S04]  /*1b40*/  @!P1 IMAD.MOV R4, RZ, RZ, -R4 ;  /* 0x000000ffff049224 */ /* 0x000fc800078e0a04 */
[----:B------:R-:W-:-:S05]  /*1b50*/  @!P0 LOP3.LUT R4, RZ, R14, RZ, 0x33, !PT ;  /* 0x0000000eff048212 */ /* 0x000fca00078e33ff */
[----:B-1----:R-:W-:-:S05]  /*1b60*/  IMAD R4, R4, UR7, -R11 ;  /* 0x0000000704047c24 */ /* 0x002fca000f8e0a0b */
[----:B-----5:R-:W-:Y:S02]  /*1b70*/  VIADDMNMX R7, R4, R17, UR5, PT ;  /* 0x0000000504077e46 */ /* 0x020fe4000b800111 */
[----:B------:R-:W-:Y:S02]  /*1b80*/  VIMNMX R2, PT, PT, RZ, R4, !PT ;  /* 0x00000004ff027248 */ /* 0x000fe40007fe0100 */
[----:B------:R-:W-:Y:S02]  /*1b90*/  VIMNMX R11, PT, PT, R7, UR14, PT ;  /* 0x0000000e070b7c48 */ /* 0x000fe4000bfe0100 */
[----:B------:R-:W-:Y:S02]  /*1ba0*/  VIMNMX R7, PT, PT, RZ, R8, !PT ;  /* 0x00000008ff077248 */ /* 0x000fe40007fe0100 */
[----:B----4-:R-:W-:Y:S02]  /*1bb0*/  VIMNMX R4, PT, PT, R6, UR8, PT ;  /* 0x0000000806047c48 */ /* 0x010fe4000bfe0100 */
[----:B------:R-:W-:-:S04]  /*1bc0*/  ISETP.GE.AND P0, PT, R2, R11, PT ;  /* 0x0000000b0200720c */ /* 0x000fc80003f06270 */
[----:B------:R-:W-:-:S13]  /*1bd0*/  ISETP.LT.AND P0, PT, R7, R4, !P0 ;  /* 0x000000040700720c */ /* 0x000fda0004701270 */
[----:B------:R-:W-:Y:S01]  /*1be0*/  @!P0 PRMT R8, RZ, 0x7610, R8 ;  /* 0x00007610ff088816 */ /* 0x000fe20000000008 */
[----:B------:R-:W-:Y:S06]  /*1bf0*/  @!P0 BRA `(.L_x_1139) ;  /* 0x0000000800f08947 */ /* 0x000fec0003800000 */
[----:B------:R-:W-:Y:S01]  /*1c00*/  IADD3 R6, PT, PT, R2, -R11, RZ ;  /* 0x8000000b02067210 */ /* 0x000fe20007ffe0ff */
[----:B------:R-:W-:Y:S01]  /*1c10*/  IMAD.IADD R11, R11, 0x1, -R2 ;  /* 0x000000010b0b7824 */ /* 0x000fe200078e0a02 */
[----:B------:R-:W-:Y:S01]  /*1c20*/  BSSY.RECONVERGENT B0, `(.L_x_1140) ;  /* 0x00000b4000007945 */ /* 0x000fe20003800200 */
[----:B------:R-:W-:Y:S01]  /*1c30*/  IMAD.MOV.U32 R20, RZ, RZ, RZ ;  /* 0x000000ffff147224 */ /* 0x000fe200078e00ff */
[----:B------:R-:W-:Y:S02]  /*1c40*/  ISETP.GT.U32.AND P1, PT, R6, -0x10, PT ;  /* 0xfffffff00600780c */ /* 0x000fe40003f24070 */
[C---:B------:R-:W-:Y:S02]  /*1c50*/  LOP3.LUT R8, R11.reuse, 0xf, RZ, 0xc0, !PT ;  /* 0x0000000f0b087812 */ /* 0x040fe400078ec0ff */
[C---:B------:R-:W-:Y:S02]  /*1c60*/  LOP3.LUT R9, R11.reuse, 0x7, RZ, 0xc0, !PT ;  /* 0x000000070b097812 */ /* 0x040fe400078ec0ff */
[----:B------:R-:W-:-:S02]  /*1c70*/  LOP3.LUT R10, R11, 0xfffffff0, RZ, 0xc0, !PT ;  /* 0xfffffff00b0a7812 */ /* 0x000fc400078ec0ff */
[----:B------:R-:W-:Y:S02]  /*1c80*/  MOV R6, R7 ;  /* 0x0000000700067202 */ /* 0x000fe40000000f00 */
[----:B------:R-:W-:-:S07]  /*1c90*/  LOP3.LUT R11, R11, 0x3, RZ, 0xc0, !PT ;  /* 0x000000030b0b7812 */ /* 0x000fce00078ec0ff */
.L_x_1150:
[----:B------:R-:W0:Y:S01]  /*1ca0*/  LDCU.64 UR6, c[0x0][0x398] ;  /* 0x00007300ff0677ac */ /* 0x000e220008000a00 */
[----:B------:R-:W-:Y:S01]  /*1cb0*/  MOV R14, R6 ;  /* 0x00000006000e7202 */ /* 0x000fe20000000f00 */
[----:B------:R-:W-:Y:S01]  /*1cc0*/  IMAD.MOV.U32 R15, RZ, RZ, RZ ;  /* 0x000000ffff0f7224 */ /* 0x000fe200078e00ff */
[----:B------:R-:W-:Y:S01]  /*1cd0*/  IADD3 R6, PT, PT, R6, 0x1, RZ ;  /* 0x0000000106067810 */ /* 0x000fe20007ffe0ff */
[----:B------:R-:W-:Y:S01]  /*1ce0*/  BSSY.RECONVERGENT B2, `(.L_x_1141) ;  /* 0x0000048000027945 */ /* 0x000fe20003800200 */
[----:B------:R-:W-:Y:S01]  /*1cf0*/  ISETP.NE.AND P3, PT, R8, RZ, PT ;  /* 0x000000ff0800720c */ /* 0x000fe20003f65270 */
[----:B------:R-:W-:Y:S01]  /*1d00*/  IMAD.MOV.U32 R22, RZ, RZ, R2 ;  /* 0x000000ffff167224 */ /* 0x000fe200078e0002 */
[----:B------:R-:W-:Y:S01]  /*1d10*/  ISETP.NE.AND P0, PT, R6, R4, PT ;  /* 0x000000040600720c */ /* 0x000fe20003f05270 */
[----:B0-----:R-:W-:Y:S02]  /*1d20*/  IMAD R7, R13, UR6, RZ ;  /* 0x000000060d077c24 */ /* 0x001fe4000f8e02ff */
[----:B------:R-:W-:-:S04]  /*1d30*/  IMAD.WIDE.U32 R14, R12, UR6, R14 ;  /* 0x000000060c0e7c25 */ /* 0x000fc8000f8e000e */
[----:B------:R-:W-:-:S05]  /*1d40*/  IMAD R7, R12, UR7, R7 ;  /* 0x000000070c077c24 */ /* 0x000fca000f8e0207 */
[----:B------:R-:W-:Y:S01]  /*1d50*/  IADD3 R7, PT, PT, R15, R7, RZ ;  /* 0x000000070f077210 */ /* 0x000fe20007ffe0ff */
[----:B------:R-:W-:Y:S06]  /*1d60*/  @P1 BRA `(.L_x_1142) ;  /* 0x0000000000fc1947 */ /* 0x000fec0003800000 */
[----:B------:R-:W-:Y:S01]  /*1d70*/  IMAD.MOV.U32 R21, RZ, RZ, RZ ;  /* 0x000000ffff157224 */ /* 0x000fe200078e00ff */
[----:B------:R-:W-:-:S07]  /*1d80*/  MOV R22, R2 ;  /* 0x0000000200167202 */ /* 0x000fce0000000f00 */
.L_x_1143:
        /* <DEDUP_REMOVED lines=13> */
[----:B--2---:R-:W-:-:S03]  /*1e60*/  IMAD.U32 R25, R23, 0x10000, RZ ;  /* 0x0001000017197824 */ /* 0x004fc600078e00ff */
[----:B------:R-:W2:Y:S01]  /*1e70*/  LDG.E.U16 R23, desc[UR10][R18.64+0x8] ;  /* 0x0000080a12177981 */ /* 0x000ea2000c1e1500 */
[----:B------:R-:W-:Y:S01]  /*1e80*/  FADD.FTZ R25, R25, R20 ;  /* 0x0000001419197221 */ /* 0x000fe20000010000 */
[----:B---3--:R-:W-:Y:S02]  /*1e90*/  SHF.L.U32 R24, R24, 0x10, RZ ;  /* 0x0000001018187819 */ /* 0x008fe400000006ff */
[----:B------:R-:W3:Y:S03]  /*1ea0*/  LDG.E.U16 R20, desc[UR10][R18.64+0xa] ;  /* 0x00000a0a12147981 */ /* 0x000ee6000c1e1500 */
[----:B------:R-:W-:Y:S02]  /*1eb0*/  FADD.FTZ R26, R25, R24 ;  /* 0x00000018191a7221 */ /* 0x000fe40000010000 */
[----:B------:R-:W3:Y:S01]  /*1ec0*/  LDG.E.U16 R24, desc[UR10][R18.64+0xc] ;  /* 0x00000c0a12187981 */ /* 0x000ee2000c1e1500 */
[----:B----4-:R-:W-:-:S03]  /*1ed0*/  IMAD.U32 R17, R17, 0x10000, RZ ;  /* 0x0001000011117824 */ /* 0x010fc600078e00ff */
[----:B------:R-:W4:Y:S01]  /*1ee0*/  LDG.E.U16 R25, desc[UR10][R18.64+0xe] ;  /* 0x00000e0a12197981 */ /* 0x000f22000c1e1500 */
[----:B------:R-:W-:-:S03]  /*1ef0*/  FADD.FTZ R26, R26, R17 ;  /* 0x000000111a1a7221 */ /* 0x000fc60000010000 */
[----:B------:R-:W4:Y:S01]  /*1f00*/  LDG.E.U16 R17, desc[UR10][R18.64+0x10] ;  /* 0x0000100a12117981 */ /* 0x000f22000c1e1500 */
[----:B-----5:R-:W-:-:S03]  /*1f10*/  SHF.L.U32 R27, R16, 0x10, RZ ;  /* 0x00000010101b7819 */ /* 0x020fc600000006ff */
[----:B------:R-:W5:Y:S02]  /*1f20*/  LDG.E.U16 R16, desc[UR10][R18.64+0x12] ;  /* 0x0000120a12107981 */ /* 0x000f64000c1e1500 */
[----:B------:R-:W-:Y:S01]  /*1f30*/  FADD.FTZ R26, R26, R27 ;  /* 0x0000001b1a1a7221 */ /* 0x000fe20000010000 */
[----:B--2---:R-:W-:Y:S01]  /*1f40*/  IMAD.U32 R23, R23, 0x10000, RZ ;  /* 0x0001000017177824 */ /* 0x004fe200078e00ff */
[----:B---3--:R-:W-:-:S03]  /*1f50*/  SHF.L.U32 R20, R20, 0x10, RZ ;  /* 0x0000001014147819 */ /* 0x008fc600000006ff */
[----:B------:R-:W-:Y:S02]  /*1f60*/  FADD.FTZ R23, R26, R23 ;  /* 0x000000171a177221 */ /* 0x000fe40000010000 */
[----:B------:R-:W2:Y:S02]  /*1f70*/  LDG.E.U16 R26, desc[UR10][R18.64+0x1e] ;  /* 0x00001e0a121a7981 */ /* 0x000ea4000c1e1500 */
[----:B------:R-:W-:Y:S01]  /*1f80*/  FADD.FTZ R20, R23, R20 ;  /* 0x0000001417147221 */ /* 0x000fe20000010000 */
[----:B------:R-:W-:Y:S01]  /*1f90*/  IMAD.U32 R23, R24, 0x10000, RZ ;  /* 0x0001000018177824 */ /* 0x000fe200078e00ff */
[----:B----4-:R-:W-:-:S03]  /*1fa0*/  SHF.L.U32 R24, R25, 0x10, RZ ;  /* 0x0000001019187819 */ /* 0x010fc600000006ff */
[----:B------:R-:W-:Y:S02]  /*1fb0*/  FADD.FTZ R23, R20, R23 ;  /* 0x0000001714177221 */ /* 0x000fe40000010000 */
[----:B------:R-:W3:Y:S02]  /*1fc0*/  LDG.E.U16 R20, desc[UR10][R18.64+0x14] ;  /* 0x0000140a12147981 */ /* 0x000ee4000c1e1500 */
[----:B------:R-:W-:Y:S02]  /*1fd0*/  FADD.FTZ R24, R23, R24 ;  /* 0x0000001817187221 */ /* 0x000fe40000010000 */
[----:B------:R-:W4:Y:S01]  /*1fe0*/  LDG.E.U16 R23, desc[UR10][R18.64+0x16] ;  /* 0x0000160a12177981 */ /* 0x000f22000c1e1500 */
[----:B------:R-:W-:-:S03]  /*1ff0*/  IMAD.U32 R25, R17, 0x10000, RZ ;  /* 0x0001000011197824 */ /* 0x000fc600078e00ff */
[----:B------:R-:W2:Y:S01]  /*2000*/  LDG.E.U16 R17, desc[UR10][R18.64+0x18] ;  /* 0x0000180a12117981 */ /* 0x000ea2000c1e1500 */
[----:B------:R-:W-:-:S03]  /*2010*/  FADD.FTZ R27, R24, R25 ;  /* 0x00000019181b7221 */ /* 0x000fc60000010000 */
[----:B------:R-:W2:Y:S04]  /*2020*/  LDG.E.U16 R25, desc[UR10][R18.64+0x1a] ;  /* 0x00001a0a12197981 */ /* 0x000ea8000c1e1500 */
[----:B------:R-:W2:Y:S01]  /*2030*/  LDG.E.U16 R24, desc[UR10][R18.64+0x1c] ;  /* 0x00001c0a12187981 */ /* 0x000ea2000c1e1500 */
[----:B-----5:R-:W-:-:S05]  /*2040*/  SHF.L.U32 R16, R16, 0x10, RZ ;  /* 0x0000001010107819 */ /* 0x020fca00000006ff */
[----:B------:R-:W-:Y:S01]  /*2050*/  FADD.FTZ R16, R27, R16 ;  /* 0x000000101b107221 */ /* 0x000fe20000010000 */
[----:B------:R-:W-:-:S05]  /*2060*/  VIADD R21, R21, 0x10 ;  /* 0x0000001015157836 */ /* 0x000fca0000000000 */
[----:B------:R-:W-:Y:S02]  /*2070*/  ISETP.NE.AND P2, PT, R21, R10, PT ;  /* 0x0000000a1500720c */ /* 0x000fe40003f45270 */
[----:B------:R-:W-:Y:S01]  /*2080*/  IADD3 R22, PT, PT, R22, 0x10, RZ ;  /* 0x0000001016167810 */ /* 0x000fe20007ffe0ff */
[----:B---3--:R-:W-:Y:S01]  /*2090*/  IMAD.U32 R27, R20, 0x10000, RZ ;  /* 0x00010000141b7824 */ /* 0x008fe200078e00ff */
[----:B----4-:R-:W-:-:S03]  /*20a0*/  SHF.L.U32 R23, R23, 0x10, RZ ;  /* 0x0000001017177819 */ /* 0x010fc600000006ff */
[----:B------:R-:W-:Y:S01]  /*20b0*/  FADD.FTZ R16, R16, R27 ;  /* 0x0000001b10107221 */ /* 0x000fe20000010000 */
[----:B--2---:R-:W-:-:S03]  /*20c0*/  IMAD.U32 R17, R17, 0x10000, RZ ;  /* 0x0001000011117824 */ /* 0x004fc600078e00ff */
[----:B------:R-:W-:Y:S01]  /*20d0*/  FADD.FTZ R16, R16, R23 ;  /* 0x0000001710107221 */ /* 0x000fe20000010000 */
[----:B------:R-:W-:-:S03]  /*20e0*/  SHF.L.U32 R25, R25, 0x10, RZ ;  /* 0x0000001019197819 */ /* 0x000fc600000006ff */
[----:B------:R-:W-:Y:S01]  /*20f0*/  FADD.FTZ R16, R16, R17 ;  /* 0x0000001110107221 */ /* 0x000fe20000010000 */
[----:B------:R-:W-:-:S03]  /*2100*/  SHF.L.U32 R17, R24, 0x10, RZ ;  /* 0x0000001018117819 */ /* 0x000fc600000006ff */
[----:B------:R-:W-:Y:S01]  /*2110*/  FADD.FTZ R16, R16, R25 ;  /* 0x0000001910107221 */ /* 0x000fe20000010000 */
[----:B------:R-:W-:-:S03]  /*2120*/  IMAD.U32 R19, R26, 0x10000, RZ ;  /* 0x000100001a137824 */ /* 0x000fc600078e00ff */
[----:B------:R-:W-:-:S04]  /*2130*/  FADD.FTZ R16, R16, R17 ;  /* 0x0000001110107221 */ /* 0x000fc80000010000 */
[----:B------:R-:W-:Y:S01]  /*2140*/  FADD.FTZ R20, R16, R19 ;  /* 0x0000001310147221 */ /* 0x000fe20000010000 */
[----:B------:R-:W-:Y:S06]  /*2150*/  @P2 BRA `(.L_x_1143) ;  /* 0xfffffffc000c2947 */ /* 0x000fec000383ffff */
.L_x_1142:
[----:B------:R-:W-:Y:S05]  /*2160*/  BSYNC.RECONVERGENT B2 ;  /* 0x0000000000027941 */ /* 0x000fea0003800200 */
.L_x_1141:
[----:B------:R-:W-:Y:S04]  /*2170*/  BSSY.RECONVERGENT B2, `(.L_x_1144) ;  /* 0x000005d000027945 */ /* 0x000fe80003800200 */
[----:B------:R-:W-:Y:S05]  /*2180*/  @!P3 BRA `(.L_x_1145) ;  /* 0x00000004006cb947 */ /* 0x000fea0003800000 */
[----:B------:R-:W-:Y:S01]  /*2190*/  VIADD R16, R8, 0xffffffff ;  /* 0xffffffff08107836 */ /* 0x000fe20000000000 */
[----:B------:R-:W-:Y:S01]  /*21a0*/  BSSY.RECONVERGENT B3, `(.L_x_1146) ;  /* 0x0000026000037945 */ /* 0x000fe20003800200 */
[----:B------:R-:W-:-:S03]  /*21b0*/  ISETP.NE.AND P3, PT, R9, RZ, PT ;  /* 0x000000ff0900720c */ /* 0x000fc60003f65270 */
[----:B------:R-:W-:-:S13]  /*21c0*/  ISETP.GE.U32.AND P2, PT, R16, 0x7, PT ;  /* 0x000000071000780c */ /* 0x000fda0003f46070 */
        /* <DEDUP_REMOVED lines=18> */
[----:B------:R-:W-:-:S02]  /*22f0*/  IADD3 R22, PT, PT, R22, 0x8, RZ ;  /* 0x0000000816167810 */ /* 0x000fc40007ffe0ff */
[----:B--2---:R-:W-:Y:S01]  /*2300*/  SHF.L.U32 R27, R26, 0x10, RZ ;  /* 0x000000101a1b7819 */ /* 0x004fe200000006ff */
[----:B---3--:R-:W-:-:S04]  /*2310*/  IMAD.U32 R28, R28, 0x10000, RZ ;  /* 0x000100001c1c7824 */ /* 0x008fc800078e00ff */
[----:B------:R-:W-:Y:S01]  /*2320*/  FADD.FTZ R27, R20, R27 ;  /* 0x0000001b141b7221 */ /* 0x000fe20000010000 */
[----:B----4-:R-:W-:-:S03]  /*2330*/  SHF.L.U32 R24, R24, 0x10, RZ ;  /* 0x0000001018187819 */ /* 0x010fc600000006ff */
[----:B------:R-:W-:Y:S01]  /*2340*/  FADD.FTZ R27, R27, R28 ;  /* 0x0000001c1b1b7221 */ /* 0x000fe20000010000 */
[----:B-----5:R-:W-:-:S03]  /*2350*/  IMAD.U32 R23, R23, 0x10000, RZ ;  /* 0x0001000017177824 */ /* 0x020fc600078e00ff */
[----:B------:R-:W-:Y:S01]  /*2360*/  FADD.FTZ R24, R27, R24 ;  /* 0x000000181b187221 */ /* 0x000fe20000010000 */
[----:B------:R-:W-:-:S03]  /*2370*/  SHF.L.U32 R20, R21, 0x10, RZ ;  /* 0x0000001015147819 */ /* 0x000fc600000006ff */
[----:B------:R-:W-:Y:S01]  /*2380*/  FADD.FTZ R23, R24, R23 ;  /* 0x0000001718177221 */ /* 0x000fe20000010000 */
[----:B------:R-:W-:-:S03]  /*2390*/  IMAD.U32 R17, R17, 0x10000, RZ ;  /* 0x0001000011117824 */ /* 0x000fc600078e00ff */
[----:B------:R-:W-:Y:S01]  /*23a0*/  FADD.FTZ R20, R23, R20 ;  /* 0x0000001417147221 */ /* 0x000fe20000010000 */
[----:B------:R-:W-:-:S03]  /*23b0*/  SHF.L.U32 R16, R16, 0x10, RZ ;  /* 0x0000001010107819 */ /* 0x000fc600000006ff */
[----:B------:R-:W-:Y:S01]  /*23c0*/  FADD.FTZ R17, R20, R17 ;  /* 0x0000001114117221 */ /* 0x000fe20000010000 */
[----:B------:R-:W-:-:S03]  /*23d0*/  IMAD.U32 R25, R25, 0x10000, RZ ;  /* 0x0001000019197824 */ /* 0x000fc600078e00ff */
[----:B------:R-:W-:-:S04]  /*23e0*/  FADD.FTZ R16, R17, R16 ;  /* 0x0000001011107221 */ /* 0x000fc80000010000 */
[----:B------:R-:W-:-:S07]  /*23f0*/  FADD.FTZ R20, R16, R25 ;  /* 0x0000001910147221 */ /* 0x000fce0000010000 */
.L_x_1147:
[----:B------:R-:W-:Y:S05]  /*2400*/  BSYNC.RECONVERGENT B3 ;  /* 0x0000000000037941 */ /* 0x000fea0003800200 */
.L_x_1146:
[----:B------:R-:W-:Y:S05]  /*2410*/  @!P3 BRA `(.L_x_1145) ;  /* 0x0000000000c8b947 */ /* 0x000fea0003800000 */
[----:B------:R-:W-:Y:S01]  /*2420*/  VIADD R16, R9, 0xffffffff ;  /* 0xffffffff09107836 */ /* 0x000fe20000000000 */
[----:B------:R-:W-:Y:S01]  /*2430*/  BSSY.RECONVERGENT B3, `(.L_x_1148) ;  /* 0x000001a000037945 */ /* 0x000fe20003800200 */
[----:B------:R-:W-:-:S03]  /*2440*/  ISETP.NE.AND P3, PT, R11, RZ, PT ;  /* 0x000000ff0b00720c */ /* 0x000fc60003f65270 */
[----:B------:R-:W-:-:S13]  /*2450*/  ISETP.GE.U32.AND P2, PT, R16, 0x3, PT ;  /* 0x000000031000780c */ /* 0x000fda0003f46070 */
[----:B------:R-:W-:Y:S05]  /*2460*/  @!P2 BRA `(.L_x_1149) ;  /* 0x000000000058a947 */ /* 0x000fea0003800000 */
[----:B------:R-:W0:Y:S01]  /*2470*/  LDCU.64 UR6, c[0x0][0x3a0] ;  /* 0x00007400ff0677ac */ /* 0x000e220008000a00 */
[----:B------:R-:W-:Y:S01]  /*2480*/  MOV R23, RZ ;  /* 0x000000ff00177202 */ /* 0x000fe20000000f00 */
        /* <DEDUP_REMOVED lines=18> */
[----:B------:R-:W-:-:S04]  /*25b0*/  FADD.FTZ R16, R16, R23 ;  /* 0x0000001710107221 */ /* 0x000fc80000010000 */
[----:B------:R-:W-:-:S07]  /*25c0*/  FADD.FTZ R20, R16, R17 ;  /* 0x0000001110147221 */ /* 0x000fce0000010000 */
.L_x_1149:
[----:B------:R-:W-:Y:S05]  /*25d0*/  BSYNC.RECONVERGENT B3 ;  /* 0x0000000000037941 */ /* 0x000fea0003800200 */
.L_x_1148:
        /* <DEDUP_REMOVED lines=10> */
[----:B------:R-:W2:Y:S01]  /*2680*/  LDG.E.U16 R7, desc[UR10][R14.64] ;  /* 0x0000000a0e077981 */ /* 0x000ea2000c1e1500 */
[----:B------:R-:W-:Y:S01]  /*2690*/  ISETP.NE.AND P2, PT, R11, 0x1, PT ;  /* 0x000000010b00780c */ /* 0x000fe20003f45270 */
[----:B--2---:R-:W-:-:S04]  /*26a0*/  IMAD.U32 R7, R7, 0x10000, RZ ;  /* 0x0001000007077824 */ /* 0x004fc800078e00ff */
[----:B------:R-:W-:-:S08]  /*26b0*/  FADD.FTZ R20, R20, R7 ;  /* 0x0000000714147221 */ /* 0x000fd00000010000 */
[----:B------:R-:W-:Y:S05]  /*26c0*/  @!P2 BRA `(.L_x_1145) ;  /* 0x00000000001ca947 */ /* 0x000fea0003800000 */
[----:B------:R-:W-:Y:S01]  /*26d0*/  ISETP.NE.AND P2, PT, R11, 0x2, PT ;  /* 0x000000020b00780c */ /* 0x000fe20003f45270 */
[----:B------:R-:W2:-:S12]  /*26e0*/  LDG.E.U16 R7, desc[UR10][R14.64+0x2] ;  /* 0x0000020a0e077981 */ /* 0x000e98000c1e1500 */
[----:B------:R-:W3:Y:S01]  /*26f0*/  @P2 LDG.E.U16 R16, desc[UR10][R14.64+0x4] ;  /* 0x0000040a0e102981 */ /* 0x000ee2000c1e1500 */
[----:B--2---:R-:W-:-:S05]  /*2700*/  SHF.L.U32 R7, R7, 0x10, RZ ;  /* 0x0000001007077819 */ /* 0x004fca00000006ff */
[----:B------:R-:W-:Y:S01]  /*2710*/  FADD.FTZ R20, R20, R7 ;  /* 0x0000000714147221 */ /* 0x000fe20000010000 */
[----:B---3--:R-:W-:-:S04]  /*2720*/  @P2 IMAD.U32 R17, R16, 0x10000, RZ ;  /* 0x0001000010112824 */ /* 0x008fc800078e00ff */
[----:B------:R-:W-:-:S07]  /*2730*/  @P2 FADD.FTZ R20, R20, R17 ;  /* 0x0000001114142221 */ /* 0x000fce0000010000 */
.L_x_1145:
[----:B------:R-:W-:Y:S05]  /*2740*/  BSYNC.RECONVERGENT B2 ;  /* 0x0000000000027941 */ /* 0x000fea0003800200 */
.L_x_1144:
[----:B------:R-:W-:Y:S05]  /*2750*/  @P0 BRA `(.L_x_1150) ;  /* 0xfffffff400500947 */ /* 0x000fea000383ffff */
[----:B------:R-:W-:Y:S05]  /*2760*/  BSYNC.RECONVERGENT B0 ;  /* 0x0000000000007941 */ /* 0x000fea0003800200 */
.L_x_1140:
[----:B------:R-:W0:Y:S02]  /*2770*/  LDCU UR6, c[0x0][0x3d8] ;  /* 0x00007b00ff0677ac */ /* 0x000e240008000800 */
[----:B0-----:R-:W-:-:S06]  /*2780*/  I2FP.F32.S32 R7, UR6 ;  /* 0x0000000600077c45 */ /* 0x001fcc0008201400 */
[----:B------:R-:W0:Y:S02]  /*2790*/  MUFU.RCP R7, R7 ;  /* 0x0000000700077308 */ /* 0x000e240000001000 */
[----:B0-----:R-:W-:-:S05]  /*27a0*/  FMUL.FTZ R8, R20, R7 ;  /* 0x0000000714087220 */ /* 0x001fca0000410000 */
[----:B------:R-:W-:-:S07]  /*27b0*/  F2FP.BF16.F32.PACK_AB R8, RZ, R8 ;  /* 0x00000008ff08723e */ /* 0x000fce00000010ff */
.L_x_1139:
[----:B------:R-:W-:Y:S05]  /*27c0*/  BSYNC.RECONVERGENT B1 ;  /* 0x0000000000017941 */ /* 0x000fea0003800200 */
.L_x_1138:
[----:B------:R-:W0:Y:S01]  /*27d0*/  LDCU.64 UR14, c[0x0][0x3d0] ;  /* 0x00007a00ff0e77ac */ /* 0x000e220008000a00 */
        /* <DEDUP_REMOVED lines=10> */
[----:B---3--:R-:W-:Y:S05]  /*2880*/  @!P0 BRA `(.L_x_1116) ;  /* 0xffffffec003c8947 */ /* 0x008fea000383ffff */
[----:B------:R-:W-:Y:S05]  /*2890*/  EXIT ;  /* 0x000000000000794d */ /* 0x000fea0003800000 */
        .weak           $__internal_20_$__cuda_sm20_div_s64
        .type           $__internal_20_$__cuda_sm20_div_s64,@function
        .size           $__internal_20_$__cuda_sm20_div_s64,(.L_x_1506 - $__internal_20_$__cuda_sm20_div_s64)
$__internal_20_$__cuda_sm20_div_s64:
[----:B------:R-:W-:Y:S01]  /*28a0*/  UIADD3 UR6, UP1, UPT, URZ, -UR12, URZ ;  /* 0x8000000cff067290 */ /* 0x000fe2000ff3e0ff */
[----:B------:R-:W-:Y:S01]  /*28b0*/  ISETP.GE.AND P3, PT, R6, RZ, PT ;  /* 0x000000ff0600720c */ /* 0x000fe20003f66270 */
[----:B------:R-:W-:Y:S02]  /*28c0*/  UISETP.GE.AND UP0, UPT, UR13, URZ, UPT ;  /* 0x000000ff0d00728c */ /* 0x000fe4000bf06270 */
[----:B------:R-:W-:Y:S02]  /*28d0*/  UIADD3.X UR7, UPT, UPT, URZ, ~UR13, URZ, UP1, !UPT ;  /* 0x8000000dff077290 */ /* 0x000fe40008ffe4ff */
[----:B------:R-:W-:Y:S02]  /*28e0*/  USEL UR6, UR6, UR12, !UP0 ;  /* 0x0000000c06067287 */ /* 0x000fe4000c000000 */
[----:B------:R-:W-:-:S09]  /*28f0*/  USEL UR7, UR7, UR13, !UP0 ;  /* 0x0000000d07077287 */ /* 0x000fd2000c000000 */
[----:B------:R-:W0:Y:S08]  /*2900*/  I2F.U64.RP R7, UR6 ;  /* 0x0000000600077d12 */ /* 0x000e300008309000 */
[----:B0-----:R-:W0:Y:S02]  /*2910*/  MUFU.RCP R7, R7 ;  /* 0x0000000700077308 */ /* 0x001e240000001000 */
[----:B0-----:R-:W-:-:S06]  /*2920*/  VIADD R8, R7, 0x1ffffffe ;  /* 0x1ffffffe07087836 */ /* 0x001fcc0000000000 */
[----:B------:R-:W0:Y:S02]  /*2930*/  F2I.U64.TRUNC R8, R8 ;  /* 0x0000000800087311 */ /* 0x000e24000020d800 */
[----:B0-----:R-:W-:-:S04]  /*2940*/  IMAD.WIDE.U32 R10, R8, UR6, RZ ;  /* 0x00000006080a7c25 */ /* 0x001fc8000f8e00ff */
[----:B------:R-:W-:Y:S01]  /*2950*/  IMAD R11, R8, UR7, R11 ;  /* 0x00000007080b7c24 */ /* 0x000fe2000f8e020b */
[----:B------:R-:W-:-:S03]  /*2960*/  IADD3 R13, P0, PT, RZ, -R10, RZ ;  /* 0x8000000aff0d7210 */ /* 0x000fc60007f1e0ff */
[----:B------:R-:W-:Y:S02]  /*2970*/  IMAD R11, R9, UR6, R11 ;  /* 0x00000006090b7c24 */ /* 0x000fe4000f8e020b */
        /* <DEDUP_REMOVED lines=9> */
[----:B------:R-:W-:-:S03]  /*2a10*/  IMAD.WIDE.U32 R8, R11, UR6, RZ ;  /* 0x000000060b087c25 */ /* 0x000fc6000f8e00ff */
[----:B------:R-:W-:Y:S01]  /*2a20*/  IADD3.X R13, PT, PT, RZ, RZ, R7, P2, P1 ;  /* 0x000000ffff0d7210 */ /* 0x000fe200017e2407 */
[----:B------:R-:W-:Y:S01]  /*2a30*/  IMAD R10, R11, UR7, R9 ;  /* 0x000000070b0a7c24 */ /* 0x000fe2000f8e0209 */
[----:B------:R-:W-:-:S03]  /*2a40*/  IADD3 R9, P0, PT, RZ, -R8, RZ ;  /* 0x80000008ff097210 */ /* 0x000fc60007f1e0ff */
[----:B------:R-:W-:Y:S02]  /*2a50*/  IMAD R7, R13, UR6, R10 ;  /* 0x000000060d077c24 */ /* 0x000fe4000f8e020a */
[----:B------:R-:W-:-:S04]  /*2a60*/  IMAD.HI.U32 R10, R11, R9, RZ ;  /* 0x000000090b0a7227 */ /* 0x000fc800078e00ff */
[----:B------:R-:W-:Y:S01]  /*2a70*/  IMAD.X R8, RZ, RZ, ~R7, P0 ;  /* 0x000000ffff087224 */ /* 0x000fe200000e0e07 */
[----:B------:R-:W-:-:S03]  /*2a80*/  IADD3 R7, P4, PT, RZ, -R2, RZ ;  /* 0x80000002ff077210 */ /* 0x000fc60007f9e0ff */
[----:B------:R-:W-:Y:S01]  /*2a90*/  IMAD.WIDE.U32 R10, P0, R11, R8, R10 ;  /* 0x000000080b0a7225 */ /* 0x000fe2000780000a */
[----:B------:R-:W-:-:S03]  /*2aa0*/  SEL R7, R7, R2, !P3 ;  /* 0x0000000207077207 */ /* 0x000fc60005800000 */
[----:B------:R-:W-:-:S04]  /*2ab0*/  IMAD.HI.U32 R10, P1, R13, R9, R10 ;  /* 0x000000090d0a7227 */ /* 0x000fc8000782000a */
[CC--:B------:R-:W-:Y:S02]  /*2ac0*/  IMAD R9, R13.reuse, R8.reuse, RZ ;  /* 0x000000080d097224 */ /* 0x0c0fe400078e02ff */
[----:B------:R-:W-:-:S03]  /*2ad0*/  IMAD.HI.U32 R8, R13, R8, RZ ;  /* 0x000000080d087227 */ /* 0x000fc600078e00ff */
[----:B------:R-:W-:Y:S01]  /*2ae0*/  IADD3 R10, P2, PT, R9, R10, RZ ;  /* 0x0000000a090a7210 */ /* 0x000fe20007f5e0ff */
[----:B------:R-:W-:Y:S01]  /*2af0*/  IMAD.X R13, R8, 0x1, R13, P0 ;  /* 0x00000001080d7824 */ /* 0x000fe200000e060d */
[----:B------:R-:W-:-:S03]  /*2b00*/  IADD3.X R9, PT, PT, RZ, ~R6, RZ, P4, !PT ;  /* 0x80000006ff097210 */ /* 0x000fc600027fe4ff */
[----:B------:R-:W-:Y:S01]  /*2b10*/  IMAD.HI.U32 R8, R10, R7, RZ ;  /* 0x000000070a087227 */ /* 0x000fe200078e00ff */
[----:B------:R-:W-:-:S03]  /*2b20*/  SEL R14, R9, R6, !P3 ;  /* 0x00000006090e7207 */ /* 0x000fc60005800000 */
[----:B------:R-:W-:Y:S01]  /*2b30*/  HFMA2 R9, -RZ, RZ, 0, 0 ;  /* 0x00000000ff097431 */ /* 0x000fe200000001ff */
[----:B------:R-:W-:Y:S02]  /*2b40*/  IADD3.X R13, PT, PT, RZ, RZ, R13, P2, P1 ;  /* 0x000000ffff0d7210 */ /* 0x000fe400017e240d */
[----:B------:R-:W-:-:S03]  /*2b50*/  LOP3.LUT R6, R6, UR13, RZ, 0x3c, !PT ;  /* 0x0000000d06067c12 */ /* 0x000fc6000f8e3cff */
[-C--:B------:R-:W-:Y:S02]  /*2b60*/  IMAD R11, R13, R14.reuse, RZ ;  /* 0x0000000e0d0b7224 */ /* 0x080fe400078e02ff */
[----:B------:R-:W-:-:S04]  /*2b70*/  IMAD.WIDE.U32 R8, R10, R14, R8 ;  /* 0x0000000e0a087225 */ /* 0x000fc800078e0008 */
[----:B------:R-:W-:-:S04]  /*2b80*/  IMAD.HI.U32 R10, R13, R14, RZ ;  /* 0x0000000e0d0a7227 */ /* 0x000fc800078e00ff */
[----:B------:R-:W-:-:S04]  /*2b90*/  IMAD.HI.U32 R8, P0, R13, R7, R8 ;  /* 0x000000070d087227 */ /* 0x000fc80007800008 */
[----:B------:R-:W-:Y:S01]  /*2ba0*/  IMAD.X R10, RZ, RZ, R10, P0 ;  /* 0x000000ffff0a7224 */ /* 0x000fe200000e060a */
[----:B------:R-:W-:-:S04]  /*2bb0*/  IADD3 R11, P1, PT, R11, R8, RZ ;  /* 0x000000080b0b7210 */ /* 0x000fc80007f3e0ff */
[----:B------:R-:W-:Y:S01]  /*2bc0*/  IADD3.X R10, PT, PT, RZ, R10, RZ, P1, !PT ;  /* 0x0000000aff0a7210 */ /* 0x000fe20000ffe4ff */
[----:B------:R-:W-:-:S04]  /*2bd0*/  IMAD.WIDE.U32 R8, R11, UR6, RZ ;  /* 0x000000060b087c25 */ /* 0x000fc8000f8e00ff */
[C---:B------:R-:W-:Y:S01]  /*2be0*/  IMAD R9, R11.reuse, UR7, R9 ;  /* 0x000000070b097c24 */ /* 0x040fe2000f8e0209 */
[----:B------:R-:W-:Y:S02]  /*2bf0*/  IADD3 R12, P1, PT, -R8, R7, RZ ;  /* 0x00000007080c7210 */ /* 0x000fe40007f3e1ff */
[----:B------:R-:W-:Y:S01]  /*2c00*/  IADD3 R8, P2, PT, R11, 0x1, RZ ;  /* 0x000000010b087810 */ /* 0x000fe20007f5e0ff */
[----:B------:R-:W-:Y:S01]  /*2c10*/  IMAD R9, R10, UR6, R9 ;  /* 0x000000060a097c24 */ /* 0x000fe2000f8e0209 */
[----:B------:R-:W-:Y:S02]  /*2c20*/  ISETP.GE.U32.AND P0, PT, R12, UR6, PT ;  /* 0x000000060c007c0c */ /* 0x000fe4000bf06070 */
[----:B------:R-:W-:Y:S01]  /*2c30*/  IADD3.X R7, PT, PT, RZ, R10, RZ, P2, !PT ;  /* 0x0000000aff077210 */ /* 0x000fe200017fe4ff */
[----:B------:R-:W-:Y:S01]  /*2c40*/  IMAD.X R14, R14, 0x1, ~R9, P1 ;  /* 0x000000010e0e7824 */ /* 0x000fe200008e0e09 */
[----:B------:R-:W-:-:S04]  /*2c50*/  IADD3 R9, P1, PT, R12, -UR6, RZ ;  /* 0x800000060c097c10 */ /* 0x000fc8000ff3e0ff */
[C---:B------:R-:W-:Y:S02]  /*2c60*/  ISETP.GE.U32.AND.EX P0, PT, R14.reuse, UR7, PT, P0 ;  /* 0x000000070e007c0c */ /* 0x040fe4000bf06100 */
[----:B------:R-:W-:Y:S02]  /*2c70*/  IADD3.X R13, PT, PT, R14, ~UR7, RZ, P1, !PT ;  /* 0x800000070e0d7c10 */ /* 0x000fe40008ffe4ff */
[----:B------:R-:W-:Y:S02]  /*2c80*/  SEL R9, R9, R12, P0 ;  /* 0x0000000c09097207 */ /* 0x000fe40000000000 */
[----:B------:R-:W-:Y:S02]  /*2c90*/  SEL R11, R8, R11, P0 ;  /* 0x0000000b080b7207 */ /* 0x000fe40000000000 */
[----:B------:R-:W-:Y:S02]  /*2ca0*/  SEL R13, R13, R14, P0 ;  /* 0x0000000e0d0d7207 */ /* 0x000fe40000000000 */
[----:B------:R-:W-:-:S02]  /*2cb0*/  ISETP.GE.U32.AND P1, PT, R9, UR6, PT ;  /* 0x0000000609007c0c */ /* 0x000fc4000bf26070 */
[----:B------:R-:W-:Y:S02]  /*2cc0*/  SEL R10, R7, R10, P0 ;  /* 0x0000000a070a7207 */ /* 0x000fe40000000000 */
[----:B------:R-:W-:Y:S02]  /*2cd0*/  IADD3 R12, P2, PT, R11, 0x1, RZ ;  /* 0x000000010b0c7810 */ /* 0x000fe40007f5e0ff */
[----:B------:R-:W-:Y:S02]  /*2ce0*/  ISETP.GE.U32.AND.EX P0, PT, R13, UR7, PT, P1 ;  /* 0x000000070d007c0c */ /* 0x000fe4000bf06110 */
[----:B------:R-:W-:Y:S01]  /*2cf0*/  ISETP.GE.AND P1, PT, R6, RZ, PT ;  /* 0x000000ff0600720c */ /* 0x000fe20003f26270 */
[----:B------:R-:W-:Y:S01]  /*2d00*/  IMAD.X R13, RZ, RZ, R10, P2 ;  /* 0x000000ffff0d7224 */ /* 0x000fe200010e060a */
[----:B------:R-:W-:-:S04]  /*2d10*/  SEL R12, R12, R11, P0 ;  /* 0x0000000b0c0c7207 */ /* 0x000fc80000000000 */
[----:B------:R-:W-:Y:S02]  /*2d20*/  SEL R13, R13, R10, P0 ;  /* 0x0000000a0d0d7207 */ /* 0x000fe40000000000 */
[-C--:B------:R-:W-:Y:S02]  /*2d30*/  IADD3 R7, P2, PT, RZ, -R12.reuse, RZ ;  /* 0x8000000cff077210 */ /* 0x080fe40007f5e0ff */
[----:B------:R-:W-:Y:S02]  /*2d40*/  ISETP.NE.U32.AND P0, PT, RZ, UR12, PT ;  /* 0x0000000cff007c0c */ /* 0x000fe4000bf05070 */
[-C--:B------:R-:W-:Y:S02]  /*2d50*/  IADD3.X R6, PT, PT, RZ, ~R13.reuse, RZ, P2, !PT ;  /* 0x8000000dff067210 */ /* 0x080fe400017fe4ff */
[----:B------:R-:W-:Y:S02]  /*2d60*/  SEL R12, R7, R12, !P1 ;  /* 0x0000000c070c7207 */ /* 0x000fe40004800000 */
[----:B------:R-:W-:Y:S01]  /*2d70*/  SEL R13, R6, R13, !P1 ;  /* 0x0000000d060d7207 */ /* 0x000fe20004800000 */
[----:B------:R-:W-:Y:S01]  /*2d80*/  IMAD.MOV.U32 R6, RZ, RZ, R4 ;  /* 0x000000ffff067224 */ /* 0x000fe200078e0004 */
[----:B------:R-:W-:-:S02]  /*2d90*/  MOV R7, 0x0 ;  /* 0x0000000000077802 */ /* 0x000fc40000000f00 */
[----:B------:R-:W-:-:S04]  /*2da0*/  ISETP.NE.AND.EX P0, PT, RZ, UR13, PT, P0 ;  /* 0x0000000dff007c0c */ /* 0x000fc8000bf05300 */
[----:B------:R-:W-:Y:S02]  /*2db0*/  SEL R12, R12, 0xffffffff, P0 ;  /* 0xffffffff0c0c7807 */ /* 0x000fe40000000000 */
[----:B------:R-:W-:Y:S01]  /*2dc0*/  SEL R13, R13, 0xffffffff, P0 ;  /* 0xffffffff0d0d7807 */ /* 0x000fe20000000000 */
[----:B------:R-:W-:Y:S06]  /*2dd0*/  RET.REL.NODEC R6 `(_ZN2at6native49_GLOBAL__N__3489678a_16_AveragePool2d_cu_fb80407625avg_pool2d_out_cuda_frameIN3c108BFloat16EfEEviPKT_lllliiiiiiiPS5_ibb) ;  /* 0xffffffd006887950 */ /* 0x000fec0003c3ffff */
.L_x_1151:
        /* <DEDUP_REMOVED lines=10> */
.L_x_1506:


//--------------------- .text._ZN2at6native49_GLOBAL__N__3489678a_16_AveragePool2d_cu_fb80407630avg_pool2d_out_cuda_frame_nhwcIN3c108BFloat16EfEEviPKT_llliiiiiiiiPS5_ibb --------------------------
	.section	.text._ZN2at6native49_GLOBAL__N__3489678a_16_AveragePool2d_cu_fb80407630avg_pool2d_out_cuda_frame_nhwcIN3c108BFloat16EfEEviPKT_llliiiiiiiiPS5_ibb,"ax",@progbits
	.align	128
.text._ZN2at6native49_GLOBAL__N__3489678a_16_AveragePool2d_cu_fb80407630avg_pool2d_out_cuda_frame_nhwcIN3c108BFloat16EfEEviPKT_llliiiiiiiiPS5_ibb:
        .type           _ZN2at6native49_GLOBAL__N__3489678a_16_AveragePool2d_cu_fb80407630avg_pool2d_out_cuda_frame_nhwcIN3c108BFloat16EfEEviPKT_llliiiiiiiiPS5_ibb,@function
        .size           _ZN2at6native49_GLOBAL__N__3489678a_16_AveragePool2d_cu_fb80407630avg_pool2d_out_cuda_frame_nhwcIN3c108BFloat16EfEEviPKT_llliiiiiiiiPS5_ibb,(.L_x_1508 - _ZN2at6native49_GLOBAL__N__3489678a_16_AveragePool2d_cu_fb80407630avg_pool2d_out_cuda_frame_nhwcIN3c108BFloat16EfEEviPKT_llliiiiiiiiPS5_ibb)
        .other          _ZN2at6native49_GLOBAL__N__3489678a_16_AveragePool2d_cu_fb80407630avg_pool2d_out_cuda_frame_nhwcIN3c108BFloat16EfEEviPKT_llliiiiiiiiPS5_ibb,@"STO_CUDA_ENTRY STV_DEFAULT"
_ZN2at6native49_GLOBAL__N__3489678a_16_AveragePool2d_cu_fb80407630avg_pool2d_out_cuda_frame_nhwcIN3c108BFloat16EfEEviPKT_llliiiiiiiiPS5_ibb:
[----:B------:R-:W-:Y:S01]  /*0000*/  LDC R1, c[0x0][0x37c] ;  /* 0x0000df00ff017b82 */ /* 0x000fe20000000800 */
[----:B------:R-:W0:Y:S07]  /*0010*/  S2R R2, SR_TID.X ;  /* 0x0000000000027919 */ /* 0x000e2e0000002100 */
[----:B------:R-:W0:Y:S01]  /*0020*/  S2UR UR4, SR_CTAID.X ;  /* 0x00000000000479c3 */ /* 0x000e220000002500 */
[----:B------:R-:W1:Y:S01]  /*0030*/  LDCU UR5, c[0x0][0x380] ;  /* 0x00007000ff0577ac */ /* 0x000e620008000800 */
[----:B------:R-:W-:-:S06]  /*0040*/  HFMA2 R3, -RZ, RZ, 0, 0 ;  /* 0x00000000ff037431 */ /* 0x000fcc00000001ff */
[----:B------:R-:W0:Y:S02]  /*0050*/  LDC R11, c[0x0][0x360] ;  /* 0x0000d800ff0b7b82 */ /* 0x000e240000000800 */
[----:B0-----:R-:W-:Y:S01]  /*0060*/  IMAD.WIDE.U32 R28, R11, UR4, R2 ;  /* 0x000000040b1c7c25 */ /* 0x001fe2000f8e0002 */
[----:B-1----:R-:W-:Y:S02]  /*0070*/  USHF.R.S32.HI UR4, URZ, 0x1f, UR5 ;  /* 0x0000001fff047899 */ /* 0x002fe40008011405 */
[----:B------:R-:W-:-:S04]  /*0080*/  ISETP.GE.U32.AND P0, PT, R28, UR5, PT ;  /* 0x000000051c007c0c */ /* 0x000fc8000bf06070 */
[----:B------:R-:W-:-:S13]  /*0090*/  ISETP.GE.AND.EX P0, PT, R29, UR4, PT, P0 ;  /* 0x000000041d007c0c */ /* 0x000fda000bf06300 */
[----:B------:R-:W-:Y:S05]  /*00a0*/  @P0 EXIT ;  /* 0x000000000000094d */ /* 0x000fea0003800000 */
[----:B------:R-:W0:Y:S01]  /*00b0*/  LDCU.S8 UR4, c[0x0][0x3d5] ;  /* 0x00007aa0ff0477ac */ /* 0x000e220008000200 */
[----:B------:R-:W1:Y:S01]  /*00c0*/  LDCU UR5, c[0x0][0x370] ;  /* 0x00006e00ff0577ac */ /* 0x000e620008000800 */
[----:B------:R-:W2:Y:S01]  /*00d0*/  LDCU.64 UR8, c[0x0][0x358] ;  /* 0x00006b00ff0877ac */ /* 0x000ea20008000a00 */
[----:B0-----:R-:W-:Y:S01]  /*00e0*/  UISETP.NE.AND UP0, UPT, UR4, URZ, UPT ;  /* 0x000000ff0400728c */ /* 0x001fe2000bf05270 */
[----:B-1----:R-:W-:-:S08]  /*00f0*/  IMAD R11, R11, UR5, RZ ;  /* 0x000000050b0b7c24 */ /* 0x002fd0000f8e02ff */
[----:B--2---:R-:W-:Y:S05]  /*0100*/  BRA.U UP0, `(.L_x_1152) ;  /* 0x0000002100847547 */ /* 0x004fea000b800000 */
.L_x_1176:
[----:B------:R-:W0:Y:S01]  /*0110*/  LDCU UR4, c[0x0][0x394] ;  /* 0x00007280ff0477ac */ /* 0x000e220008000800 */
[----:B------:R-:W-:Y:S01]  /*0120*/  BSSY.RECONVERGENT B0, `(.L_x_1153) ;  /* 0x000002d000007945 */ /* 0x000fe20003800200 */
[----:B0-----:R-:W-:-:S04]  /*0130*/  LOP3.LUT R0, R29, UR4, RZ, 0xfc, !PT ;  /* 0x000000041d007c12 */ /* 0x001fc8000f8efcff */
[----:B------:R-:W-:-:S13]  /*0140*/  ISETP.NE.U32.AND P0, PT, R0, RZ, PT ;  /* 0x000000ff0000720c */ /* 0x000fda0003f05070 */
[----:B------:R-:W-:Y:S05]  /*0150*/  @P0 BRA `(.L_x_1154) ;  /* 0x0000000000600947 */ /* 0x000fea0003800000 */
[----:B------:R-:W0:Y:S01]  /*0160*/  LDCU UR4, c[0x0][0x390] ;  /* 0x00007200ff0477ac */ /* 0x000e220008000800 */
[----:B------:R-:W-:Y:S01]  /*0170*/  IMAD.MOV.U32 R9, RZ, RZ, RZ ;  /* 0x000000ffff097224 */ /* 0x000fe200078e00ff */
[----:B------:R-:W-:Y:S01]  /*0180*/  MOV R19, RZ ;  /* 0x000000ff00137202 */ /* 0x000fe20000000f00 */
        /* <DEDUP_REMOVED lines=21> */
.L_x_1154:
[----:B------:R-:W0:Y:S01]  /*02e0*/  LDCU.64 UR4, c[0x0][0x390] ;  /* 0x00007200ff0477ac */ /* 0x000e220008000a00 */
[----:B------:R-:W-:Y:S01]  /*02f0*/  IMAD.MOV.U32 R2, RZ, RZ, R28 ;  /* 0x000000ffff027224 */ /* 0x000fe200078e001c */
[----:B------:R-:W-:Y:S02]  /*0300*/  MOV R5, R29 ;  /* 0x0000001d00057202 */ /* 0x000fe40000000f00 */
[----:B------:R-:W-:Y:S02]  /*0310*/  MOV R0, 0x350 ;  /* 0x0000035000007802 */ /* 0x000fe40000000f00 */
[----:B0-----:R-:W-:Y:S01]  /*0320*/  MOV R3, UR4 ;  /* 0x0000000400037c02 */ /* 0x001fe20008000f00 */
[----:B------:R-:W-:-:S07]  /*0330*/  IMAD.U32 R4, RZ, RZ, UR5 ;  /* 0x00000005ff047e24 */ /* 0x000fce000f8e00ff */
[----:B------:R-:W-:Y:S05]  /*0340*/  CALL.REL.NOINC `($__internal_21_$__cuda_sm20_div_s64) ;  /* 0x00000040002c7944 */ /* 0x000fea0003c00000 */
[----:B------:R-:W0:Y:S01]  /*0350*/  LDCU.64 UR4, c[0x0][0x390] ;  /* 0x00007200ff0477ac */ /* 0x000e220008000a00 */
[-C--:B------:R-:W-:Y:S01]  /*0360*/  IADD3 R9, P0, PT, RZ, -R14.reuse, RZ ;  /* 0x8000000eff097210 */ /* 0x080fe20007f1e0ff */
[----:B------:R-:W-:Y:S01]  /*0370*/  IMAD.MOV.U32 R19, RZ, RZ, R15 ;  /* 0x000000ffff137224 */ /* 0x000fe200078e000f */
[----:B------:R-:W-:-:S03]  /*0380*/  MOV R18, R14 ;  /* 0x0000000e00127202 */ /* 0x000fc60000000f00 */
[----:B------:R-:W-:-:S04]  /*0390*/  IMAD.X R0, RZ, RZ, ~R15, P0 ;  /* 0x000000ffff007224 */ /* 0x000fc800000e0e0f */
[----:B0-----:R-:W-:Y:S02]  /*03a0*/  IMAD R0, R0, UR4, RZ ;  /* 0x0000000400007c24 */ /* 0x001fe4000f8e02ff */
[----:B------:R-:W-:-:S04]  /*03b0*/  IMAD.WIDE.U32 R2, R9, UR4, R28 ;  /* 0x0000000409027c25 */ /* 0x000fc8000f8e001c */
[----:B------:R-:W-:Y:S01]  /*03c0*/  IMAD R9, R9, UR5, R0 ;  /* 0x0000000509097c24 */ /* 0x000fe2000f8e0200 */
[----:B------:R-:W-:-:S03]  /*03d0*/  MOV R10, R2 ;  /* 0x00000002000a7202 */ /* 0x000fc60000000f00 */
[----:B------:R-:W-:-:S07]  /*03e0*/  IMAD.IADD R9, R3, 0x1, R9 ;  /* 0x0000000103097824 */ /* 0x000fce00078e0209 */
.L_x_1155:
[----:B------:R-:W-:Y:S05]  /*03f0*/  BSYNC.RECONVERGENT B0 ;  /* 0x0000000000007941 */ /* 0x000fea0003800200 */
.L_x_1153:
[----:B------:R-:W0:Y:S01]  /*0400*/  LDC.64 R12, c[0x0][0x3a8] ;  /* 0x0000ea00ff0c7b82 */ /* 0x000e220000000a00 */
[----:B------:R-:W-:Y:S01]  /*0410*/  BSSY.RECONVERGENT B0, `(.L_x_1156) ;  /* 0x0000028000007945 */ /* 0x000fe20003800200 */
[----:B0-----:R-:W-:-:S04]  /*0420*/  SHF.R.S32.HI R4, RZ, 0x1f, R13 ;  /* 0x0000001fff047819 */ /* 0x001fc8000001140d */
[----:B------:R-:W-:-:S04]  /*0430*/  LOP3.LUT R0, R19, R4, RZ, 0xfc, !PT ;  /* 0x0000000413007212 */ /* 0x000fc800078efcff */
        /* <DEDUP_REMOVED lines=24> */
[----:B------:R-:W-:Y:S01]  /*05c0*/  MOV R18, R3 ;  /* 0x0000000300127202 */ /* 0x000fe20000000f00 */
[----:B------:R-:W-:Y:S06]  /*05d0*/  BRA `(.L_x_1158) ;  /* 0x00000000002c7947 */ /* 0x000fec0003800000 */
.L_x_1157:
[----:B------:R-:W0:Y:S01]  /*05e0*/  LDCU UR4, c[0x0][0x3ac] ;  /* 0x00007580ff0477ac */ /* 0x000e220008000800 */
[----:B------:R-:W-:Y:S01]  /*05f0*/  MOV R2, R18 ;  /* 0x0000001200027202 */ /* 0x000fe20000000f00 */
[----:B------:R-:W-:Y:S01]  /*0600*/  IMAD.MOV.U32 R5, RZ, RZ, R19 ;  /* 0x000000ffff057224 */ /* 0x000fe200078e0013 */
[----:B------:R-:W-:Y:S02]  /*0610*/  MOV R0, 0x640 ;  /* 0x0000064000007802 */ /* 0x000fe40000000f00 */
[----:B0-----:R-:W-:-:S07]  /*0620*/  MOV R3, UR4 ;  /* 0x0000000400037c02 */ /* 0x001fce0008000f00 */
[----:B------:R-:W-:Y:S05]  /*0630*/  CALL.REL.NOINC `($__internal_21_$__cuda_sm20_div_s64) ;  /* 0x0000003c00707944 */ /* 0x000fea0003c00000 */
[----:B------:R-:W0:Y:S01]  /*0640*/  LDCU UR4, c[0x0][0x3ac] ;  /* 0x00007580ff0477ac */ /* 0x000e220008000800 */
[----:B------:R-:W-:Y:S02]  /*0650*/  IMAD.MOV R3, RZ, RZ, -R14 ;  /* 0x000000ffff037224 */ /* 0x000fe400078e0a0e */
[----:B------:R-:W-:Y:S02]  /*0660*/  IMAD.MOV.U32 R19, RZ, RZ, R15 ;  /* 0x000000ffff137224 */ /* 0x000fe400078e000f */
[----:B0-----:R-:W-:Y:S01]  /*0670*/  IMAD R8, R3, UR4, R18 ;  /* 0x0000000403087c24 */ /* 0x001fe2000f8e0212 */
[----:B------:R-:W-:-:S07]  /*0680*/  MOV R18, R14 ;  /* 0x0000000e00127202 */ /* 0x000fce0000000f00 */
.L_x_1158:
[----:B------:R-:W-:Y:S05]  /*0690*/  BSYNC.RECONVERGENT B0 ;  /* 0x0000000000007941 */ /* 0x000fea0003800200 */
.L_x_1156:
[----:B------:R-:W-:Y:S01]  /*06a0*/  SHF.R.S32.HI R4, RZ, 0x1f, R12 ;  /* 0x0000001fff047819 */ /* 0x000fe2000001140c */
[----:B------:R-:W-:Y:S03]  /*06b0*/  BSSY.RECONVERGENT B0, `(.L_x_1159) ;  /* 0x0000026000007945 */ /* 0x000fe60003800200 */
[----:B------:R-:W-:-:S04]  /*06c0*/  LOP3.LUT R0, R19, R4, RZ, 0xfc, !PT ;  /* 0x0000000413007212 */ /* 0x000fc800078efcff */
[----:B------:R-:W-:-:S13]  /*06d0*/  ISETP.NE.U32.AND P0, PT, R0, RZ, PT ;  /* 0x000000ff0000720c */ /* 0x000fda0003f05070 */
[----:B------:R-:W-:Y:S05]  /*06e0*/  @P0 BRA `(.L_x_1160) ;  /* 0x00000000005c0947 */ /* 0x000fea0003800000 */
[----:B------:R-:W0:Y:S01]  /*06f0*/  LDCU UR4, c[0x0][0x3a8] ;  /* 0x00007500ff0477ac */ /* 0x000e220008000800 */
[----:B------:R-:W-:Y:S01]  /*0700*/  MOV R13, RZ ;  /* 0x000000ff000d7202 */ /* 0x000fe20000000f00 */
        /* <DEDUP_REMOVED lines=21> */
.L_x_1160:
[----:B------:R-:W0:Y:S01]  /*0860*/  LDCU UR4, c[0x0][0x3a8] ;  /* 0x00007500ff0477ac */ /* 0x000e220008000800 */
[----:B------:R-:W-:Y:S01]  /*0870*/  IMAD.MOV.U32 R2, RZ, RZ, R18 ;  /* 0x000000ffff027224 */ /* 0x000fe200078e0012 */
[----:B------:R-:W-:Y:S02]  /*0880*/  MOV R5, R19 ;  /* 0x0000001300057202 */ /* 0x000fe40000000f00 */
[----:B------:R-:W-:Y:S01]  /*0890*/  MOV R0, 0x8c0 ;  /* 0x000008c000007802 */ /* 0x000fe20000000f00 */
[----:B0-----:R-:W-:-:S07]  /*08a0*/  IMAD.U32 R3, RZ, RZ, UR4 ;  /* 0x00000004ff037e24 */ /* 0x001fce000f8e00ff */
[----:B------:R-:W-:Y:S05]  /*08b0*/  CALL.REL.NOINC `($__internal_21_$__cuda_sm20_div_s64) ;  /* 0x0000003800d07944 */ /* 0x000fea0003c00000 */
[----:B------:R-:W0:Y:S01]  /*08c0*/  LDCU UR4, c[0x0][0x3a8] ;  /* 0x00007500ff0477ac */ /* 0x000e220008000800 */
[----:B------:R-:W-:Y:S01]  /*08d0*/  IADD3 R3, PT, PT, -R14, RZ, RZ ;  /* 0x000000ff0e037210 */ /* 0x000fe20007ffe1ff */
[----:B------:R-:W-:Y:S01]  /*08e0*/  IMAD.MOV.U32 R12, RZ, RZ, R14 ;  /* 0x000000ffff0c7224 */ /* 0x000fe200078e000e */
[----:B------:R-:W-:-:S03]  /*08f0*/  MOV R13, R15 ;  /* 0x0000000f000d7202 */ /* 0x000fc60000000f00 */
[----:B0-----:R-:W-:-:S07]  /*0900*/  IMAD R3, R3, UR4, R18 ;  /* 0x0000000403037c24 */ /* 0x001fce000f8e0212 */
.L_x_1161:
[----:B------:R-:W-:Y:S05]  /*0910*/  BSYNC.RECONVERGENT B0 ;  /* 0x0000000000007941 */ /* 0x000fea0003800200 */
.L_x_1159:
[----:B------:R-:W0:Y:S01]  /*0920*/  LDC.64 R4, c[0x0][0x3b8] ;  /* 0x0000ee00ff047b82 */ /* 0x000e220000000a00 */
[----:B------:R-:W1:Y:S01]  /*0930*/  LDCU UR5, c[0x0][0x3a0] ;  /* 0x00007400ff0577ac */ /* 0x000e620008000800 */
[----:B------:R-:W-:Y:S01]  /*0940*/  BSSY.RECONVERGENT B0, `(.L_x_1162) ;  /* 0x0000190000007945 */ /* 0x000fe20003800200 */
[----:B------:R-:W1:Y:S05]  /*0950*/  LDCU.64 UR6, c[0x0][0x3c0] ;  /* 0x00007800ff0677ac */ /* 0x000e6a0008000a00 */
[----:B------:R-:W2:Y:S01]  /*0960*/  LDC.64 R6, c[0x0][0x3b0] ;  /* 0x0000ec00ff067b82 */ /* 0x000ea20000000a00 */
[----:B------:R-:W0:Y:S01]  /*0970*/  LDCU.64 UR10, c[0x0][0x3c0] ;  /* 0x00007800ff0a77ac */ /* 0x000e220008000a00 */
[----:B------:R-:W3:Y:S01]  /*0980*/  LDCU UR4, c[0x0][0x398] ;  /* 0x00007300ff0477ac */ /* 0x000ee20008000800 */
[----:B------:R-:W4:Y:S01]  /*0990*/  LDCU UR13, c[0x0][0x3a0] ;  /* 0x00007400ff0d77ac */ /* 0x000f220008000800 */
[----:B------:R-:W5:Y:S01]  /*09a0*/  LDCU UR12, c[0x0][0x398] ;  /* 0x00007300ff0c77ac */ /* 0x000f620008000800 */
[----:B-1----:R-:W-:Y:S01]  /*09b0*/  UIADD3 UR5, UPT, UPT, UR5, UR7, URZ ;  /* 0x0000000705057290 */ /* 0x002fe2000fffe0ff */
[----:B0-----:R-:W-:-:S02]  /*09c0*/  IMAD R0, R8, R5, -UR11 ;  /* 0x8000000b08007e24 */ /* 0x001fc4000f8e0205 */
[----:B------:R-:W-:Y:S01]  /*09d0*/  IMAD R3, R3, R4, -UR10 ;  /* 0x8000000a03037e24 */ /* 0x000fe2000f8e0204 */
[----:B---3--:R-:W-:Y:S02]  /*09e0*/  UIADD3 UR4, UPT, UPT, UR4, UR6, URZ ;  /* 0x0000000604047290 */ /* 0x008fe4000fffe0ff */
[----:B--2---:R-:W-:Y:S02]  /*09f0*/  VIADDMNMX R5, R0, R7, UR5, PT ;  /* 0x0000000500057e46 */ /* 0x004fe4000b800107 */
[----:B------:R-:W-:Y:S02]  /*0a00*/  VIMNMX R8, PT, PT, RZ, R0, !PT ;  /* 0x00000000ff087248 */ /* 0x000fe40007fe0100 */
[----:B----4-:R-:W-:Y:S02]  /*0a10*/  VIMNMX R15, PT, PT, R5, UR13, PT ;  /* 0x0000000d050f7c48 */ /* 0x010fe4000bfe0100 */
[----:B------:R-:W-:Y:S02]  /*0a20*/  VIADDMNMX R2, R3, R6, UR4, PT ;  /* 0x0000000403027e46 */ /* 0x000fe4000b800106 */
[----:B------:R-:W-:-:S02]  /*0a30*/  VIMNMX R6, PT, PT, RZ, R3, !PT ;  /* 0x00000003ff067248 */ /* 0x000fc40007fe0100 */
[C---:B-----5:R-:W-:Y:S01]  /*0a40*/  VIMNMX R7, PT, PT, R2.reuse, UR12, PT ;  /* 0x0000000c02077c48 */ /* 0x060fe2000bfe0100 */
[----:B------:R-:W-:Y:S01]  /*0a50*/  IMAD.IADD R2, R2, 0x1, -R3 ;  /* 0x0000000102027824 */ /* 0x000fe200078e0a03 */
[----:B------:R-:W-:Y:S02]  /*0a60*/  ISETP.GE.AND P0, PT, R8, R15, PT ;  /* 0x0000000f0800720c */ /* 0x000fe40003f06270 */
[----:B------:R-:W-:Y:S02]  /*0a70*/  IADD3 R5, PT, PT, -R0, R5, RZ ;  /* 0x0000000500057210 */ /* 0x000fe40007ffe1ff */
[----:B------:R-:W-:-:S03]  /*0a80*/  ISETP.LE.OR P0, PT, R7, R6, P0 ;  /* 0x000000060700720c */ /* 0x000fc60000703670 */
[----:B------:R-:W-:-:S10]  /*0a90*/  IMAD R5, R2, R5, RZ ;  /* 0x0000000502057224 */ /* 0x000fd400078e02ff */
[----:B------:R-:W-:Y:S05]  /*0aa0*/  @P0 BRA `(.L_x_1163) ;  /* 0x0000001400e00947 */ /* 0x000fea0003800000 */
[C---:B------:R-:W-:Y:S01]  /*0ab0*/  IMAD.IADD R0, R8.reuse, 0x1, -R15 ;  /* 0x0000000108007824 */ /* 0x040fe200078e0a0f */
[----:B------:R-:W-:Y:S01]  /*0ac0*/  BSSY.RECONVERGENT B1, `(.L_x_1164) ;  /* 0x000016c000017945 */ /* 0x000fe20003800200 */
[----:B------:R-:W-:Y:S01]  /*0ad0*/  IADD3 R4, PT, PT, -R8, R15, RZ ;  /* 0x0000000f08047210 */ /* 0x000fe20007ffe1ff */
[----:B------:R-:W-:Y:S01]  /*0ae0*/  IMAD.MOV.U32 R24, RZ, RZ, RZ ;  /* 0x000000ffff187224 */ /* 0x000fe200078e00ff */
[----:B------:R-:W-:Y:S02]  /*0af0*/  MOV R2, R6 ;  /* 0x0000000600027202 */ /* 0x000fe40000000f00 */
[----:B------:R-:W-:-:S13]  /*0b00*/  ISETP.GT.U32.AND P0, PT, R0, -0x10, PT ;  /* 0xfffffff00000780c */ /* 0x000fda0003f04070 */
.L_x_1174:
        /* <DEDUP_REMOVED lines=9> */
[----:B------:R-:W0:Y:S01]  /*0ba0*/  LDC.64 R16, c[0x0][0x390] ;  /* 0x0000e400ff107b82 */ /* 0x000e220000000a00 */
[----:B------:R-:W-:Y:S02]  /*0bb0*/  LOP3.LUT R30, R4, 0xfffffff0, RZ, 0xc0, !PT ;  /* 0xfffffff0041e7812 */ /* 0x000fe400078ec0ff */
[----:B------:R-:W-:-:S03]  /*0bc0*/  MOV R0, R8 ;  /* 0x0000000800007202 */ /* 0x000fc60000000f00 */
[----:B------:R-:W-:Y:S01]  /*0bd0*/  IMAD.MOV R30, RZ, RZ, -R30 ;  /* 0x000000ffff1e7224 */ /* 0x000fe200078e0a1e */
[C---:B0-----:R-:W-:Y:S02]  /*0be0*/  SHF.L.U64.HI R33, R16.reuse, 0x1, R17 ;  /* 0x0000000110217819 */ /* 0x041fe40000010211 */
[----:B------:R-:W-:-:S07]  /*0bf0*/  SHF.L.U32 R31, R16, 0x1, RZ ;  /* 0x00000001101f7819 */ /* 0x000fce00000006ff */
.L_x_1167:
[----:B------:R-:W0:Y:S01]  /*0c00*/  LDCU.64 UR6, c[0x0][0x3a0] ;  /* 0x00007400ff0677ac */ /* 0x000e220008000a00 */
[----:B------:R-:W-:Y:S02]  /*0c10*/  HFMA2 R19, -RZ, RZ, 0, 0 ;  /* 0x00000000ff137431 */ /* 0x000fe400000001ff */
[----:B------:R-:W-:Y:S01]  /*0c20*/  IMAD.MOV.U32 R18, RZ, RZ, R0 ;  /* 0x000000ffff127224 */ /* 0x000fe200078e0000 */
[----:B------:R-:W-:Y:S01]  /*0c30*/  MOV R20, R10 ;  /* 0x0000000a00147202 */ /* 0x000fe20000000f00 */
[----:B------:R-:W1:Y:S01]  /*0c40*/  LDCU.64 UR4, c[0x0][0x388] ;  /* 0x00007100ff0477ac */ /* 0x000e620008000a00 */
[----:B0-----:R-:W-:Y:S02]  /*0c50*/  IMAD R21, R3, UR6, RZ ;  /* 0x0000000603157c24 */ /* 0x001fe4000f8e02ff */
[----:B------:R-:W-:-:S04]  /*0c60*/  IMAD.WIDE.U32 R18, R14, UR6, R18 ;  /* 0x000000060e127c25 */ /* 0x000fc8000f8e0012 */
[----:B------:R-:W-:-:S04]  /*0c70*/  IMAD R21, R14, UR7, R21 ;  /* 0x000000070e157c24 */ /* 0x000fc8000f8e0215 */
[----:B------:R-:W-:Y:S02]  /*0c80*/  IMAD.IADD R19, R19, 0x1, R21 ;  /* 0x0000000113137824 */ /* 0x000fe400078e0215 */
[----:B------:R-:W-:Y:S02]  /*0c90*/  IMAD.MOV.U32 R21, RZ, RZ, R9 ;  /* 0x000000ffff157224 */ /* 0x000fe400078e0009 */
[-C--:B------:R-:W-:Y:S02]  /*0ca0*/  IMAD R19, R19, R16.reuse, RZ ;  /* 0x0000001013137224 */ /* 0x080fe400078e02ff */
[----:B------:R-:W-:-:S04]  /*0cb0*/  IMAD.WIDE.U32 R20, R18, R16, R20 ;  /* 0x0000001012147225 */ /* 0x000fc800078e0014 */
[----:B------:R-:W-:Y:S01]  /*0cc0*/  IMAD R19, R18, R17, R19 ;  /* 0x0000001112137224 */ /* 0x000fe200078e0213 */
[----:B-1----:R-:W-:-:S04]  /*0cd0*/  LEA R18, P1, R20, UR4, 0x1 ;  /* 0x0000000414127c11 */ /* 0x002fc8000f8208ff */
[----:B------:R-:W-:-:S04]  /*0ce0*/  IADD3 R19, PT, PT, R21, R19, RZ ;  /* 0x0000001315137210 */ /* 0x000fc80007ffe0ff */
[----:B------:R-:W-:Y:S02]  /*0cf0*/  LEA.HI.X R19, R20, UR5, R19, 0x1, P1 ;  /* 0x0000000514137c11 */ /* 0x000fe400088f0c13 */
[----:B------:R-:W-:-:S03]  /*0d00*/  IADD3 R22, P1, PT, R31, R18, RZ ;  /* 0x000000121f167210 */ /* 0x000fc60007f3e0ff */
[----:B------:R0:W2:Y:S02]  /*0d10*/  LDG.E.U16 R27, desc[UR8][R18.64] ;  /* 0x00000008121b7981 */ /* 0x0000a4000c1e1500 */
[----:B------:R-:W-:Y:S01]  /*0d20*/  IMAD.X R23, R33, 0x1, R19, P1 ;  /* 0x0000000121177824 */ /* 0x000fe200008e0613 */
[----:B------:R-:W-:-:S04]  /*0d30*/  IADD3 R34, P1, PT, R22, R31, RZ ;  /* 0x0000001f16227210 */ /* 0x000fc80007f3e0ff */
[----:B------:R-:W-:Y:S01]  /*0d40*/  IADD3.X R35, PT, PT, R23, R33, RZ, P1, !PT ;  /* 0x0000002117237210 */ /* 0x000fe20000ffe4ff */
[----:B------:R1:W3:Y:S01]  /*0d50*/  LDG.E.U16 R25, desc[UR8][R22.64] ;  /* 0x0000000816197981 */ /* 0x0002e2000c1e1500 */
[----:B------:R-:W-:-:S03]  /*0d60*/  IADD3 R36, P1, PT, R34, R31, RZ ;  /* 0x0000001f22247210 */ /* 0x000fc60007f3e0ff */
[----:B------:R-:W4:Y:S02]  /*0d70*/  LDG.E.U16 R32, desc[UR8][R34.64] ;  /* 0x0000000822207981 */ /* 0x000f24000c1e1500 */
[----:B------:R-:W-:Y:S01]  /*0d80*/  IMAD.X R37, R35, 0x1, R33, P1 ;  /* 0x0000000123257824 */ /* 0x000fe200008e0621 */
[----:B------:R-:W-:-:S04]  /*0d90*/  IADD3 R20, P1, PT, R36, R31, RZ ;  /* 0x0000001f24147210 */ /* 0x000fc80007f3e0ff */
[----:B------:R-:W-:Y:S02]  /*0da0*/  IADD3.X R21, PT, PT, R37, R33, RZ, P1, !PT ;  /* 0x0000002125157210 */ /* 0x000fe40000ffe4ff */
[-C--:B0-----:R-:W-:Y:S01]  /*0db0*/  IADD3 R18, P1, PT, R20, R31.reuse, RZ ;  /* 0x0000001f14127210 */ /* 0x081fe20007f3e0ff */
[----:B------:R-:W5:Y:S04]  /*0dc0*/  LDG.E.U16 R34, desc[UR8][R36.64] ;  /* 0x0000000824227981 */ /* 0x000f68000c1e1500 */
[----:B------:R-:W-:Y:S01]  /*0dd0*/  IMAD.X R19, R21, 0x1, R33, P1 ;  /* 0x0000000115137824 */ /* 0x000fe200008e0621 */
[----:B------:R-:W5:Y:S01]  /*0de0*/  LDG.E.U16 R20, desc[UR8][R20.64] ;  /* 0x0000000814147981 */ /* 0x000f62000c1e1500 */
[----:B-1----:R-:W-:-:S03]  /*0df0*/  IADD3 R22, P1, PT, R18, R31, RZ ;  /* 0x0000001f12167210 */ /* 0x002fc60007f3e0ff */
[----:B------:R2:W5:Y:S01]  /*0e00*/  LDG.E.U16 R18, desc[UR8][R18.64] ;  /* 0x0000000812127981 */ /* 0x000562000c1e1500 */
[----:B------:R-:W-:-:S05]  /*0e10*/  IADD3.X R23, PT, PT, R19, R33, RZ, P1, !PT ;  /* 0x0000002113177210 */ /* 0x000fca0000ffe4ff */
[----:B------:R0:W5:Y:S01]  /*0e20*/  LDG.E.U16 R35, desc[UR8][R22.64] ;  /* 0x0000000816237981 */ /* 0x000162000c1e1500 */
[----:B------:R-:W-:Y:S01]  /*0e30*/  IADD3 R26, P1, PT, R22, R31, RZ ;  /* 0x0000001f161a7210 */ /* 0x000fe20007f3e0ff */
[----:B--2---:R-:W-:-:S03]  /*0e40*/  IMAD.U32 R19, R27, 0x10000, RZ ;  /* 0x000100001b137824 */ /* 0x004fc600078e00ff */
[----:B------:R-:W-:Y:S01]  /*0e50*/  IADD3.X R27, PT, PT, R23, R33, RZ, P1, !PT ;  /* 0x00000021171b7210 */ /* 0x000fe20000ffe4ff */
[----:B------:R-:W-:Y:S01]  /*0e60*/  FADD.FTZ R36, R19, R24 ;  /* 0x0000001813247221 */ /* 0x000fe20000010000 */
[----:B------:R-:W-:-:S03]  /*0e70*/  IADD3 R24, P1, PT, R26, R31, RZ ;  /* 0x0000001f1a187210 */ /* 0x000fc60007f3e0ff */
[----:B------:R-:W2:Y:S01]  /*0e80*/  LDG.E.U16 R21, desc[UR8][R26.64] ;  /* 0x000000081a157981 */ /* 0x000ea2000c1e1500 */
[----:B---3--:R-:W-:Y:S01]  /*0e90*/  IMAD.U32 R37, R25, 0x10000, RZ ;  /* 0x0001000019257824 */ /* 0x008fe200078e00ff */
[----:B------:R-:W-:-:S03]  /*0ea0*/  IADD3.X R25, PT, PT, R27, R33, RZ, P1, !PT ;  /* 0x000000211b197210 */ /* 0x000fc60000ffe4ff */
[----:B0-----:R-:W-:Y:S01]  /*0eb0*/  FADD.FTZ R22, R36, R37 ;  /* 0x0000002524167221 */ /* 0x001fe20000010000 */
[----:B------:R-:W-:Y:S01]  /*0ec0*/  IADD3 R36, P1, PT, R24, R31, RZ ;  /* 0x0000001f18247210 */ /* 0x000fe20007f3e0ff */
[----:B----4-:R-:W-:Y:S01]  /*0ed0*/  IMAD.U32 R23, R32, 0x10000, RZ ;  /* 0x0001000020177824 */ /* 0x010fe200078e00ff */
[----:B------:R0:W3:Y:S02]  /*0ee0*/  LDG.E.U16 R19, desc[UR8][R24.64] ;  /* 0x0000000818137981 */ /* 0x0000e4000c1e1500 */
[----:B------:R-:W-:Y:S01]  /*0ef0*/  IADD3.X R37, PT, PT, R25, R33, RZ, P1, !PT ;  /* 0x0000002119257210 */ /* 0x000fe20000ffe4ff */
[----:B-----5:R-:W-:-:S04]  /*0f00*/  IMAD.U32 R34, R34, 0x10000, RZ ;  /* 0x0001000022227824 */ /* 0x020fc800078e00ff */
[----:B------:R-:W4:Y:S01]  /*0f10*/  LDG.E.U16 R32, desc[UR8][R36.64] ;  /* 0x0000000824207981 */ /* 0x000f22000c1e1500 */
[----:B0-----:R-:W-:Y:S01]  /*0f20*/  FADD.FTZ R24, R22, R23 ;  /* 0x0000001716187221 */ /* 0x001fe20000010000 */
[----:B------:R-:W-:Y:S01]  /*0f30*/  IADD3 R22, P1, PT, R36, R31, RZ ;  /* 0x0000001f24167210 */ /* 0x000fe20007f3e0ff */
[----:B------:R-:W-:-:S03]  /*0f40*/  IMAD.U32 R25, R20, 0x10000, RZ ;  /* 0x0001000014197824 */ /* 0x000fc600078e00ff */
[----:B------:R-:W-:Y:S01]  /*0f50*/  IADD3.X R23, PT, PT, R37, R33, RZ, P1, !PT ;  /* 0x0000002125177210 */ /* 0x000fe20000ffe4ff */
[----:B------:R-:W-:Y:S01]  /*0f60*/  FADD.FTZ R34, R24, R34 ;  /* 0x0000002218227221 */ /* 0x000fe20000010000 */
[----:B------:R-:W-:-:S03]  /*0f70*/  IADD3 R26, P1, PT, R22, R31, RZ ;  /* 0x0000001f161a7210 */ /* 0x000fc60007f3e0ff */
[----:B------:R0:W5:Y:S01]  /*0f80*/  LDG.E.U16 R20, desc[UR8][R22.64] ;  /* 0x0000000816147981 */ /* 0x000162000c1e1500 */
[----:B------:R-:W-:Y:S01]  /*0f90*/  IADD3.X R27, PT, PT, R23, R33, RZ, P1, !PT ;  /* 0x00000021171b7210 */ /* 0x000fe20000ffe4ff */
[----:B------:R-:W-:Y:S01]  /*0fa0*/  FADD.FTZ R34, R34, R25 ;  /* 0x0000001922227221 */ /* 0x000fe20000010000 */
[----:B------:R-:W-:Y:S01]  /*0fb0*/  IADD3 R24, P1, PT, R26, R31, RZ ;  /* 0x0000001f1a187210 */ /* 0x000fe20007f3e0ff */
[----:B0-----:R-:W-:-:S03]  /*0fc0*/  IMAD.U32 R23, R18, 0x10000, RZ ;  /* 0x0001000012177824 */ /* 0x001fc600078e00ff */
[----:B------:R-:W-:Y:S01]  /*0fd0*/  IADD3.X R25, PT, PT, R27, R33, RZ, P1, !PT ;  /* 0x000000211b197210 */ /* 0x000fe20000ffe4ff */
[----:B------:R-:W-:Y:S01]  /*0fe0*/  IMAD.U32 R37, R35, 0x10000, RZ ;  /* 0x0001000023257824 */ /* 0x000fe200078e00ff */
[----:B------:R0:W5:Y:S01]  /*0ff0*/  LDG.E.U16 R18, desc[UR8][R26.64] ;  /* 0x000000081a127981 */ /* 0x000162000c1e1500 */
[----:B------:R-:W-:Y:S01]  /*1000*/  FADD.FTZ R36, R34, R23 ;  /* 0x0000001722247221 */ /* 0x000fe20000010000 */
[----:B------:R-:W-:Y:S02]  /*1010*/  IADD3 R34, P1, PT, R24, R31, RZ ;  /* 0x0000001f18227210 */ /* 0x000fe40007f3e0ff */
[----:B------:R-:W5:Y:S02]  /*1020*/  LDG.E.U16 R24, desc[UR8][R24.64] ;  /* 0x0000000818187981 */ /* 0x000f64000c1e1500 */
[----:B------:R-:W-:Y:S02]  /*1030*/  IADD3.X R35, PT, PT, R25, R33, RZ, P1, !PT ;  /* 0x0000002119237210 */ /* 0x000fe40000ffe4ff */
[----:B------:R-:W-:-:S03]  /*1040*/  IADD3 R22, P1, PT, R34, R31, RZ ;  /* 0x0000001f22167210 */ /* 0x000fc60007f3e0ff */
[----:B------:R-:W5:Y:S02]  /*1050*/  LDG.E.U16 R34, desc[UR8][R34.64] ;  /* 0x0000000822227981 */ /* 0x000f64000c1e1500 */
[----:B------:R-:W-:Y:S01]  /*1060*/  IMAD.X R23, R35, 0x1, R33, P1 ;  /* 0x0000000123177824 */ /* 0x000fe200008e0621 */
[----:B0-----:R-:W-:-:S04]  /*1070*/  IADD3 R26, P1, PT, R22, R31, RZ ;  /* 0x0000001f161a7210 */ /* 0x001fc80007f3e0ff */
[----:B------:R-:W-:Y:S01]  /*1080*/  IADD3.X R27, PT, PT, R23, R33, RZ, P1, !PT ;  /* 0x00000021171b7210 */ /* 0x000fe20000ffe4ff */
[----:B------:R-:W5:Y:S04]  /*1090*/  LDG.E.U16 R22, desc[UR8][R22.64] ;  /* 0x0000000816167981 */ /* 0x000f68000c1e1500 */
[----:B------:R-:W5:Y:S01]  /*10a0*/  LDG.E.U16 R26, desc[UR8][R26.64] ;  /* 0x000000081a1a7981 */ /* 0x000f62000c1e1500 */
[----:B------:R-:W-:Y:S01]  /*10b0*/  FADD.FTZ R36, R36, R37 ;  /* 0x0000002524247221 */ /* 0x000fe20000010000 */
[----:B------:R-:W-:-:S04]  /*10c0*/  IADD3 R30, PT, PT, R30, 0x10, RZ ;  /* 0x000000101e1e7810 */ /* 0x000fc80007ffe0ff */
[----:B------:R-:W-:Y:S01]  /*10d0*/  ISETP.NE.AND P1, PT, R30, RZ, PT ;  /* 0x000000ff1e00720c */ /* 0x000fe20003f25270 */
[----:B------:R-:W-:Y:S02]  /*10e0*/  VIADD R0, R0, 0x10 ;  /* 0x0000001000007836 */ /* 0x000fe40000000000 */
[----:B--2---:R-:W-:-:S04]  /*10f0*/  IMAD.U32 R21, R21, 0x10000, RZ ;  /* 0x0001000015157824 */ /* 0x004fc800078e00ff */
[----:B------:R-:W-:Y:S01]  /*1100*/  FADD.FTZ R21, R36, R21 ;  /* 0x0000001524157221 */ /* 0x000fe20000010000 */
[----:B---3--:R-:W-:-:S05]  /*1110*/  SHF.L.U32 R36, R19, 0x10, RZ ;  /* 0x0000001013247819 */ /* 0x008fca00000006ff */
[----:B------:R-:W-:Y:S01]  /*1120*/  FADD.FTZ R21, R21, R36 ;  /* 0x0000002415157221 */ /* 0x000fe20000010000 */
[----:B----4-:R-:W-:-:S04]  /*1130*/  IMAD.U32 R32, R32, 0x10000, RZ ;  /* 0x0001000020207824 */ /* 0x010fc800078e00ff */
[----:B------:R-:W-:Y:S01]  /*1140*/  FADD.FTZ R21, R21, R32 ;  /* 0x0000002015157221 */ /* 0x000fe20000010000 */
[----:B-----5:R-:W-:-:S05]  /*1150*/  SHF.L.U32 R20, R20, 0x10, RZ ;  /* 0x0000001014147819 */ /* 0x020fca00000006ff */
[----:B------:R-:W-:Y:S01]  /*1160*/  FADD.FTZ R20, R21, R20 ;  /* 0x0000001415147221 */ /* 0x000fe20000010000 */
[----:B------:R-:W-:Y:S01]  /*1170*/  IMAD.U32 R19, R18, 0x10000, RZ ;  /* 0x0001000012137824 */ /* 0x000fe200078e00ff */
[----:B------:R-:W-:-:S03]  /*1180*/  SHF.L.U32 R24, R24, 0x10, RZ ;  /* 0x0000001018187819 */ /* 0x000fc600000006ff */
[----:B------:R-:W-:-:S04]  /*1190*/  FADD.FTZ R19, R20, R19 ;  /* 0x0000001314137221 */ /* 0x000fc80000010000 */
[----:B------:R-:W-:Y:S01]  /*11a0*/  FADD.FTZ R19, R19, R24 ;  /* 0x0000001813137221 */ /* 0x000fe20000010000 */
[----:B------:R-:W-:-:S04]  /*11b0*/  IMAD.U32 R34, R34, 0x10000, RZ ;  /* 0x0001000022227824 */ /* 0x000fc800078e00ff */
[----:B------:R-:W-:Y:S01]  /*11c0*/  FADD.FTZ R19, R19, R34 ;  /* 0x0000002213137221 */ /* 0x000fe20000010000 */
[----:B------:R-:W-:Y:S01]  /*11d0*/  IMAD.U32 R22, R22, 0x10000, RZ ;  /* 0x0001000016167824 */ /* 0x000fe200078e00ff */
[----:B------:R-:W-:-:S03]  /*11e0*/  SHF.L.U32 R26, R26, 0x10, RZ ;  /* 0x000000101a1a7819 */ /* 0x000fc600000006ff */
[----:B------:R-:W-:-:S04]  /*11f0*/  FADD.FTZ R19, R19, R22 ;  /* 0x0000001613137221 */ /* 0x000fc80000010000 */
[----:B------:R-:W-:Y:S01]  /*1200*/  FADD.FTZ R24, R19, R26 ;  /* 0x0000001a13187221 */ /* 0x000fe20000010000 */
[----:B------:R-:W-:Y:S06]  /*1210*/  @P1 BRA `(.L_x_1167) ;  /* 0xfffffff800781947 */ /* 0x000fec000383ffff */
.L_x_1166:
[----:B------:R-:W-:Y:S05]  /*1220*/  BSYNC.RECONVERGENT B2 ;  /* 0x0000000000027941 */ /* 0x000fea0003800200 */
.L_x_1165:
[----:B------:R-:W-:Y:S01]  /*1230*/  LOP3.LUT R16, R4, 0xf, RZ, 0xc0, !PT ;  /* 0x0000000f04107812 */ /* 0x000fe200078ec0ff */
[----:B------:R-:W-:Y:S01]  /*1240*/  BSSY.RECONVERGENT B2, `(.L_x_1168) ;  /* 0x00000f2000027945 */ /* 0x000fe20003800200 */
[----:B------:R-:W-:Y:S02]  /*1250*/  IADD3 R2, PT, PT, R2, 0x1, RZ ;  /* 0x0000000102027810 */ /* 0x000fe40007ffe0ff */
[----:B------:R-:W-:Y:S02]  /*1260*/  ISETP.NE.AND P2, PT, R16, RZ, PT ;  /* 0x000000ff1000720c */ /* 0x000fe40003f45270 */
[----:B------:R-:W-:-:S11]  /*1270*/  ISETP.NE.AND P1, PT, R2, R7, PT ;  /* 0x000000070200720c */ /* 0x000fd60003f25270 */
[----:B------:R-:W-:Y:S05]  /*1280*/  @!P2 BRA `(.L_x_1169) ;  /* 0x0000000c00b4a947 */ /* 0x000fea0003800000 */
[----:B------:R-:W-:Y:S01]  /*1290*/  VIADD R16, R16, 0xffffffff ;  /* 0xffffffff10107836 */ /* 0x000fe20000000000 */
[----:B------:R-:W-:Y:S04]  /*12a0*/  BSSY.RECONVERGENT B3, `(.L_x_1170) ;  /* 0x0000073000037945 */ /* 0x000fe80003800200 */
[----:B------:R-:W-:-:S13]  /*12b0*/  ISETP.GE.U32.AND P2, PT, R16, 0x7, PT ;  /* 0x000000071000780c */ /* 0x000fda0003f46070 */
[----:B------:R-:W-:Y:S05]  /*12c0*/  @!P2 BRA `(.L_x_1171) ;  /* 0x0000000400c0a947 */ /* 0x000fea0003800000 */
[----:B------:R-:W0:Y:S01]  /*12d0*/  LDCU.64 UR4, c[0x0][0x3a0] ;  /* 0x00007400ff0477ac */ /* 0x000e220008000a00 */
[----:B------:R-:W-:Y:S01]  /*12e0*/  MOV R16, R0 ;  /* 0x0000000000107202 */ /* 0x000fe20000000f00 */
[----:B------:R-:W-:Y:S01]  /*12f0*/  IMAD.MOV.U32 R17, RZ, RZ, RZ ;  /* 0x000000ffff117224 */ /* 0x000fe200078e00ff */
[C---:B------:R-:W-:Y:S01]  /*1300*/  IADD3 R18, PT, PT, R0.reuse, 0x2, RZ ;  /* 0x0000000200127810 */ /* 0x040fe20007ffe0ff */
[----:B------:R-:W1:Y:S01]  /*1310*/  LDCU.64 UR6, c[0x0][0x390] ;  /* 0x00007200ff0677ac */ /* 0x000e620008000a00 */
[----:B------:R-:W-:Y:S02]  /*1320*/  VIADD R26, R0, 0x1 ;  /* 0x00000001001a7836 */ /* 0x000fe40000000000 */
[----:B------:R-:W-:Y:S01]  /*1330*/  IMAD.MOV.U32 R27, RZ, RZ, RZ ;  /* 0x000000ffff1b7224 */ /* 0x000fe200078e00ff */
[----:B------:R-:W2:Y:S01]  /*1340*/  LDCU.64 UR10, c[0x0][0x388] ;  /* 0x00007100ff0a77ac */ /* 0x000ea20008000a00 */
[----:B0-----:R-:W-:Y:S02]  /*1350*/  IMAD R33, R3, UR4, RZ ;  /* 0x0000000403217c24 */ /* 0x001fe4000f8e02ff */
[----:B------:R-:W-:Y:S01]  /*1360*/  IMAD.WIDE.U32 R22, R14, UR4, R16 ;  /* 0x000000040e167c25 */ /* 0x000fe2000f8e0010 */
[----:B------:R-:W-:-:S03]  /*1370*/  MOV R17, R9 ;  /* 0x0000000900117202 */ /* 0x000fc60000000f00 */
[C---:B------:R-:W-:Y:S02]  /*1380*/  IMAD R33, R14.reuse, UR5, R33 ;  /* 0x000000050e217c24 */ /* 0x040fe4000f8e0221 */
[----:B------:R-:W-:Y:S02]  /*1390*/  IMAD.MOV.U32 R16, RZ, RZ, R10 ;  /* 0x000000ffff107224 */ /* 0x000fe400078e000a */
[----:B------:R-:W-:Y:S01]  /*13a0*/  IMAD.WIDE.U32 R26, R14, UR4, R26 ;  /* 0x000000040e1a7c25 */ /* 0x000fe2000f8e001a */
[----:B------:R-:W-:-:S03]  /*13b0*/  IADD3 R19, PT, PT, R33, R23, RZ ;  /* 0x0000001721137210 */ /* 0x000fc60007ffe0ff */
[----:B-1----:R-:W-:-:S04]  /*13c0*/  IMAD.WIDE.U32 R20, R22, UR6, R16 ;  /* 0x0000000616147c25 */ /* 0x002fc8000f8e0010 */
[----:B------:R-:W-:Y:S01]  /*13d0*/  IMAD R19, R19, UR6, RZ ;  /* 0x0000000613137c24 */ /* 0x000fe2000f8e02ff */
[----:B--2---:R-:W-:-:S03]  /*13e0*/  LEA R30, P2, R20, UR10, 0x1 ;  /* 0x0000000a141e7c11 */ /* 0x004fc6000f8408ff */
[----:B------:R-:W-:Y:S02]  /*13f0*/  IMAD R23, R22, UR7, R19 ;  /* 0x0000000716177c24 */ /* 0x000fe4000f8e0213 */
[----:B------:R-:W-:Y:S02]  /*1400*/  HFMA2 R19, -RZ, RZ, 0, 0 ;  /* 0x00000000ff137431 */ /* 0x000fe400000001ff */
[----:B------:R-:W-:Y:S01]  /*1410*/  IMAD.IADD R22, R33, 0x1, R27 ;  /* 0x0000000121167824 */ /* 0x000fe200078e021b */
[----:B------:R-:W-:-:S03]  /*1420*/  IADD3 R21, PT, PT, R21, R23, RZ ;  /* 0x0000001715157210 */ /* 0x000fc60007ffe0ff */
[----:B------:R-:W-:Y:S02]  /*1430*/  IMAD R23, R22, UR6, RZ ;  /* 0x0000000616177c24 */ /* 0x000fe4000f8e02ff */
[----:B------:R-:W-:Y:S01]  /*1440*/  VIADD R22, R0, 0x3 ;  /* 0x0000000300167836 */ /* 0x000fe20000000000 */
[----:B------:R-:W-:Y:S01]  /*1450*/  LEA.HI.X R31, R20, UR11, R21, 0x1, P2 ;  /* 0x0000000b141f7c11 */ /* 0x000fe200090f0c15 */
[----:B------:R-:W-:Y:S02]  /*1460*/  IMAD R21, R26, UR7, R23 ;  /* 0x000000071a157c24 */ /* 0x000fe4000f8e0217 */
[----:B------:R-:W-:Y:S02]  /*1470*/  IMAD.WIDE.U32 R18, R14, UR4, R18 ;  /* 0x000000040e127c25 */ /* 0x000fe4000f8e0012 */
[----:B------:R-:W2:Y:S02]  /*1480*/  LDG.E.U16 R30, desc[UR8][R30.64] ;  /* 0x000000081e1e7981 */ /* 0x000ea4000c1e1500 */
[----:B------:R-:W-:Y:S01]  /*1490*/  IMAD.WIDE.U32 R26, R26, UR6, R16 ;  /* 0x000000061a1a7c25 */ /* 0x000fe2000f8e0010 */
[----:B------:R-:W-:-:S03]  /*14a0*/  IADD3 R19, PT, PT, R33, R19, RZ ;  /* 0x0000001321137210 */ /* 0x000fc60007ffe0ff */
[----:B------:R-:W-:Y:S01]  /*14b0*/  IMAD.MOV.U32 R23, RZ, RZ, RZ ;  /* 0x000000ffff177224 */ /* 0x000fe200078e00ff */
[----:B------:R-:W-:Y:S01]  /*14c0*/  IADD3 R21, PT, PT, R27, R21, RZ ;  /* 0x000000151b157210 */ /* 0x000fe20007ffe0ff */
[----:B------:R-:W-:Y:S01]  /*14d0*/  IMAD R19, R19, UR6, RZ ;  /* 0x0000000613137c24 */ /* 0x000fe2000f8e02ff */
[----:B------:R-:W-:Y:S01]  /*14e0*/  LEA R20, P2, R26, UR10, 0x1 ;  /* 0x0000000a1a147c11 */ /* 0x000fe2000f8408ff */
[----:B------:R-:W-:-:S03]  /*14f0*/  IMAD.WIDE.U32 R22, R14, UR4, R22 ;  /* 0x000000040e167c25 */ /* 0x000fc6000f8e0016 */
[----:B------:R-:W-:Y:S01]  /*1500*/  LEA.HI.X R21, R26, UR11, R21, 0x1, P2 ;  /* 0x0000000b1a157c11 */ /* 0x000fe200090f0c15 */
[C---:B------:R-:W-:Y:S02]  /*1510*/  IMAD R25, R18.reuse, UR7, R19 ;  /* 0x0000000712197c24 */ /* 0x040fe4000f8e0213 */
[----:B------:R-:W-:-:S04]  /*1520*/  IMAD.WIDE.U32 R18, R18, UR6, R16 ;  /* 0x0000000612127c25 */ /* 0x000fc8000f8e0010 */
[----:B------:R-:W-:Y:S01]  /*1530*/  IMAD.IADD R23, R33, 0x1, R23 ;  /* 0x0000000121177824 */ /* 0x000fe200078e0217 */
[----:B------:R-:W-:Y:S02]  /*1540*/  IADD3 R19, PT, PT, R19, R25, RZ ;  /* 0x0000001913137210 */ /* 0x000fe40007ffe0ff */
[----:B------:R-:W-:Y:S01]  /*1550*/  LEA R36, P2, R18, UR10, 0x1 ;  /* 0x0000000a12247c11 */ /* 0x000fe2000f8408ff */
[----:B------:R-:W-:-:S03]  /*1560*/  IMAD R23, R23, UR6, RZ ;  /* 0x0000000617177c24 */ /* 0x000fc6000f8e02ff */
[----:B------:R-:W-:Y:S01]  /*1570*/  LEA.HI.X R37, R18, UR11, R19, 0x1, P2 ;  /* 0x0000000b12257c11 */ /* 0x000fe200090f0c13 */
[----:B------:R-:W-:Y:S01]  /*1580*/  VIADD R18, R0, 0x4 ;  /* 0x0000000400127836 */ /* 0x000fe20000000000 */
[----:B------:R-:W-:Y:S01]  /*1590*/  MOV R19, RZ ;  /* 0x000000ff00137202 */ /* 0x000fe20000000f00 */
[C---:B------:R-:W-:Y:S02]  /*15a0*/  IMAD R25, R22.reuse, UR7, R23 ;  /* 0x0000000716197c24 */ /* 0x040fe4000f8e0217 */
[----:B------:R-:W-:Y:S01]  /*15b0*/  IMAD.WIDE.U32 R22, R22, UR6, R16 ;  /* 0x0000000616167c25 */ /* 0x000fe2000f8e0010 */
[----:B------:R-:W3:Y:S03]  /*15c0*/  LDG.E.U16 R32, desc[UR8][R36.64] ;  /* 0x0000000824207981 */ /* 0x000ee6000c1e1500 */
[----:B------:R-:W-:Y:S01]  /*15d0*/  IMAD.WIDE.U32 R18, R14, UR4, R18 ;  /* 0x000000040e127c25 */ /* 0x000fe2000f8e0012 */
[----:B------:R-:W-:-:S03]  /*15e0*/  LEA R34, P2, R22, UR10, 0x1 ;  /* 0x0000000a16227c11 */ /* 0x000fc6000f8408ff */
[----:B------:R-:W-:Y:S01]  /*15f0*/  IMAD.IADD R23, R23, 0x1, R25 ;  /* 0x0000000117177824 */ /* 0x000fe200078e0219 */
[----:B------:R-:W-:Y:S01]  /*1600*/  IADD3 R19, PT, PT, R33, R19, RZ ;  /* 0x0000001321137210 */ /* 0x000fe20007ffe0ff */
[----:B------:R0:W4:Y:S03]  /*1610*/  LDG.E.U16 R25, desc[UR8][R20.64] ;  /* 0x0000000814197981 */ /* 0x000126000c1e1500 */
[----:B------:R-:W-:Y:S01]  /*1620*/  LEA.HI.X R35, R22, UR11, R23, 0x1, P2 ;  /* 0x0000000b16237c11 */ /* 0x000fe200090f0c17 */
[----:B------:R-:W-:-:S04]  /*1630*/  IMAD R19, R19, UR6, RZ ;  /* 0x0000000613137c24 */ /* 0x000fc8000f8e02ff */
[C---:B------:R-:W-:Y:S01]  /*1640*/  IMAD R23, R18.reuse, UR7, R19 ;  /* 0x0000000712177c24 */ /* 0x040fe2000f8e0213 */
[----:B------:R-:W5:Y:S01]  /*1650*/  LDG.E.U16 R31, desc[UR8][R34.64] ;  /* 0x00000008221f7981 */ /* 0x000f62000c1e1500 */
[----:B------:R-:W-:-:S04]  /*1660*/  IMAD.WIDE.U32 R18, R18, UR6, R16 ;  /* 0x0000000612127c25 */ /* 0x000fc8000f8e0010 */
[----:B------:R-:W-:Y:S01]  /*1670*/  IMAD.IADD R19, R19, 0x1, R23 ;  /* 0x0000000113137824 */ /* 0x000fe200078e0217 */
[----:B------:R-:W-:-:S04]  /*1680*/  LEA R26, P2, R18, UR10, 0x1 ;  /* 0x0000000a121a7c11 */ /* 0x000fc8000f8408ff */
[----:B------:R-:W-:Y:S01]  /*1690*/  LEA.HI.X R27, R18, UR11, R19, 0x1, P2 ;  /* 0x0000000b121b7c11 */ /* 0x000fe200090f0c13 */
[----:B------:R-:W-:Y:S01]  /*16a0*/  IMAD.MOV.U32 R19, RZ, RZ, RZ ;  /* 0x000000ffff137224 */ /* 0x000fe200078e00ff */
[----:B------:R-:W-:-:S03]  /*16b0*/  IADD3 R18, PT, PT, R0, 0x5, RZ ;  /* 0x0000000500127810 */ /* 0x000fc60007ffe0ff */
[----:B------:R-:W5:Y:S02]  /*16c0*/  LDG.E.U16 R26, desc[UR8][R26.64] ;  /* 0x000000081a1a7981 */ /* 0x000f64000c1e1500 */
[----:B------:R-:W-:-:S05]  /*16d0*/  IMAD.WIDE.U32 R18, R14, UR4, R18 ;  /* 0x000000040e127c25 */ /* 0x000fca000f8e0012 */
[----:B------:R-:W-:-:S05]  /*16e0*/  IADD3 R19, PT, PT, R33, R19, RZ ;  /* 0x0000001321137210 */ /* 0x000fca0007ffe0ff */
[----:B------:R-:W-:-:S04]  /*16f0*/  IMAD R19, R19, UR6, RZ ;  /* 0x0000000613137c24 */ /* 0x000fc8000f8e02ff */
[C---:B------:R-:W-:Y:S02]  /*1700*/  IMAD R23, R18.reuse, UR7, R19 ;  /* 0x0000000712177c24 */ /* 0x040fe4000f8e0213 */
        /* <DEDUP_REMOVED lines=10> */
[C---:B0-----:R-:W-:Y:S02]  /*17b0*/  IMAD R21, R18.reuse, UR7, R19 ;  /* 0x0000000712157c24 */ /* 0x041fe4000f8e0213 */
[----:B------:R-:W-:-:S04]  /*17c0*/  IMAD.WIDE.U32 R18, R18, UR6, R16 ;  /* 0x0000000612127c25 */ /* 0x000fc8000f8e0010 */
[----:B------:R-:W-:Y:S01]  /*17d0*/  IMAD.IADD R19, R19, 0x1, R21 ;  /* 0x0000000113137824 */ /* 0x000fe200078e0215 */
[----:B------:R-:W-:-:S04]  /*17e0*/  LEA R20, P2, R18, UR10, 0x1 ;  /* 0x0000000a12147c11 */ /* 0x000fc8000f8408ff */
[----:B------:R-:W-:Y:S01]  /*17f0*/  LEA.HI.X R21, R18, UR11, R19, 0x1, P2 ;  /* 0x0000000b12157c11 */ /* 0x000fe200090f0c13 */
[----:B------:R-:W-:Y:S01]  /*1800*/  IMAD.MOV.U32 R19, RZ, RZ, RZ ;  /* 0x000000ffff137224 */ /* 0x000fe200078e00ff */
[----:B------:R-:W-:-:S03]  /*1810*/  IADD3 R18, PT, PT, R0, 0x7, RZ ;  /* 0x0000000700127810 */ /* 0x000fc60007ffe0ff */
[----:B------:R0:W5:Y:S02]  /*1820*/  LDG.E.U16 R20, desc[UR8][R20.64] ;  /* 0x0000000814147981 */ /* 0x000164000c1e1500 */
[----:B------:R-:W-:-:S05]  /*1830*/  IMAD.WIDE.U32 R18, R14, UR4, R18 ;  /* 0x000000040e127c25 */ /* 0x000fca000f8e0012 */
[----:B------:R-:W-:Y:S01]  /*1840*/  IADD3 R33, PT, PT, R33, R19, RZ ;  /* 0x0000001321217210 */ /* 0x000fe20007ffe0ff */
[----:B------:R-:W-:-:S04]  /*1850*/  IMAD.WIDE.U32 R16, R18, UR6, R16 ;  /* 0x0000000612107c25 */ /* 0x000fc8000f8e0010 */
[----:B------:R-:W-:-:S04]  /*1860*/  IMAD R33, R33, UR6, RZ ;  /* 0x0000000621217c24 */ /* 0x000fc8000f8e02ff */
[----:B------:R-:W-:Y:S01]  /*1870*/  IMAD R33, R18, UR7, R33 ;  /* 0x0000000712217c24 */ /* 0x000fe2000f8e0221 */
[----:B------:R-:W-:-:S03]  /*1880*/  LEA R18, P2, R16, UR10, 0x1 ;  /* 0x0000000a10127c11 */ /* 0x000fc6000f8408ff */
[----:B------:R-:W-:-:S05]  /*1890*/  IMAD.IADD R17, R17, 0x1, R33 ;  /* 0x0000000111117824 */ /* 0x000fca00078e0221 */
[----:B------:R-:W-:-:S05]  /*18a0*/  LEA.HI.X R19, R16, UR11, R17, 0x1, P2 ;  /* 0x0000000b10137c11 */ /* 0x000fca00090f0c11 */
[----:B------:R-:W5:Y:S01]  /*18b0*/  LDG.E.U16 R18, desc[UR8][R18.64] ;  /* 0x0000000812127981 */ /* 0x000f62000c1e1500 */
[----:B------:R-:W-:Y:S02]  /*18c0*/  IADD3 R0, PT, PT, R0, 0x8, RZ ;  /* 0x0000000800007810 */ /* 0x000fe40007ffe0ff */
[----:B--2---:R-:W-:-:S05]  /*18d0*/  SHF.L.U32 R17, R30, 0x10, RZ ;  /* 0x000000101e117819 */ /* 0x004fca00000006ff */
[----:B------:R-:W-:Y:S01]  /*18e0*/  FADD.FTZ R17, R24, R17 ;  /* 0x0000001118117221 */ /* 0x000fe20000010000 */
[----:B----4-:R-:W-:Y:S01]  /*18f0*/  IMAD.U32 R16, R25, 0x10000, RZ ;  /* 0x0001000019107824 */ /* 0x010fe200078e00ff */
[----:B---3--:R-:W-:-:S03]  /*1900*/  SHF.L.U32 R25, R32, 0x10, RZ ;  /* 0x0000001020197819 */ /* 0x008fc600000006ff */
[----:B------:R-:W-:-:S04]  /*1910*/  FADD.FTZ R16, R17, R16 ;  /* 0x0000001011107221 */ /* 0x000fc80000010000 */
[----:B------:R-:W-:Y:S01]  /*1920*/  FADD.FTZ R16, R16, R25 ;  /* 0x0000001910107221 */ /* 0x000fe20000010000 */
[----:B-----5:R-:W-:-:S04]  /*1930*/  IMAD.U32 R31, R31, 0x10000, RZ ;  /* 0x000100001f1f7824 */ /* 0x020fc800078e00ff */
[----:B------:R-:W-:Y:S01]  /*1940*/  FADD.FTZ R16, R16, R31 ;  /* 0x0000001f10107221 */ /* 0x000fe20000010000 */
[----:B------:R-:W-:-:S05]  /*1950*/  SHF.L.U32 R17, R26, 0x10, RZ ;  /* 0x000000101a117819 */ /* 0x000fca00000006ff */
[----:B------:R-:W-:Y:S01]  /*1960*/  FADD.FTZ R16, R16, R17 ;  /* 0x0000001110107221 */ /* 0x000fe20000010000 */
[----:B0-----:R-:W-:-:S04]  /*1970*/  IMAD.U32 R21, R22, 0x10000, RZ ;  /* 0x0001000016157824 */ /* 0x001fc800078e00ff */
[----:B------:R-:W-:Y:S01]  /*1980*/  FADD.FTZ R16, R16, R21 ;  /* 0x0000001510107221 */ /* 0x000fe20000010000 */
[----:B------:R-:W-:-:S05]  /*1990*/  SHF.L.U32 R17, R20, 0x10, RZ ;  /* 0x0000001014117819 */ /* 0x000fca00000006ff */
[----:B------:R-:W-:Y:S01]  /*19a0*/  FADD.FTZ R16, R16, R17 ;  /* 0x0000001110107221 */ /* 0x000fe20000010000 */
[----:B------:R-:W-:-:S04]  /*19b0*/  IMAD.U32 R19, R18, 0x10000, RZ ;  /* 0x0001000012137824 */ /* 0x000fc800078e00ff */
[----:B------:R-:W-:-:S07]  /*19c0*/  FADD.FTZ R24, R16, R19 ;  /* 0x0000001310187221 */ /* 0x000fce0000010000 */
.L_x_1171:
[----:B------:R-:W-:Y:S05]  /*19d0*/  BSYNC.RECONVERGENT B3 ;  /* 0x0000000000037941 */ /* 0x000fea0003800200 */
.L_x_1170:
[----:B------:R-:W-:-:S04]  /*19e0*/  LOP3.LUT R16, R4, 0x7, RZ, 0xc0, !PT ;  /* 0x0000000704107812 */ /* 0x000fc800078ec0ff */
[----:B------:R-:W-:-:S13]  /*19f0*/  ISETP.NE.AND P2, PT, R16, RZ, PT ;  /* 0x000000ff1000720c */ /* 0x000fda0003f45270 */
[----:B------:R-:W-:Y:S05]  /*1a00*/  @!P2 BRA `(.L_x_1169) ;  /* 0x0000000400d4a947 */ /* 0x000fea0003800000 */
[----:B------:R-:W-:Y:S01]  /*1a10*/  VIADD R16, R16, 0xffffffff ;  /* 0xffffffff10107836 */ /* 0x000fe20000000000 */
[----:B------:R-:W-:Y:S01]  /*1a20*/  BSSY.RECONVERGENT B3, `(.L_x_1172) ;  /* 0x0000040000037945 */ /* 0x000fe20003800200 */
[----:B------:R-:W-:-:S03]  /*1a30*/  LOP3.LUT P2, RZ, R4, 0x3, RZ, 0xc0, !PT ;  /* 0x0000000304ff7812 */ /* 0x000fc6000784c0ff */
[----:B------:R-:W-:-:S13]  /*1a40*/  ISETP.GE.U32.AND P3, PT, R16, 0x3, PT ;  /* 0x000000031000780c */ /* 0x000fda0003f66070 */
[----:B------:R-:W-:Y:S05]  /*1a50*/  @!P3 BRA `(.L_x_1173) ;  /* 0x0000000000f0b947 */ /* 0x000fea0003800000 */
[----:B------:R-:W0:Y:S01]  /*1a60*/  LDCU.64 UR4, c[0x0][0x3a0] ;  /* 0x00007400ff0477ac */ /* 0x000e220008000a00 */
[----:B------:R-:W-:Y:S02]  /*1a70*/  HFMA2 R17, -RZ, RZ, 0, 0 ;  /* 0x00000000ff117431 */ /* 0x000fe400000001ff */
[----:B------:R-:W-:Y:S01]  /*1a80*/  IMAD.MOV.U32 R16, RZ, RZ, R0 ;  /* 0x000000ffff107224 */ /* 0x000fe200078e0000 */
[C---:B------:R-:W-:Y:S01]  /*1a90*/  IADD3 R26, PT, PT, R0.reuse, 0x1, RZ ;  /* 0x00000001001a7810 */ /* 0x040fe20007ffe0ff */
[----:B------:R-:W1:Y:S01]  /*1aa0*/  LDCU.64 UR6, c[0x0][0x390] ;  /* 0x00007200ff0677ac */ /* 0x000e620008000a00 */
[C---:B------:R-:W-:Y:S01]  /*1ab0*/  IADD3 R22, PT, PT, R0.reuse, 0x3, RZ ;  /* 0x0000000300167810 */ /* 0x040fe20007ffe0ff */
[----:B------:R-:W-:Y:S02]  /*1ac0*/  VIADD R20, R0, 0x2 ;  /* 0x0000000200147836 */ /* 0x000fe40000000000 */
[----:B------:R-:W-:Y:S02]  /*1ad0*/  IMAD.MOV.U32 R27, RZ, RZ, RZ ;  /* 0x000000ffff1b7224 */ /* 0x000fe400078e00ff */
[----:B------:R-:W-:-:S02]  /*1ae0*/  IMAD.MOV.U32 R23, RZ, RZ, RZ ;  /* 0x000000ffff177224 */ /* 0x000fc400078e00ff */
[----:B0-----:R-:W-:Y:S02]  /*1af0*/  IMAD R21, R3, UR4, RZ ;  /* 0x0000000403157c24 */ /* 0x001fe4000f8e02ff */
[----:B------:R-:W-:-:S04]  /*1b00*/  IMAD.WIDE.U32 R18, R14, UR4, R16 ;  /* 0x000000040e127c25 */ /* 0x000fc8000f8e0010 */
[C---:B------:R-:W-:Y:S01]  /*1b10*/  IMAD R17, R14.reuse, UR5, R21 ;  /* 0x000000050e117c24 */ /* 0x040fe2000f8e0215 */
[----:B------:R-:W-:Y:S01]  /*1b20*/  MOV R21, RZ ;  /* 0x000000ff00157202 */ /* 0x000fe20000000f00 */
[----:B------:R-:W-:-:S03]  /*1b30*/  IMAD.WIDE.U32 R26, R14, UR4, R26 ;  /* 0x000000040e1a7c25 */ /* 0x000fc6000f8e001a */
[----:B------:R-:W-:Y:S01]  /*1b40*/  IADD3 R16, PT, PT, R17, R19, RZ ;  /* 0x0000001311107210 */ /* 0x000fe20007ffe0ff */
[----:B------:R-:W-:-:S04]  /*1b50*/  IMAD.WIDE.U32 R20, R14, UR4, R20 ;  /* 0x000000040e147c25 */ /* 0x000fc8000f8e0014 */
[----:B------:R-:W-:Y:S01]  /*1b60*/  IMAD.WIDE.U32 R22, R14, UR4, R22 ;  /* 0x000000040e167c25 */ /* 0x000fe2000f8e0016 */
[----:B------:R-:W0:Y:S01]  /*1b70*/  LDCU.64 UR4, c[0x0][0x388] ;  /* 0x00007100ff0477ac */ /* 0x000e220008000a00 */
[C---:B------:R-:W-:Y:S02]  /*1b80*/  IADD3 R25, PT, PT, R17.reuse, R21, RZ ;  /* 0x0000001511197210 */ /* 0x040fe40007ffe0ff */
[----:B-1----:R-:W-:Y:S01]  /*1b90*/  IMAD R31, R16, UR6, RZ ;  /* 0x00000006101f7c24 */ /* 0x002fe2000f8e02ff */
[----:B------:R-:W-:Y:S01]  /*1ba0*/  MOV R16, R10 ;  /* 0x0000000a00107202 */ /* 0x000fe20000000f00 */
[C---:B------:R-:W-:Y:S02]  /*1bb0*/  IMAD.IADD R19, R17.reuse, 0x1, R27 ;  /* 0x0000000111137824 */ /* 0x040fe400078e021b */
[----:B------:R-:W-:Y:S02]  /*1bc0*/  IMAD.IADD R21, R17, 0x1, R23 ;  /* 0x0000000111157824 */ /* 0x000fe400078e0217 */
[----:B------:R-:W-:-:S02]  /*1bd0*/  IMAD.MOV.U32 R17, RZ, RZ, R9 ;  /* 0x000000ffff117224 */ /* 0x000fc400078e0009 */
[----:B------:R-:W-:Y:S02]  /*1be0*/  IMAD R23, R19, UR6, RZ ;  /* 0x0000000613177c24 */ /* 0x000fe4000f8e02ff */
[C---:B------:R-:W-:Y:S02]  /*1bf0*/  IMAD R31, R18.reuse, UR7, R31 ;  /* 0x00000007121f7c24 */ /* 0x040fe4000f8e021f */
[----:B------:R-:W-:-:S04]  /*1c00*/  IMAD.WIDE.U32 R18, R18, UR6, R16 ;  /* 0x0000000612127c25 */ /* 0x000fc8000f8e0010 */
[----:B------:R-:W-:Y:S01]  /*1c10*/  IMAD R25, R25, UR6, RZ ;  /* 0x0000000619197c24 */ /* 0x000fe2000f8e02ff */
[----:B0-----:R-:W-:Y:S01]  /*1c20*/  LEA R30, P3, R18, UR4, 0x1 ;  /* 0x00000004121e7c11 */ /* 0x001fe2000f8608ff */
[C---:B------:R-:W-:Y:S01]  /*1c30*/  IMAD R23, R26.reuse, UR7, R23 ;  /* 0x000000071a177c24 */ /* 0x040fe2000f8e0217 */
[----:B------:R-:W-:Y:S01]  /*1c40*/  IADD3 R31, PT, PT, R19, R31, RZ ;  /* 0x0000001f131f7210 */ /* 0x000fe20007ffe0ff */
[----:B------:R-:W-:-:S03]  /*1c50*/  IMAD.WIDE.U32 R26, R26, UR6, R16 ;  /* 0x000000061a1a7c25 */ /* 0x000fc6000f8e0010 */
[----:B------:R-:W-:Y:S01]  /*1c60*/  LEA.HI.X R31, R18, UR5, R31, 0x1, P3 ;  /* 0x00000005121f7c11 */ /* 0x000fe200098f0c1f */
[----:B------:R-:W-:Y:S02]  /*1c70*/  IMAD R33, R21, UR6, RZ ;  /* 0x0000000615217c24 */ /* 0x000fe4000f8e02ff */
[C---:B------:R-:W-:Y:S02]  /*1c80*/  IMAD R25, R20.reuse, UR7, R25 ;  /* 0x0000000714197c24 */ /* 0x040fe4000f8e0219 */
[--C-:B------:R-:W-:Y:S01]  /*1c90*/  IMAD.WIDE.U32 R20, R20, UR6, R16.reuse ;  /* 0x0000000614147c25 */ /* 0x100fe2000f8e0010 */
[----:B------:R-:W2:Y:S03]  /*1ca0*/  LDG.E.U16 R30, desc[UR8][R30.64] ;  /* 0x000000081e1e7981 */ /* 0x000ea6000c1e1500 */
[----:B------:R-:W-:Y:S01]  /*1cb0*/  IMAD.WIDE.U32 R16, R22, UR6, R16 ;  /* 0x0000000616107c25 */ /* 0x000fe2000f8e0010 */
[----:B------:R-:W-:-:S02]  /*1cc0*/  LEA R18, P4, R20, UR4, 0x1 ;  /* 0x0000000414127c11 */ /* 0x000fc4000f8808ff */
[----:B------:R-:W-:Y:S01]  /*1cd0*/  IADD3 R25, PT, PT, R21, R25, RZ ;  /* 0x0000001915197210 */ /* 0x000fe20007ffe0ff */
[----:B------:R-:W-:Y:S01]  /*1ce0*/  IMAD R33, R22, UR7, R33 ;  /* 0x0000000716217c24 */ /* 0x000fe2000f8e0221 */
[----:B------:R-:W-:Y:S01]  /*1cf0*/  LEA R22, P3, R26, UR4, 0x1 ;  /* 0x000000041a167c11 */ /* 0x000fe2000f8608ff */
[----:B------:R-:W-:Y:S01]  /*1d00*/  IMAD.IADD R23, R27, 0x1, R23 ;  /* 0x000000011b177824 */ /* 0x000fe200078e0217 */
[----:B------:R-:W-:Y:S01]  /*1d10*/  LEA.HI.X R19, R20, UR5, R25, 0x1, P4 ;  /* 0x0000000514137c11 */ /* 0x000fe2000a0f0c19 */
[----:B------:R-:W-:-:S03]  /*1d20*/  IMAD.IADD R33, R17, 0x1, R33 ;  /* 0x0000000111217824 */ /* 0x000fc600078e0221 */
[----:B------:R-:W-:Y:S01]  /*1d30*/  LEA.HI.X R23, R26, UR5, R23, 0x1, P3 ;  /* 0x000000051a177c11 */ /* 0x000fe200098f0c17 */
[----:B------:R-:W3:Y:S01]  /*1d40*/  LDG.E.U16 R18, desc[UR8][R18.64] ;  /* 0x0000000812127981 */ /* 0x000ee2000c1e1500 */
[----:B------:R-:W-:-:S03]  /*1d50*/  LEA R20, P3, R16, UR4, 0x1 ;  /* 0x0000000410147c11 */ /* 0x000fc6000f8608ff */
[----:B------:R-:W4:Y:S01]  /*1d60*/  LDG.E.U16 R22, desc[UR8][R22.64] ;  /* 0x0000000816167981 */ /* 0x000f22000c1e1500 */
[----:B------:R-:W-:-:S05]  /*1d70*/  LEA.HI.X R21, R16, UR5, R33, 0x1, P3 ;  /* 0x0000000510157c11 */ /* 0x000fca00098f0c21 */
[----:B------:R-:W5:Y:S01]  /*1d80*/  LDG.E.U16 R20, desc[UR8][R20.64] ;  /* 0x0000000814147981 */ /* 0x000f62000c1e1500 */
[----:B------:R-:W-:Y:S02]  /*1d90*/  IADD3 R0, PT, PT, R0, 0x4, RZ ;  /* 0x0000000400007810 */ /* 0x000fe40007ffe0ff */
[----:B--2---:R-:W-:-:S05]  /*1da0*/  SHF.L.U32 R17, R30, 0x10, RZ ;  /* 0x000000101e117819 */ /* 0x004fca00000006ff */
[----:B------:R-:W-:Y:S01]  /*1db0*/  FADD.FTZ R17, R24, R17 ;  /* 0x0000001118117221 */ /* 0x000fe20000010000 */
[----:B---3--:R-:W-:Y:S01]  /*1dc0*/  SHF.L.U32 R25, R18, 0x10, RZ ;  /* 0x0000001012197819 */ /* 0x008fe200000006ff */
[----:B----4-:R-:W-:-:S04]  /*1dd0*/  IMAD.U32 R16, R22, 0x10000, RZ ;  /* 0x0001000016107824 */ /* 0x010fc800078e00ff */
[----:B------:R-:W-:Y:S01]  /*1de0*/  FADD.FTZ R16, R17, R16 ;  /* 0x0000001011107221 */ /* 0x000fe20000010000 */
[----:B-----5:R-:W-:-:S03]  /*1df0*/  IMAD.U32 R17, R20, 0x10000, RZ ;  /* 0x0001000014117824 */ /* 0x020fc600078e00ff */
[----:B------:R-:W-:-:S04]  /*1e00*/  FADD.FTZ R16, R16, R25 ;  /* 0x0000001910107221 */ /* 0x000fc80000010000 */
[----:B------:R-:W-:-:S07]  /*1e10*/  FADD.FTZ R24, R16, R17 ;  /* 0x0000001110187221 */ /* 0x000fce0000010000 */
.L_x_1173:
[----:B------:R-:W-:Y:S05]  /*1e20*/  BSYNC.RECONVERGENT B3 ;  /* 0x0000000000037941 */ /* 0x000fea0003800200 */
.L_x_1172:
[----:B------:R-:W-:Y:S05]  /*1e30*/  @!P2 BRA `(.L_x_1169) ;  /* 0x0000000000c8a947 */ /* 0x000fea0003800000 */
[----:B------:R-:W0:Y:S01]  /*1e40*/  LDC.64 R20, c[0x0][0x3a0] ;  /* 0x0000e800ff147b82 */ /* 0x000e220000000a00 */
[----:B------:R-:W-:Y:S02]  /*1e50*/  HFMA2 R23, -RZ, RZ, 0, 0 ;  /* 0x00000000ff177431 */ /* 0x000fe400000001ff */
[----:B------:R-:W-:-:S05]  /*1e60*/  IMAD.MOV.U32 R22, RZ, RZ, R0 ;  /* 0x000000ffff167224 */ /* 0x000fca00078e0000 */
[----:B------:R-:W1:Y:S08]  /*1e70*/  LDC.64 R16, c[0x0][0x390] ;  /* 0x0000e400ff107b82 */ /* 0x000e700000000a00 */
[----:B------:R-:W2:Y:S01]  /*1e80*/  LDC.64 R18, c[0x0][0x388] ;  /* 0x0000e200ff127b82 */ /* 0x000ea20000000a00 */
[-C--:B0-----:R-:W-:Y:S02]  /*1e90*/  IMAD R3, R3, R20.reuse, RZ ;  /* 0x0000001403037224 */ /* 0x081fe400078e02ff */
[----:B------:R-:W-:Y:S01]  /*1ea0*/  IMAD.WIDE.U32 R26, R14, R20, R22 ;  /* 0x000000140e1a7225 */ /* 0x000fe200078e0016 */
[----:B------:R-:W-:-:S03]  /*1eb0*/  MOV R22, R10 ;  /* 0x0000000a00167202 */ /* 0x000fc60000000f00 */
[----:B------:R-:W-:Y:S02]  /*1ec0*/  IMAD R21, R14, R21, R3 ;  /* 0x000000150e157224 */ /* 0x000fe400078e0203 */
[----:B------:R-:W-:Y:S02]  /*1ed0*/  IMAD.MOV.U32 R23, RZ, RZ, R9 ;  /* 0x000000ffff177224 */ /* 0x000fe400078e0009 */
[----:B------:R-:W-:Y:S02]  /*1ee0*/  IMAD.IADD R3, R21, 0x1, R27 ;  /* 0x0000000115037824 */ /* 0x000fe400078e021b */
[----:B-1----:R-:W-:-:S04]  /*1ef0*/  IMAD.WIDE.U32 R30, R26, R16, R22 ;  /* 0x000000101a1e7225 */ /* 0x002fc800078e0016 */
[----:B------:R-:W-:-:S04]  /*1f00*/  IMAD R3, R3, R16, RZ ;  /* 0x0000001003037224 */ /* 0x000fc800078e02ff */
[----:B------:R-:W-:Y:S01]  /*1f10*/  IMAD R3, R26, R17, R3 ;  /* 0x000000111a037224 */ /* 0x000fe200078e0203 */
[----:B--2---:R-:W-:-:S04]  /*1f20*/  LEA R26, P2, R30, R18, 0x1 ;  /* 0x000000121e1a7211 */ /* 0x004fc800078408ff */
[----:B------:R-:W-:-:S04]  /*1f30*/  IADD3 R3, PT, PT, R31, R3, RZ ;  /* 0x000000031f037210 */ /* 0x000fc80007ffe0ff */
[----:B------:R-:W-:-:S05]  /*1f40*/  LEA.HI.X R27, R30, R19, R3, 0x1, P2 ;  /* 0x000000131e1b7211 */ /* 0x000fca00010f0c03 */
[----:B------:R-:W2:Y:S01]  /*1f50*/  LDG.E.U16 R26, desc[UR8][R26.64] ;  /* 0x000000081a1a7981 */ /* 0x000ea2000c1e1500 */
[----:B------:R-:W-:-:S04]  /*1f60*/  LOP3.LUT R3, R4, 0x3, RZ, 0xc0, !PT ;  /* 0x0000000304037812 */ /* 0x000fc800078ec0ff */
[----:B------:R-:W-:Y:S01]  /*1f70*/  ISETP.NE.AND P2, PT, R3, 0x1, PT ;  /* 0x000000010300780c */ /* 0x000fe20003f45270 */
[----:B--2---:R-:W-:-:S04]  /*1f80*/  IMAD.U32 R25, R26, 0x10000, RZ ;  /* 0x000100001a197824 */ /* 0x004fc800078e00ff */
[----:B------:R-:W-:-:S08]  /*1f90*/  FADD.FTZ R24, R24, R25 ;  /* 0x0000001918187221 */ /* 0x000fd00000010000 */
[----:B------:R-:W-:Y:S05]  /*1fa0*/  @!P2 BRA `(.L_x_1169) ;  /* 0x00000000006ca947 */ /* 0x000fea0003800000 */
[----:B------:R-:W-:Y:S02]  /*1fb0*/  ISETP.NE.AND P2, PT, R3, 0x2, PT ;  /* 0x000000020300780c */ /* 0x000fe40003f45270 */
[----:B------:R-:W-:Y:S02]  /*1fc0*/  IADD3 R26, PT, PT, R0, 0x1, RZ ;  /* 0x00000001001a7810 */ /* 0x000fe40007ffe0ff */
[----:B------:R-:W-:-:S03]  /*1fd0*/  MOV R27, RZ ;  /* 0x000000ff001b7202 */ /* 0x000fc60000000f00 */
[----:B------:R-:W-:-:S06]  /*1fe0*/  IMAD.WIDE.U32 R26, R14, R20, R26 ;  /* 0x000000140e1a7225 */ /* 0x000fcc00078e001a */
[----:B------:R-:W-:Y:S01]  /*1ff0*/  @P2 VIADD R30, R0, 0x2 ;  /* 0x00000002001e2836 */ /* 0x000fe20000000000 */
[----:B------:R-:W-:Y:S01]  /*2000*/  IADD3 R25, PT, PT, R21, R27, RZ ;  /* 0x0000001b15197210 */ /* 0x000fe20007ffe0ff */
[----:B------:R-:W-:Y:S02]  /*2010*/  @P2 IMAD.MOV.U32 R31, RZ, RZ, RZ ;  /* 0x000000ffff1f2224 */ /* 0x000fe400078e00ff */
[----:B------:R-:W-:-:S04]  /*2020*/  @P2 IMAD.WIDE.U32 R14, R14, R20, R30 ;  /* 0x000000140e0e2225 */ /* 0x000fc800078e001e */
[----:B------:R-:W-:Y:S02]  /*2030*/  @P2 IMAD.IADD R3, R21, 0x1, R15 ;  /* 0x0000000115032824 */ /* 0x000fe400078e020f */
[-C--:B------:R-:W-:Y:S02]  /*2040*/  IMAD R25, R25, R16.reuse, RZ ;  /* 0x0000001019197224 */ /* 0x080fe400078e02ff */
[----:B------:R-:W-:-:S04]  /*2050*/  IMAD.WIDE.U32 R20, R26, R16, R22 ;  /* 0x000000101a147225 */ /* 0x000fc800078e0016 */
[-C--:B------:R-:W-:Y:S02]  /*2060*/  @P2 IMAD R3, R3, R16.reuse, RZ ;  /* 0x0000001003032224 */ /* 0x080fe400078e02ff */
[----:B------:R-:W-:Y:S02]  /*2070*/  IMAD R25, R26, R17, R25 ;  /* 0x000000111a197224 */ /* 0x000fe400078e0219 */
[----:B------:R-:W-:-:S03]  /*2080*/  @P2 IMAD.WIDE.U32 R22, R14, R16, R22 ;  /* 0x000000100e162225 */ /* 0x000fc600078e0016 */
[----:B------:R-:W-:Y:S01]  /*2090*/  IADD3 R0, PT, PT, R21, R25, RZ ;  /* 0x0000001915007210 */ /* 0x000fe20007ffe0ff */
[----:B------:R-:W-:Y:S01]  /*20a0*/  @P2 IMAD R3, R14, R17, R3 ;  /* 0x000000110e032224 */ /* 0x000fe200078e0203 */
[-C--:B------:R-:W-:Y:S02]  /*20b0*/  LEA R14, P3, R20, R18.reuse, 0x1 ;  /* 0x00000012140e7211 */ /* 0x080fe400078608ff */
[----:B------:R-:W-:Y:S02]  /*20c0*/  @P2 LEA R18, P4, R22, R18, 0x1 ;  /* 0x0000001216122211 */ /* 0x000fe400078808ff */
[----:B------:R-:W-:Y:S01]  /*20d0*/  LEA.HI.X R15, R20, R19, R0, 0x1, P3 ;  /* 0x00000013140f7211 */ /* 0x000fe200018f0c00 */
[----:B------:R-:W-:-:S04]  /*20e0*/  @P2 IMAD.IADD R0, R23, 0x1, R3 ;  /* 0x0000000117002824 */ /* 0x000fc800078e0203 */
[----:B------:R-:W2:Y:S01]  /*20f0*/  LDG.E.U16 R14, desc[UR8][R14.64] ;  /* 0x000000080e0e7981 */ /* 0x000ea2000c1e1500 */
[----:B------:R-:W-:-:S05]  /*2100*/  @P2 LEA.HI.X R19, R22, R19, R0, 0x1, P4 ;  /* 0x0000001316132211 */ /* 0x000fca00020f0c00 */
[----:B------:R-:W3:Y:S01]  /*2110*/  @P2 LDG.E.U16 R18, desc[UR8][R18.64] ;  /* 0x0000000812122981 */ /* 0x000ee2000c1e1500 */
[----:B--2---:R-:W-:-:S05]  /*2120*/  SHF.L.U32 R3, R14, 0x10, RZ ;  /* 0x000000100e037819 */ /* 0x004fca00000006ff */
[----:B------:R-:W-:Y:S01]  /*2130*/  FADD.FTZ R24, R24, R3 ;  /* 0x0000000318187221 */ /* 0x000fe20000010000 */
[----:B---3--:R-:W-:-:S04]  /*2140*/  @P2 IMAD.U32 R17, R18, 0x10000, RZ ;  /* 0x0001000012112824 */ /* 0x008fc800078e00ff */
[----:B------:R-:W-:-:S07]  /*2150*/  @P2 FADD.FTZ R24, R24, R17 ;  /* 0x0000001118182221 */ /* 0x000fce0000010000 */
.L_x_1169:
[----:B------:R-:W-:Y:S05]  /*2160*/  BSYNC.RECONVERGENT B2 ;  /* 0x0000000000027941 */ /* 0x000fea0003800200 */
.L_x_1168:
[----:B------:R-:W-:Y:S05]  /*2170*/  @P1 BRA `(.L_x_1174) ;  /* 0xffffffe800641947 */ /* 0x000fea000383ffff */
[----:B------:R-:W-:Y:S05]  /*2180*/  BSYNC.RECONVERGENT B1 ;  /* 0x0000000000017941 */ /* 0x000fea0003800200 */
.L_x_1164:
[----:B------:R-:W0:Y:S01]  /*2190*/  LDCU.U8 UR4, c[0x0][0x3d4] ;  /* 0x00007a80ff0477ac */ /* 0x000e220008000000 */
[----:B------:R-:W-:Y:S01]  /*21a0*/  IADD3 R7, PT, PT, -R6, R7, RZ ;  /* 0x0000000706077210 */ /* 0x000fe20007ffe1ff */
[----:B0-----:R-:W-:-:S06]  /*21b0*/  UPRMT UR4, UR4, 0x8880, URZ ;  /* 0x0000888004047896 */ /* 0x001fcc00080000ff */
[----:B------:R-:W-:-:S13]  /*21c0*/  ISETP.NE.AND P0, PT, RZ, UR4, PT ;  /* 0x00000004ff007c0c */ /* 0x000fda000bf05270 */
[----:B------:R-:W-:-:S05]  /*21d0*/  @!P0 IMAD R5, R4, R7, RZ ;  /* 0x0000000704058224 */ /* 0x000fca00078e02ff */
[----:B------:R-:W-:-:S06]  /*21e0*/  I2FP.F32.S32 R5, R5 ;  /* 0x0000000500057245 */ /* 0x000fcc0000201400 */
[----:B------:R-:W0:Y:S02]  /*21f0*/  MUFU.RCP R5, R5 ;  /* 0x0000000500057308 */ /* 0x000e240000001000 */
[----:B0-----:R-:W-:-:S05]  /*2200*/  FMUL.FTZ R0, R24, R5 ;  /* 0x0000000518007220 */ /* 0x001fca0000410000 */
[----:B------:R-:W-:Y:S01]  /*2210*/  F2FP.BF16.F32.PACK_AB R0, RZ, R0 ;  /* 0x00000000ff00723e */ /* 0x000fe200000010ff */
[----:B------:R-:W-:Y:S06]  /*2220*/  BRA `(.L_x_1175) ;  /* 0x0000000000047947 */ /* 0x000fec0003800000 */
.L_x_1163:
[----:B------:R-:W-:-:S07]  /*2230*/  PRMT R0, RZ, 0x7610, R0 ;  /* 0x00007610ff007816 */ /* 0x000fce0000000000 */
.L_x_1175:
[----:B------:R-:W-:Y:S05]  /*2240*/  BSYNC.RECONVERGENT B0 ;  /* 0x0000000000007941 */ /* 0x000fea0003800200 */
.L_x_1162:
[----:B------:R-:W0:Y:S01]  /*2250*/  LDCU.64 UR6, c[0x0][0x3c8] ;  /* 0x00007900ff0677ac */ /* 0x000e220008000a00 */
        /* <DEDUP_REMOVED lines=12> */
.L_x_1152:
[----:B------:R-:W0:Y:S01]  /*2320*/  LDCU UR4, c[0x0][0x394] ;  /* 0x00007280ff0477ac */ /* 0x000e220008000800 */
[----:B------:R-:W-:Y:S01]  /*2330*/  BSSY.RECONVERGENT B0, `(.L_x_1177) ;  /* 0x000002c000007945 */ /* 0x000fe20003800200 */
[----:B0-----:R-:W-:-:S04]  /*2340*/  LOP3.LUT R0, R29, UR4, RZ, 0xfc, !PT ;  /* 0x000000041d007c12 */ /* 0x001fc8000f8efcff */
[----:B------:R-:W-:-:S13]  /*2350*/  ISETP.NE.U32.AND P0, PT, R0, RZ, PT ;  /* 0x000000ff0000720c */ /* 0x000fda0003f05070 */
[----:B------:R-:W-:Y:S05]  /*2360*/  @P0 BRA `(.L_x_1178) ;  /* 0x0000000000600947 */ /* 0x000fea0003800000 */
[----:B------:R-:W0:Y:S01]  /*2370*/  LDCU UR4, c[0x0][0x390] ;  /* 0x00007200ff0477ac */ /* 0x000e220008000800 */
[----:B------:R-:W-:Y:S01]  /*2380*/  MOV R13, RZ ;  /* 0x000000ff000d7202 */ /* 0x000fe20000000f00 */
        /* <DEDUP_REMOVED lines=22> */
.L_x_1178:
[----:B------:R-:W0:Y:S01]  /*24f0*/  LDCU.64 UR4, c[0x0][0x390] ;  /* 0x00007200ff0477ac */ /* 0x000e220008000a00 */
[----:B------:R-:W-:Y:S01]  /*2500*/  MOV R2, R28 ;  /* 0x0000001c00027202 */ /* 0x000fe20000000f00 */
[----:B------:R-:W-:Y:S01]  /*2510*/  IMAD.MOV.U32 R5, RZ, RZ, R29 ;  /* 0x000000ffff057224 */ /* 0x000fe200078e001d */
[----:B------:R-:W-:Y:S01]  /*2520*/  MOV R0, 0x2560 ;  /* 0x0000256000007802 */ /* 0x000fe20000000f00 */
[----:B0-----:R-:W-:Y:S01]  /*2530*/  IMAD.U32 R3, RZ, RZ, UR4 ;  /* 0x00000004ff037e24 */ /* 0x001fe2000f8e00ff */
[----:B------:R-:W-:-:S07]  /*2540*/  MOV R4, UR5 ;  /* 0x0000000500047c02 */ /* 0x000fce0008000f00 */
[----:B------:R-:W-:Y:S05]  /*2550*/  CALL.REL.NOINC `($__internal_21_$__cuda_sm20_div_s64) ;  /* 0x0000001c00a87944 */ /* 0x000fea0003c00000 */
[----:B------:R-:W0:Y:S01]  /*2560*/  LDCU.64 UR4, c[0x0][0x390] ;  /* 0x00007200ff0477ac */ /* 0x000e220008000a00 */
[-C--:B------:R-:W-:Y:S01]  /*2570*/  IADD3 R3, P0, PT, RZ, -R14.reuse, RZ ;  /* 0x8000000eff037210 */ /* 0x080fe20007f1e0ff */
[----:B------:R-:W-:Y:S01]  /*2580*/  IMAD.MOV.U32 R19, RZ, RZ, R15 ;  /* 0x000000ffff137224 */ /* 0x000fe200078e000f */
[----:B------:R-:W-:Y:S02]  /*2590*/  MOV R18, R14 ;  /* 0x0000000e00127202 */ /* 0x000fe40000000f00 */
[----:B------:R-:W-:-:S05]  /*25a0*/  IADD3.X R0, PT, PT, RZ, ~R15, RZ, P0, !PT ;  /* 0x8000000fff007210 */ /* 0x000fca00007fe4ff */
[----:B0-----:R-:W-:Y:S02]  /*25b0*/  IMAD R0, R0, UR4, RZ ;  /* 0x0000000400007c24 */ /* 0x001fe4000f8e02ff */
[----:B------:R-:W-:-:S04]  /*25c0*/  IMAD.WIDE.U32 R12, R3, UR4, R28 ;  /* 0x00000004030c7c25 */ /* 0x000fc8000f8e001c */
[----:B------:R-:W-:-:S04]  /*25d0*/  IMAD R3, R3, UR5, R0 ;  /* 0x0000000503037c24 */ /* 0x000fc8000f8e0200 */
[----:B------:R-:W-:-:S07]  /*25e0*/  IMAD.IADD R13, R3, 0x1, R13 ;  /* 0x00000001030d7824 */ /* 0x000fce00078e020d */
.L_x_1179:
[----:B------:R-:W-:Y:S05]  /*25f0*/  BSYNC.RECONVERGENT B0 ;  /* 0x0000000000007941 */ /* 0x000fea0003800200 */
.L_x_1177:
[----:B------:R-:W0:Y:S01]  /*2600*/  LDC.64 R8, c[0x0][0x3a8] ;  /* 0x0000ea00ff087b82 */ /* 0x000e220000000a00 */
[----:B------:R-:W-:Y:S01]  /*2610*/  BSSY.RECONVERGENT B0, `(.L_x_1180) ;  /* 0x0000028000007945 */ /* 0x000fe20003800200 */
[----:B0-----:R-:W-:-:S04]  /*2620*/  SHF.R.S32.HI R4, RZ, 0x1f, R9 ;  /* 0x0000001fff047819 */ /* 0x001fc80000011409 */
[----:B------:R-:W-:-:S04]  /*2630*/  LOP3.LUT R0, R19, R4, RZ, 0xfc, !PT ;  /* 0x0000000413007212 */ /* 0x000fc800078efcff */
[----:B------:R-:W-:-:S13]  /*2640*/  ISETP.NE.U32.AND P0, PT, R0, RZ, PT ;  /* 0x000000ff0000720c */ /* 0x000fda0003f05070 */
[----:B------:R-:W-:Y:S05]  /*2650*/  @P0 BRA `(.L_x_1181) ;  /* 0x0000000000600947 */ /* 0x000fea0003800000 */
[----:B------:R-:W0:Y:S01]  /*2660*/  LDCU UR4, c[0x0][0x3ac] ;  /* 0x00007580ff0477ac */ /* 0x000e220008000800 */
[----:B------:R-:W-:Y:S02]  /*2670*/  HFMA2 R2, -RZ, RZ, 0, 0 ;  /* 0x00000000ff027431 */ /* 0x000fe400000001ff */
        /* <DEDUP_REMOVED lines=22> */
.L_x_1181:
        /* <DEDUP_REMOVED lines=11> */
.L_x_1182:
[----:B------:R-:W-:Y:S05]  /*2890*/  BSYNC.RECONVERGENT B0 ;  /* 0x0000000000007941 */ /* 0x000fea0003800200 */
.L_x_1180:
        /* <DEDUP_REMOVED lines=28> */
.L_x_1184:
[----:B------:R-:W0:Y:S01]  /*2a60*/  LDCU UR4, c[0x0][0x3a8] ;  /* 0x00007500ff0477ac */ /* 0x000e220008000800 */
[----:B------:R-:W-:Y:S01]  /*2a70*/  IMAD.MOV.U32 R2, RZ, RZ, R18 ;  /* 0x000000ffff027224 */ /* 0x000fe200078e0012 */
[----:B------:R-:W-:Y:S02]  /*2a80*/  MOV R5, R19 ;  /* 0x0000001300057202 */ /* 0x000fe40000000f00 */
[----:B------:R-:W-:Y:S01]  /*2a90*/  MOV R0, 0x2ac0 ;  /* 0x00002ac000007802 */ /* 0x000fe20000000f00 */
[----:B0-----:R-:W-:-:S07]  /*2aa0*/  IMAD.U32 R3, RZ, RZ, UR4 ;  /* 0x00000004ff037e24 */ /* 0x001fce000f8e00ff */
[----:B------:R-:W-:Y:S05]  /*2ab0*/  CALL.REL.NOINC `($__internal_21_$__cuda_sm20_div_s64) ;  /* 0x0000001800507944 */ /* 0x000fea0003c00000 */
[----:B------:R-:W0:Y:S01]  /*2ac0*/  LDCU UR4, c[0x0][0x3a8] ;  /* 0x00007500ff0477ac */ /* 0x000e220008000800 */
[----:B------:R-:W-:-:S05]  /*2ad0*/  IADD3 R3, PT, PT, -R14, RZ, RZ ;  /* 0x000000ff0e037210 */ /* 0x000fca0007ffe1ff */
[----:B0-----:R-:W-:-:S07]  /*2ae0*/  IMAD R3, R3, UR4, R18 ;  /* 0x0000000403037c24 */ /* 0x001fce000f8e0212 */
.L_x_1185:
[----:B------:R-:W-:Y:S05]  /*2af0*/  BSYNC.RECONVERGENT B0 ;  /* 0x0000000000007941 */ /* 0x000fea0003800200 */
.L_x_1183:
        /* <DEDUP_REMOVED lines=18> */
[----:B-----5:R-:W-:Y:S02]  /*2c20*/  VIMNMX R9, PT, PT, R9, UR12, PT ;  /* 0x0000000c09097c48 */ /* 0x020fe4000bfe0100 */
[----:B------:R-:W-:-:S04]  /*2c30*/  ISETP.GE.AND P0, PT, R10, R5, PT ;  /* 0x000000050a00720c */ /* 0x000fc80003f06270 */
[----:B------:R-:W-:-:S13]  /*2c40*/  ISETP.LT.AND P0, PT, R8, R9, !P0 ;  /* 0x000000090800720c */ /* 0x000fda0004701270 */
[----:B------:R-:W-:Y:S01]  /*2c50*/  @!P0 PRMT R0, RZ, 0x7610, R0 ;  /* 0x00007610ff008816 */ /* 0x000fe20000000000 */
[----:B------:R-:W-:Y:S06]  /*2c60*/  @!P0 BRA `(.L_x_1187) ;  /* 0x0000001400ac8947 */ /* 0x000fec0003800000 */
[C---:B------:R-:W-:Y:S01]  /*2c70*/  IMAD.IADD R0, R10.reuse, 0x1, -R5 ;  /* 0x000000010a007824 */ /* 0x040fe200078e0a05 */
[----:B------:R-:W-:Y:S01]  /*2c80*/  IADD3 R2, PT, PT, -R10, R5, RZ ;  /* 0x000000050a027210 */ /* 0x000fe20007ffe1ff */
[----:B------:R-:W-:Y:S01]  /*2c90*/  BSSY.RECONVERGENT B1, `(.L_x_1188) ;  /* 0x0000163000017945 */ /* 0x000fe20003800200 */
[----:B------:R-:W-:Y:S02]  /*2ca0*/  IMAD.MOV.U32 R7, RZ, RZ, RZ ;  /* 0x000000ffff077224 */ /* 0x000fe400078e00ff */
[C---:B------:R-:W-:Y:S02]  /*2cb0*/  LOP3.LUT R6, R2.reuse, 0xf, RZ, 0xc0, !PT ;  /* 0x0000000f02067812 */ /* 0x040fe400078ec0ff */
[C---:B------:R-:W-:Y:S02]  /*2cc0*/  LOP3.LUT R5, R2.reuse, 0x7, RZ, 0xc0, !PT ;  /* 0x0000000702057812 */ /* 0x040fe400078ec0ff */
[----:B------:R-:W-:Y:S02]  /*2cd0*/  LOP3.LUT R4, R2, 0xfffffff0, RZ, 0xc0, !PT ;  /* 0xfffffff002047812 */ /* 0x000fe400078ec0ff */
[----:B------:R-:W-:-:S02]  /*2ce0*/  ISETP.GT.U32.AND P0, PT, R0, -0x10, PT ;  /* 0xfffffff00000780c */ /* 0x000fc40003f04070 */
[----:B------:R-:W-:-:S11]  /*2cf0*/  LOP3.LUT R2, R2, 0x3, RZ, 0xc0, !PT ;  /* 0x0000000302027812 */ /* 0x000fd600078ec0ff */
.L_x_1198:
        /* <DEDUP_REMOVED lines=13> */
[----:B------:R-:W0:Y:S01]  /*2dd0*/  LDC.64 R18, c[0x0][0x390] ;  /* 0x0000e400ff127b82 */ /* 0x000e220000000a00 */
[----:B------:R-:W-:Y:S01]  /*2de0*/  IMAD.MOV.U32 R35, RZ, RZ, RZ ;  /* 0x000000ffff237224 */ /* 0x000fe200078e00ff */
[----:B------:R-:W-:Y:S02]  /*2df0*/  MOV R0, R10 ;  /* 0x0000000a00007202 */ /* 0x000fe40000000f00 */
[C---:B0-----:R-:W-:Y:S01]  /*2e00*/  SHF.L.U64.HI R33, R18.reuse, 0x1, R19 ;  /* 0x0000000112217819 */ /* 0x041fe20000010213 */
[----:B------:R-:W-:-:S07]  /*2e10*/  IMAD.SHL.U32 R31, R18, 0x2, RZ ;  /* 0x00000002121f7824 */ /* 0x000fce00078e00ff */
.L_x_1191:
[----:B------:R-:W0:Y:S01]  /*2e20*/  LDCU.64 UR4, c[0x0][0x3a0] ;  /* 0x00007400ff0477ac */ /* 0x000e220008000a00 */
[----:B------:R-:W-:Y:S01]  /*2e30*/  MOV R20, R0 ;  /* 0x0000000000147202 */ /* 0x000fe20000000f00 */
[----:B------:R-:W-:Y:S01]  /*2e40*/  IMAD.MOV.U32 R21, RZ, RZ, RZ ;  /* 0x000000ffff157224 */ /* 0x000fe200078e00ff */
[----:B------:R-:W1:Y:S01]  /*2e50*/  LDCU.64 UR6, c[0x0][0x388] ;  /* 0x00007100ff0677ac */ /* 0x000e620008000a00 */
[----:B0-----:R-:W-:Y:S02]  /*2e60*/  IMAD R25, R3, UR4, RZ ;  /* 0x0000000403197c24 */ /* 0x001fe4000f8e02ff */
[----:B------:R-:W-:-:S04]  /*2e70*/  IMAD.WIDE.U32 R22, R16, UR4, R20 ;  /* 0x0000000410167c25 */ /* 0x000fc8000f8e0014 */
[----:B------:R-:W-:-:S05]  /*2e80*/  IMAD R21, R16, UR5, R25 ;  /* 0x0000000510157c24 */ /* 0x000fca000f8e0219 */
[----:B------:R-:W-:-:S05]  /*2e90*/  IADD3 R21, PT, PT, R23, R21, RZ ;  /* 0x0000001517157210 */ /* 0x000fca0007ffe0ff */
[-C--:B------:R-:W-:Y:S02]  /*2ea0*/  IMAD R23, R21, R18.reuse, RZ ;  /* 0x0000001215177224 */ /* 0x080fe400078e02ff */
[----:B------:R-:W-:-:S04]  /*2eb0*/  IMAD.WIDE.U32 R20, R22, R18, R12 ;  /* 0x0000001216147225 */ /* 0x000fc800078e000c */
[----:B------:R-:W-:Y:S01]  /*2ec0*/  IMAD R23, R22, R19, R23 ;  /* 0x0000001316177224 */ /* 0x000fe200078e0217 */
[----:B-1----:R-:W-:-:S03]  /*2ed0*/  LEA R24, P3, R20, UR6, 0x1 ;  /* 0x0000000614187c11 */ /* 0x002fc6000f8608ff */
[----:B------:R-:W-:-:S05]  /*2ee0*/  IMAD.IADD R21, R21, 0x1, R23 ;  /* 0x0000000115157824 */ /* 0x000fca00078e0217 */
[----:B------:R-:W-:-:S05]  /*2ef0*/  LEA.HI.X R25, R20, UR7, R21, 0x1, P3 ;  /* 0x0000000714197c11 */ /* 0x000fca00098f0c15 */
[----:B------:R0:W2:Y:S01]  /*2f00*/  LDG.E.U16 R27, desc[UR8][R24.64] ;  /* 0x00000008181b7981 */ /* 0x0000a2000c1e1500 */
[----:B------:R-:W-:-:S04]  /*2f10*/  IADD3 R20, P3, PT, R24, R31, RZ ;  /* 0x0000001f18147210 */ /* 0x000fc80007f7e0ff */
[----:B------:R-:W-:Y:S02]  /*2f20*/  IADD3.X R21, PT, PT, R25, R33, RZ, P3, !PT ;  /* 0x0000002119157210 */ /* 0x000fe40001ffe4ff */
[----:B------:R-:W-:-:S03]  /*2f30*/  IADD3 R22, P3, PT, R20, R31, RZ ;  /* 0x0000001f14167210 */ /* 0x000fc60007f7e0ff */
[----:B------:R1:W3:Y:S02]  /*2f40*/  LDG.E.U16 R30, desc[UR8][R20.64] ;  /* 0x00000008141e7981 */ /* 0x0002e4000c1e1500 */
[----:B------:R-:W-:Y:S01]  /*2f50*/  IMAD.X R23, R21, 0x1, R33, P3 ;  /* 0x0000000115177824 */ /* 0x000fe200018e0621 */
[----:B------:R-:W-:-:S04]  /*2f60*/  IADD3 R36, P3, PT, R22, R31, RZ ;  /* 0x0000001f16247210 */ /* 0x000fc80007f7e0ff */
[----:B------:R-:W-:Y:S01]  /*2f70*/  IADD3.X R37, PT, PT, R23, R33, RZ, P3, !PT ;  /* 0x0000002117257210 */ /* 0x000fe20001ffe4ff */
[----:B------:R4:W5:Y:S01]  /*2f80*/  LDG.E.U16 R32, desc[UR8][R22.64] ;  /* 0x0000000816207981 */ /* 0x000962000c1e1500 */
[----:B0-----:R-:W-:-:S03]  /*2f90*/  IADD3 R24, P3, PT, R36, R31, RZ ;  /* 0x0000001f24187210 */ /* 0x001fc60007f7e0ff */
[----:B------:R2:W5:Y:S02]  /*2fa0*/  LDG.E.U16 R34, desc[UR8][R36.64] ;  /* 0x0000000824227981 */ /* 0x000564000c1e1500 */
[----:B------:R-:W-:Y:S01]  /*2fb0*/  IMAD.X R25, R37, 0x1, R33, P3 ;  /* 0x0000000125197824 */ /* 0x000fe200018e0621 */
[----:B-1----:R-:W-:-:S04]  /*2fc0*/  IADD3 R20, P3, PT, R24, R31, RZ ;  /* 0x0000001f18147210 */ /* 0x002fc80007f7e0ff */
[----:B------:R3:W5:Y:S01]  /*2fd0*/  LDG.E.U16 R24, desc[UR8][R24.64] ;  /* 0x0000000818187981 */ /* 0x000762000c1e1500 */
[----:B------:R-:W-:Y:S02]  /*2fe0*/  IADD3.X R21, PT, PT, R25, R33, RZ, P3, !PT ;  /* 0x0000002119157210 */ /* 0x000fe40001ffe4ff */
[----:B----4-:R-:W-:-:S03]  /*2ff0*/  IADD3 R22, P3, PT, R20, R31, RZ ;  /* 0x0000001f14167210 */ /* 0x010fc60007f7e0ff */
[----:B------:R-:W4:Y:S02]  /*3000*/  LDG.E.U16 R20, desc[UR8][R20.64] ;  /* 0x0000000814147981 */ /* 0x000f24000c1e1500 */
[----:B------:R-:W-:Y:S01]  /*3010*/  IMAD.X R23, R21, 0x1, R33, P3 ;  /* 0x0000000115177824 */ /* 0x000fe200018e0621 */
[----:B------:R-:W-:-:S04]  /*3020*/  IADD3 R26, P3, PT, R22, R31, RZ ;  /* 0x0000001f161a7210 */ /* 0x000fc80007f7e0ff */
[----:B------:R-:W4:Y:S01]  /*3030*/  LDG.E.U16 R22, desc[UR8][R22.64] ;  /* 0x0000000816167981 */ /* 0x000f22000c1e1500 */
[----:B--2---:R-:W-:Y:S01]  /*3040*/  SHF.L.U32 R36, R27, 0x10, RZ ;  /* 0x000000101b247819 */ /* 0x004fe200000006ff */
[----:B------:R-:W-:-:S04]  /*3050*/  IMAD.X R27, R23, 0x1, R33, P3 ;  /* 0x00000001171b7824 */ /* 0x000fc800018e0621 */
[----:B------:R-:W-:Y:S02]  /*3060*/  FADD.FTZ R36, R36, R7 ;  /* 0x0000000724247221 */ /* 0x000fe40000010000 */
[----:B------:R0:W2:Y:S01]  /*3070*/  LDG.E.U16 R7, desc[UR8][R26.64] ;  /* 0x000000081a077981 */ /* 0x0000a2000c1e1500 */
[----:B---3--:R-:W-:-:S05]  /*3080*/  SHF.L.U32 R25, R30, 0x10, RZ ;  /* 0x000000101e197819 */ /* 0x008fca00000006ff */
[----:B------:R-:W-:Y:S01]  /*3090*/  FADD.FTZ R25, R36, R25 ;  /* 0x0000001924197221 */ /* 0x000fe20000010000 */
[----:B------:R-:W-:Y:S01]  /*30a0*/  IADD3 R36, P3, PT, R26, R31, RZ ;  /* 0x0000001f1a247210 */ /* 0x000fe20007f7e0ff */
[----:B-----5:R-:W-:-:S03]  /*30b0*/  IMAD.U32 R32, R32, 0x10000, RZ ;  /* 0x0001000020207824 */ /* 0x020fc600078e00ff */
[----:B------:R-:W-:Y:S02]  /*30c0*/  IADD3.X R37, PT, PT, R27, R33, RZ, P3, !PT ;  /* 0x000000211b257210 */ /* 0x000fe40001ffe4ff */
[----:B0-----:R-:W-:Y:S01]  /*30d0*/  IADD3 R26, P3, PT, R36, R31, RZ ;  /* 0x0000001f241a7210 */ /* 0x001fe20007f7e0ff */
[----:B------:R-:W-:Y:S01]  /*30e0*/  FADD.FTZ R25, R25, R32 ;  /* 0x0000002019197221 */ /* 0x000fe20000010000 */
[----:B------:R-:W-:Y:S01]  /*30f0*/  IMAD.U32 R34, R34, 0x10000, RZ ;  /* 0x0001000022227824 */ /* 0x000fe200078e00ff */
[----:B------:R0:W3:Y:S01]  /*3100*/  LDG.E.U16 R21, desc[UR8][R36.64] ;  /* 0x0000000824157981 */ /* 0x0000e2000c1e1500 */
[----:B------:R-:W-:Y:S02]  /*3110*/  IADD3.X R27, PT, PT, R37, R33, RZ, P3, !PT ;  /* 0x00000021251b7210 */ /* 0x000fe40001ffe4ff */
[----:B------:R-:W-:Y:S01]  /*3120*/  FADD.FTZ R25, R25, R34 ;  /* 0x0000002219197221 */ /* 0x000fe20000010000 */
[----:B------:R-:W-:Y:S02]  /*3130*/  SHF.L.U32 R24, R24, 0x10, RZ ;  /* 0x0000001018187819 */ /* 0x000fe400000006ff */
[----:B------:R1:W5:Y:S01]  /*3140*/  LDG.E.U16 R23, desc[UR8][R26.64] ;  /* 0x000000081a177981 */ /* 0x000362000c1e1500 */
[----:B0-----:R-:W-:-:S02]  /*3150*/  IADD3 R36, P3, PT, R26, R31, RZ ;  /* 0x0000001f1a247210 */ /* 0x001fc40007f7e0ff */
[----:B------:R-:W-:-:S03]  /*3160*/  FADD.FTZ R30, R25, R24 ;  /* 0x00000018191e7221 */ /* 0x000fc60000010000 */
[----:B------:R-:W-:Y:S01]  /*3170*/  IMAD.X R37, R27, 0x1, R33, P3 ;  /* 0x000000011b257824 */ /* 0x000fe200018e0621 */
[----:B------:R-:W-:Y:S02]  /*3180*/  IADD3 R24, P3, PT, R36, R31, RZ ;  /* 0x0000001f24187210 */ /* 0x000fe40007f7e0ff */
[----:B----4-:R-:W-:Y:S02]  /*3190*/  SHF.L.U32 R32, R20, 0x10, RZ ;  /* 0x0000001014207819 */ /* 0x010fe400000006ff */
[----:B------:R-:W-:Y:S01]  /*31a0*/  IADD3.X R25, PT, PT, R37, R33, RZ, P3, !PT ;  /* 0x0000002125197210 */ /* 0x000fe20001ffe4ff */
[----:B------:R0:W4:Y:S01]  /*31b0*/  LDG.E.U16 R20, desc[UR8][R36.64] ;  /* 0x0000000824147981 */ /* 0x000122000c1e1500 */
[----:B-1----:R-:W-:Y:S01]  /*31c0*/  IADD3 R26, P3, PT, R24, R31, RZ ;  /* 0x0000001f181a7210 */ /* 0x002fe20007f7e0ff */
[----:B------:R-:W-:Y:S01]  /*31d0*/  FADD.FTZ R30, R30, R32 ;  /* 0x000000201e1e7221 */ /* 0x000fe20000010000 */
[----:B------:R-:W-:Y:S02]  /*31e0*/  IMAD.U32 R32, R22, 0x10000, RZ ;  /* 0x0001000016207824 */ /* 0x000fe400078e00ff */
[----:B------:R-:W-:Y:S01]  /*31f0*/  IADD3.X R27, PT, PT, R25, R33, RZ, P3, !PT ;  /* 0x00000021191b7210 */ /* 0x000fe20001ffe4ff */
[----:B------:R1:W4:Y:S01]  /*3200*/  LDG.E.U16 R22, desc[UR8][R24.64] ;  /* 0x0000000818167981 */ /* 0x000322000c1e1500 */
[----:B0-----:R-:W-:Y:S01]  /*3210*/  IADD3 R36, P3, PT, R26, R31, RZ ;  /* 0x0000001f1a247210 */ /* 0x001fe20007f7e0ff */
[----:B------:R-:W-:-:S04]  /*3220*/  FADD.FTZ R32, R30, R32 ;  /* 0x000000201e207221 */ /* 0x000fc80000010000 */
[----:B------:R-:W-:Y:S01]  /*3230*/  IMAD.X R37, R27, 0x1, R33, P3 ;  /* 0x000000011b257824 */ /* 0x000fe200018e0621 */
[----:B-1----:R-:W-:-:S04]  /*3240*/  IADD3 R24, P3, PT, R36, R31, RZ ;  /* 0x0000001f24187210 */ /* 0x002fc80007f7e0ff */
[----:B------:R-:W-:Y:S02]  /*3250*/  IADD3.X R25, PT, PT, R37, R33, RZ, P3, !PT ;  /* 0x0000002125197210 */ /* 0x000fe40001ffe4ff */
[----:B--2---:R-:W-:Y:S02]  /*3260*/  SHF.L.U32 R30, R7, 0x10, RZ ;  /* 0x00000010071e7819 */ /* 0x004fe400000006ff */
[----:B------:R0:W2:Y:S03]  /*3270*/  LDG.E.U16 R7, desc[UR8][R26.64] ;  /* 0x000000081a077981 */ /* 0x0000a6000c1e1500 */
[----:B------:R-:W-:Y:S02]  /*3280*/  FADD.FTZ R32, R32, R30 ;  /* 0x0000001e20207221 */ /* 0x000fe40000010000 */
[----:B------:R-:W2:Y:S01]  /*3290*/  LDG.E.U16 R30, desc[UR8][R36.64] ;  /* 0x00000008241e7981 */ /* 0x000ea2000c1e1500 */
[----:B0-----:R-:W-:-:S03]  /*32a0*/  IADD3 R26, P3, PT, R24, R31, RZ ;  /* 0x0000001f181a7210 */ /* 0x001fc60007f7e0ff */
[----:B------:R-:W2:Y:S01]  /*32b0*/  LDG.E.U16 R24, desc[UR8][R24.64] ;  /* 0x0000000818187981 */ /* 0x000ea2000c1e1500 */
[----:B------:R-:W-:-:S05]  /*32c0*/  IADD3.X R27, PT, PT, R25, R33, RZ, P3, !PT ;  /* 0x00000021191b7210 */ /* 0x000fca0001ffe4ff */
[----:B------:R-:W2:Y:S01]  /*32d0*/  LDG.E.U16 R34, desc[UR8][R26.64] ;  /* 0x000000081a227981 */ /* 0x000ea2000c1e1500 */
[----:B---3--:R-:W-:-:S04]  /*32e0*/  IMAD.U32 R21, R21, 0x10000, RZ ;  /* 0x0001000015157824 */ /* 0x008fc800078e00ff */
[----:B------:R-:W-:Y:S01]  /*32f0*/  FADD.FTZ R21, R32, R21 ;  /* 0x0000001520157221 */ /* 0x000fe20000010000 */
[----:B-----5:R-:W-:Y:S01]  /*3300*/  SHF.L.U32 R32, R23, 0x10, RZ ;  /* 0x0000001017207819 */ /* 0x020fe200000006ff */
[----:B------:R-:W-:-:S04]  /*3310*/  VIADD R35, R35, 0x10 ;  /* 0x0000001023237836 */ /* 0x000fc80000000000 */
[----:B------:R-:W-:Y:S01]  /*3320*/  FADD.FTZ R21, R21, R32 ;  /* 0x0000002015157221 */ /* 0x000fe20000010000 */
[----:B----4-:R-:W-:-:S05]  /*3330*/  SHF.L.U32 R20, R20, 0x10, RZ ;  /* 0x0000001014147819 */ /* 0x010fca00000006ff */
[----:B------:R-:W-:Y:S01]  /*3340*/  FADD.FTZ R20, R21, R20 ;  /* 0x0000001415147221 */ /* 0x000fe20000010000 */
[----:B------:R-:W-:Y:S01]  /*3350*/  IMAD.U32 R23, R22, 0x10000, RZ ;  /* 0x0001000016177824 */ /* 0x000fe200078e00ff */
[----:B------:R-:W-:-:S03]  /*3360*/  ISETP.NE.AND P3, PT, R35, R4, PT ;  /* 0x000000042300720c */ /* 0x000fc60003f65270 */
[----:B------:R-:W-:Y:S01]  /*3370*/  FADD.FTZ R20, R20, R23 ;  /* 0x0000001714147221 */ /* 0x000fe20000010000 */
[----:B------:R-:W-:Y:S01]  /*3380*/  VIADD R0, R0, 0x10 ;  /* 0x0000001000007836 */ /* 0x000fe20000000000 */
[----:B--2---:R-:W-:Y:S02]  /*3390*/  SHF.L.U32 R7, R7, 0x10, RZ ;  /* 0x0000001007077819 */ /* 0x004fe400000006ff */
[----:B------:R-:W-:-:S03]  /*33a0*/  SHF.L.U32 R30, R30, 0x10, RZ ;  /* 0x000000101e1e7819 */ /* 0x000fc600000006ff */
[----:B------:R-:W-:-:S04]  /*33b0*/  FADD.FTZ R7, R20, R7 ;  /* 0x0000000714077221 */ /* 0x000fc80000010000 */
[----:B------:R-:W-:Y:S01]  /*33c0*/  FADD.FTZ R7, R7, R30 ;  /* 0x0000001e07077221 */ /* 0x000fe20000010000 */
[----:B------:R-:W-:-:S05]  /*33d0*/  SHF.L.U32 R24, R24, 0x10, RZ ;  /* 0x0000001018187819 */ /* 0x000fca00000006ff */
[----:B------:R-:W-:Y:S01]  /*33e0*/  FADD.FTZ R7, R7, R24 ;  /* 0x0000001807077221 */ /* 0x000fe20000010000 */
[----:B------:R-:W-:-:S05]  /*33f0*/  SHF.L.U32 R34, R34, 0x10, RZ ;  /* 0x0000001022227819 */ /* 0x000fca00000006ff */
[----:B------:R-:W-:Y:S01]  /*3400*/  FADD.FTZ R7, R7, R34 ;  /* 0x0000002207077221 */ /* 0x000fe20000010000 */
[----:B------:R-:W-:Y:S06]  /*3410*/  @P3 BRA `(.L_x_1191) ;  /* 0xfffffff800803947 */ /* 0x000fec000383ffff */
.L_x_1190:
[----:B------:R-:W-:Y:S05]  /*3420*/  BSYNC.RECONVERGENT B2 ;  /* 0x0000000000027941 */ /* 0x000fea0003800200 */
.L_x_1189:
[----:B------:R-:W-:Y:S04]  /*3430*/  BSSY.RECONVERGENT B2, `(.L_x_1192) ;  /* 0x00000e7000027945 */ /* 0x000fe80003800200 */
[----:B------:R-:W-:Y:S05]  /*3440*/  @!P2 BRA `(.L_x_1193) ;  /* 0x0000000c0094a947 */ /* 0x000fea0003800000 */
[----:B------:R-:W-:Y:S01]  /*3450*/  IADD3 R18, PT, PT, R6, -0x1, RZ ;  /* 0xffffffff06127810 */ /* 0x000fe20007ffe0ff */
[----:B------:R-:W-:Y:S01]  /*3460*/  BSSY.RECONVERGENT B3, `(.L_x_1194) ;  /* 0x0000072000037945 */ /* 0x000fe20003800200 */
[----:B------:R-:W-:Y:S02]  /*3470*/  ISETP.NE.AND P2, PT, R5, RZ, PT ;  /* 0x000000ff0500720c */ /* 0x000fe40003f45270 */
[----:B------:R-:W-:-:S13]  /*3480*/  ISETP.GE.U32.AND P3, PT, R18, 0x7, PT ;  /* 0x000000071200780c */ /* 0x000fda0003f66070 */
[----:B------:R-:W-:Y:S05]  /*3490*/  @!P3 BRA `(.L_x_1195) ;  /* 0x0000000400b8b947 */ /* 0x000fea0003800000 */
[----:B------:R-:W0:Y:S01]  /*34a0*/  LDCU.64 UR4, c[0x0][0x3a0] ;  /* 0x00007400ff0477ac */ /* 0x000e220008000a00 */
[----:B------:R-:W-:Y:S02]  /*34b0*/  HFMA2 R19, -RZ, RZ, 0, 0 ;  /* 0x00000000ff137431 */ /* 0x000fe400000001ff */
[----:B------:R-:W-:Y:S01]  /*34c0*/  IMAD.MOV.U32 R18, RZ, RZ, R0 ;  /* 0x000000ffff127224 */ /* 0x000fe200078e0000 */
[C---:B------:R-:W-:Y:S01]  /*34d0*/  IADD3 R30, PT, PT, R0.reuse, 0x1, RZ ;  /* 0x00000001001e7810 */ /* 0x040fe20007ffe0ff */
[----:B------:R-:W1:Y:S01]  /*34e0*/  LDCU.64 UR6, c[0x0][0x390] ;  /* 0x00007200ff0677ac */ /* 0x000e620008000a00 */
[----:B------:R-:W-:Y:S01]  /*34f0*/  MOV R31, RZ ;  /* 0x000000ff001f7202 */ /* 0x000fe20000000f00 */
[----:B------:R-:W-:Y:S01]  /*3500*/  VIADD R26, R0, 0x3 ;  /* 0x00000003001a7836 */ /* 0x000fe20000000000 */
[----:B------:R-:W2:Y:S01]  /*3510*/  LDCU.64 UR10, c[0x0][0x388] ;  /* 0x00007100ff0a77ac */ /* 0x000ea20008000a00 */
[----:B0-----:R-:W-:Y:S02]  /*3520*/  IMAD R25, R3, UR4, RZ ;  /* 0x0000000403197c24 */ /* 0x001fe4000f8e02ff */
[----:B------:R-:W-:Y:S01]  /*3530*/  IMAD.WIDE.U32 R22, R16, UR4, R18 ;  /* 0x0000000410167c25 */ /* 0x000fe2000f8e0012 */
[----:B------:R-:W-:-:S03]  /*3540*/  IADD3 R18, PT, PT, R0, 0x2, RZ ;  /* 0x0000000200127810 */ /* 0x000fc60007ffe0ff */
[C---:B------:R-:W-:Y:S02]  /*3550*/  IMAD R25, R16.reuse, UR5, R25 ;  /* 0x0000000510197c24 */ /* 0x040fe4000f8e0219 */
[----:B------:R-:W-:-:S04]  /*3560*/  IMAD.WIDE.U32 R30, R16, UR4, R30 ;  /* 0x00000004101e7c25 */ /* 0x000fc8000f8e001e */
[C---:B------:R-:W-:Y:S01]  /*3570*/  IMAD.IADD R19, R25.reuse, 0x1, R23 ;  /* 0x0000000119137824 */ /* 0x040fe200078e0217 */
[----:B------:R-:W-:Y:S01]  /*3580*/  IADD3 R23, PT, PT, R25, R31, RZ ;  /* 0x0000001f19177210 */ /* 0x000fe20007ffe0ff */
[----:B-1----:R-:W-:-:S04]  /*3590*/  IMAD.WIDE.U32 R20, R22, UR6, R12 ;  /* 0x0000000616147c25 */ /* 0x002fc8000f8e000c */
[----:B------:R-:W-:Y:S02]  /*35a0*/  IMAD R19, R19, UR6, RZ ;  /* 0x0000000613137c24 */ /* 0x000fe4000f8e02ff */
[----:B------:R-:W-:Y:S02]  /*35b0*/  IMAD R23, R23, UR6, RZ ;  /* 0x0000000617177c24 */ /* 0x000fe4000f8e02ff */
[----:B------:R-:W-:Y:S01]  /*35c0*/  IMAD R27, R22, UR7, R19 ;  /* 0x00000007161b7c24 */ /* 0x000fe2000f8e0213 */
[----:B--2---:R-:W-:Y:S01]  /*35d0*/  LEA R22, P3, R20, UR10, 0x1 ;  /* 0x0000000a14167c11 */ /* 0x004fe2000f8608ff */
[----:B------:R-:W-:-:S03]  /*35e0*/  IMAD.MOV.U32 R19, RZ, RZ, RZ ;  /* 0x000000ffff137224 */ /* 0x000fc600078e00ff */
[----:B------:R-:W-:Y:S01]  /*35f0*/  IADD3 R21, PT, PT, R21, R27, RZ ;  /* 0x0000001b15157210 */ /* 0x000fe20007ffe0ff */
[C---:B------:R-:W-:Y:S02]  /*3600*/  IMAD R27, R30.reuse, UR7, R23 ;  /* 0x000000071e1b7c24 */ /* 0x040fe4000f8e0217 */
[----:B------:R-:W-:Y:S01]  /*3610*/  IMAD.WIDE.U32 R30, R30, UR6, R12 ;  /* 0x000000061e1e7c25 */ /* 0x000fe2000f8e000c */
[----:B------:R-:W-:-:S03]  /*3620*/  LEA.HI.X R23, R20, UR11, R21, 0x1, P3 ;  /* 0x0000000b14177c11 */ /* 0x000fc600098f0c15 */
[----:B------:R-:W-:Y:S01]  /*3630*/  IMAD.WIDE.U32 R18, R16, UR4, R18 ;  /* 0x0000000410127c25 */ /* 0x000fe2000f8e0012 */
[----:B------:R-:W-:-:S03]  /*3640*/  IADD3 R21, PT, PT, R31, R27, RZ ;  /* 0x0000001b1f157210 */ /* 0x000fc60007ffe0ff */
[----:B------:R-:W-:Y:S01]  /*3650*/  HFMA2 R27, -RZ, RZ, 0, 0 ;  /* 0x00000000ff1b7431 */ /* 0x000fe200000001ff */
[C---:B------:R-:W-:Y:S02]  /*3660*/  LEA R20, P3, R30.reuse, UR10, 0x1 ;  /* 0x0000000a1e147c11 */ /* 0x040fe4000f8608ff */
[----:B------:R-:W-:Y:S02]  /*3670*/  IADD3 R19, PT, PT, R25, R19, RZ ;  /* 0x0000001319137210 */ /* 0x000fe40007ffe0ff */
[----:B------:R-:W-:-:S03]  /*3680*/  LEA.HI.X R21, R30, UR11, R21, 0x1, P3 ;  /* 0x0000000b1e157c11 */ /* 0x000fc600098f0c15 */
[----:B------:R-:W-:Y:S02]  /*3690*/  IMAD R19, R19, UR6, RZ ;  /* 0x0000000613137c24 */ /* 0x000fe4000f8e02ff */
[----:B------:R-:W-:-:S04]  /*36a0*/  IMAD.WIDE.U32 R26, R16, UR4, R26 ;  /* 0x00000004101a7c25 */ /* 0x000fc8000f8e001a */
[C---:B------:R-:W-:Y:S02]  /*36b0*/  IMAD R31, R18.reuse, UR7, R19 ;  /* 0x00000007121f7c24 */ /* 0x040fe4000f8e0213 */
[----:B------:R-:W-:-:S04]  /*36c0*/  IMAD.WIDE.U32 R18, R18, UR6, R12 ;  /* 0x0000000612127c25 */ /* 0x000fc8000f8e000c */
[----:B------:R-:W-:Y:S01]  /*36d0*/  IMAD.IADD R31, R19, 0x1, R31 ;  /* 0x00000001131f7824 */ /* 0x000fe200078e021f */
[----:B------:R-:W-:Y:S02]  /*36e0*/  IADD3 R19, PT, PT, R25, R27, RZ ;  /* 0x0000001b19137210 */ /* 0x000fe40007ffe0ff */
[----:B------:R-:W-:-:S03]  /*36f0*/  LEA R32, P3, R18, UR10, 0x1 ;  /* 0x0000000a12207c11 */ /* 0x000fc6000f8608ff */
[----:B------:R-:W-:Y:S01]  /*3700*/  IMAD R19, R19, UR6, RZ ;  /* 0x0000000613137c24 */ /* 0x000fe2000f8e02ff */
[----:B------:R-:W-:Y:S01]  /*3710*/  LEA.HI.X R33, R18, UR11, R31, 0x1, P3 ;  /* 0x0000000b12217c11 */ /* 0x000fe200098f0c1f */
[----:B------:R-:W-:Y:S02]  /*3720*/  VIADD R18, R0, 0x4 ;  /* 0x0000000400127836 */ /* 0x000fe40000000000 */
[C---:B------:R-:W-:Y:S02]  /*3730*/  IMAD R19, R26.reuse, UR7, R19 ;  /* 0x000000071a137c24 */ /* 0x040fe4000f8e0213 */
[----:B------:R-:W-:Y:S01]  /*3740*/  IMAD.WIDE.U32 R26, R26, UR6, R12 ;  /* 0x000000061a1a7c25 */ /* 0x000fe2000f8e000c */
[----:B------:R-:W2:Y:S04]  /*3750*/  LDG.E.U16 R32, desc[UR8][R32.64] ;  /* 0x0000000820207981 */ /* 0x000ea8000c1e1500 */
[----:B------:R-:W-:-:S02]  /*3760*/  IADD3 R19, PT, PT, R27, R19, RZ ;  /* 0x000000131b137210 */ /* 0x000fc40007ffe0ff */
[C---:B------:R-:W-:Y:S01]  /*3770*/  LEA R36, P3, R26.reuse, UR10, 0x1 ;  /* 0x0000000a1a247c11 */ /* 0x040fe2000f8608ff */
[----:B------:R0:W3:Y:S03]  /*3780*/  LDG.E.U16 R27, desc[UR8][R22.64] ;  /* 0x00000008161b7981 */ /* 0x0000e6000c1e1500 */
[----:B------:R-:W-:Y:S02]  /*3790*/  LEA.HI.X R37, R26, UR11, R19, 0x1, P3 ;  /* 0x0000000b1a257c11 */ /* 0x000fe400098f0c13 */
[----:B------:R-:W-:Y:S01]  /*37a0*/  MOV R19, RZ ;  /* 0x000000ff00137202 */ /* 0x000fe20000000f00 */
[----:B------:R1:W4:Y:S02]  /*37b0*/  LDG.E.U16 R26, desc[UR8][R20.64] ;  /* 0x00000008141a7981 */ /* 0x000324000c1e1500 */
[----:B------:R-:W-:-:S05]  /*37c0*/  IMAD.WIDE.U32 R18, R16, UR4, R18 ;  /* 0x0000000410127c25 */ /* 0x000fca000f8e0012 */
[----:B------:R-:W-:-:S05]  /*37d0*/  IADD3 R19, PT, PT, R25, R19, RZ ;  /* 0x0000001319137210 */ /* 0x000fca0007ffe0ff */
[----:B------:R-:W-:-:S04]  /*37e0*/  IMAD R19, R19, UR6, RZ ;  /* 0x0000000613137c24 */ /* 0x000fc8000f8e02ff */
[C---:B------:R-:W-:Y:S02]  /*37f0*/  IMAD R31, R18.reuse, UR7, R19 ;  /* 0x00000007121f7c24 */ /* 0x040fe4000f8e0213 */
[----:B------:R-:W-:-:S04]  /*3800*/  IMAD.WIDE.U32 R18, R18, UR6, R12 ;  /* 0x0000000612127c25 */ /* 0x000fc8000f8e000c */
[----:B------:R-:W-:Y:S01]  /*3810*/  IMAD.IADD R19, R19, 0x1, R31 ;  /* 0x0000000113137824 */ /* 0x000fe200078e021f */
[C---:B------:R-:W-:Y:S01]  /*3820*/  LEA R34, P3, R18.reuse, UR10, 0x1 ;  /* 0x0000000a12227c11 */ /* 0x040fe2000f8608ff */
[----:B------:R-:W5:Y:S03]  /*3830*/  LDG.E.U16 R31, desc[UR8][R36.64] ;  /* 0x00000008241f7981 */ /* 0x000f66000c1e1500 */
[----:B------:R-:W-:Y:S01]  /*3840*/  LEA.HI.X R35, R18, UR11, R19, 0x1, P3 ;  /* 0x0000000b12237c11 */ /* 0x000fe200098f0c13 */
[----:B------:R-:W-:Y:S01]  /*3850*/  HFMA2 R19, -RZ, RZ, 0, 0 ;  /* 0x00000000ff137431 */ /* 0x000fe200000001ff */
[----:B------:R-:W-:-:S03]  /*3860*/  IADD3 R18, PT, PT, R0, 0x5, RZ ;  /* 0x0000000500127810 */ /* 0x000fc60007ffe0ff */
[----:B------:R-:W5:Y:S02]  /*3870*/  LDG.E.U16 R30, desc[UR8][R34.64] ;  /* 0x00000008221e7981 */ /* 0x000f64000c1e1500 */
[----:B------:R-:W-:-:S04]  /*3880*/  IMAD.WIDE.U32 R18, R16, UR4, R18 ;  /* 0x0000000410127c25 */ /* 0x000fc8000f8e0012 */
[----:B------:R-:W-:-:S04]  /*3890*/  IMAD.IADD R19, R25, 0x1, R19 ;  /* 0x0000000119137824 */ /* 0x000fc800078e0213 */
[----:B------:R-:W-:-:S04]  /*38a0*/  IMAD R19, R19, UR6, RZ ;  /* 0x0000000613137c24 */ /* 0x000fc8000f8e02ff */
[C---:B0-----:R-:W-:Y:S02]  /*38b0*/  IMAD R23, R18.reuse, UR7, R19 ;  /* 0x0000000712177c24 */ /* 0x041fe4000f8e0213 */
[----:B------:R-:W-:-:S05]  /*38c0*/  IMAD.WIDE.U32 R18, R18, UR6, R12 ;  /* 0x0000000612127c25 */ /* 0x000fca000f8e000c */
[----:B------:R-:W-:Y:S02]  /*38d0*/  IADD3 R19, PT, PT, R19, R23, RZ ;  /* 0x0000001713137210 */ /* 0x000fe40007ffe0ff */
        /* <DEDUP_REMOVED lines=8> */
[C---:B-1----:R-:W-:Y:S02]  /*3960*/  IMAD R21, R18.reuse, UR7, R19 ;  /* 0x0000000712157c24 */ /* 0x042fe4000f8e0213 */
[----:B------:R-:W-:-:S05]  /*3970*/  IMAD.WIDE.U32 R18, R18, UR6, R12 ;  /* 0x0000000612127c25 */ /* 0x000fca000f8e000c */
[----:B------:R-:W-:Y:S02]  /*3980*/  IADD3 R19, PT, PT, R19, R21, RZ ;  /* 0x0000001513137210 */ /* 0x000fe40007ffe0ff */
[----:B------:R-:W-:-:S04]  /*3990*/  LEA R20, P3, R18, UR10, 0x1 ;  /* 0x0000000a12147c11 */ /* 0x000fc8000f8608ff */
[----:B------:R-:W-:Y:S01]  /*39a0*/  LEA.HI.X R21, R18, UR11, R19, 0x1, P3 ;  /* 0x0000000b12157c11 */ /* 0x000fe200098f0c13 */
[----:B------:R-:W-:Y:S01]  /*39b0*/  VIADD R18, R0, 0x7 ;  /* 0x0000000700127836 */ /* 0x000fe20000000000 */
[----:B------:R-:W-:-:S03]  /*39c0*/  MOV R19, RZ ;  /* 0x000000ff00137202 */ /* 0x000fc60000000f00 */
[----:B------:R-:W5:Y:S01]  /*39d0*/  LDG.E.U16 R20, desc[UR8][R20.64] ;  /* 0x0000000814147981 */ /* 0x000f62000c1e1500 */
[----:B------:R-:W-:-:S05]  /*39e0*/  IMAD.WIDE.U32 R18, R16, UR4, R18 ;  /* 0x0000000410127c25 */ /* 0x000fca000f8e0012 */
[----:B------:R-:W-:-:S05]  /*39f0*/  IADD3 R25, PT, PT, R25, R19, RZ ;  /* 0x0000001319197210 */ /* 0x000fca0007ffe0ff */
[----:B------:R-:W-:Y:S02]  /*3a00*/  IMAD R19, R25, UR6, RZ ;  /* 0x0000000619137c24 */ /* 0x000fe4000f8e02ff */
[----:B------:R-:W-:-:S04]  /*3a10*/  IMAD.WIDE.U32 R24, R18, UR6, R12 ;  /* 0x0000000612187c25 */ /* 0x000fc8000f8e000c */
[----:B------:R-:W-:Y:S01]  /*3a20*/  IMAD R19, R18, UR7, R19 ;  /* 0x0000000712137c24 */ /* 0x000fe2000f8e0213 */
[----:B------:R-:W-:-:S03]  /*3a30*/  LEA R18, P3, R24, UR10, 0x1 ;  /* 0x0000000a18127c11 */ /* 0x000fc6000f8608ff */
[----:B------:R-:W-:-:S05]  /*3a40*/  IMAD.IADD R19, R25, 0x1, R19 ;  /* 0x0000000119137824 */ /* 0x000fca00078e0213 */
[----:B------:R-:W-:-:S05]  /*3a50*/  LEA.HI.X R19, R24, UR11, R19, 0x1, P3 ;  /* 0x0000000b18137c11 */ /* 0x000fca00098f0c13 */
[----:B------:R-:W5:Y:S01]  /*3a60*/  LDG.E.U16 R18, desc[UR8][R18.64] ;  /* 0x0000000812127981 */ /* 0x000f62000c1e1500 */
[----:B------:R-:W-:Y:S01]  /*3a70*/  VIADD R0, R0, 0x8 ;  /* 0x0000000800007836 */ /* 0x000fe20000000000 */
[----:B---3--:R-:W-:-:S05]  /*3a80*/  SHF.L.U32 R24, R27, 0x10, RZ ;  /* 0x000000101b187819 */ /* 0x008fca00000006ff */
[----:B------:R-:W-:Y:S01]  /*3a90*/  FADD.FTZ R24, R7, R24 ;  /* 0x0000001807187221 */ /* 0x000fe20000010000 */
[----:B----4-:R-:W-:Y:S01]  /*3aa0*/  SHF.L.U32 R25, R26, 0x10, RZ ;  /* 0x000000101a197819 */ /* 0x010fe200000006ff */
[----:B--2---:R-:W-:-:S04]  /*3ab0*/  IMAD.U32 R7, R32, 0x10000, RZ ;  /* 0x0001000020077824 */ /* 0x004fc800078e00ff */
[----:B------:R-:W-:-:S04]  /*3ac0*/  FADD.FTZ R24, R24, R25 ;  /* 0x0000001918187221 */ /* 0x000fc80000010000 */
[----:B------:R-:W-:Y:S01]  /*3ad0*/  FADD.FTZ R7, R24, R7 ;  /* 0x0000000718077221 */ /* 0x000fe20000010000 */
[----:B-----5:R-:W-:-:S05]  /*3ae0*/  SHF.L.U32 R26, R31, 0x10, RZ ;  /* 0x000000101f1a7819 */ /* 0x020fca00000006ff */
[----:B------:R-:W-:Y:S01]  /*3af0*/  FADD.FTZ R7, R7, R26 ;  /* 0x0000001a07077221 */ /* 0x000fe20000010000 */
[----:B------:R-:W-:-:S05]  /*3b00*/  SHF.L.U32 R30, R30, 0x10, RZ ;  /* 0x000000101e1e7819 */ /* 0x000fca00000006ff */
[----:B------:R-:W-:Y:S01]  /*3b10*/  FADD.FTZ R7, R7, R30 ;  /* 0x0000001e07077221 */ /* 0x000fe20000010000 */
[----:B------:R-:W-:-:S04]  /*3b20*/  IMAD.U32 R22, R22, 0x10000, RZ ;  /* 0x0001000016167824 */ /* 0x000fc800078e00ff */
[----:B------:R-:W-:Y:S01]  /*3b30*/  FADD.FTZ R7, R7, R22 ;  /* 0x0000001607077221 */ /* 0x000fe20000010000 */
[----:B------:R-:W-:-:S05]  /*3b40*/  SHF.L.U32 R20, R20, 0x10, RZ ;  /* 0x0000001014147819 */ /* 0x000fca00000006ff */
[----:B------:R-:W-:Y:S01]  /*3b50*/  FADD.FTZ R7, R7, R20 ;  /* 0x0000001407077221 */ /* 0x000fe20000010000 */
[----:B------:R-:W-:-:S05]  /*3b60*/  SHF.L.U32 R18, R18, 0x10, RZ ;  /* 0x0000001012127819 */ /* 0x000fca00000006ff */
[----:B------:R-:W-:-:S07]  /*3b70*/  FADD.FTZ R7, R7, R18 ;  /* 0x0000001207077221 */ /* 0x000fce0000010000 */
.L_x_1195:
[----:B------:R-:W-:Y:S05]  /*3b80*/  BSYNC.RECONVERGENT B3 ;  /* 0x0000000000037941 */ /* 0x000fea0003800200 */
.L_x_1194:
[----:B------:R-:W-:Y:S05]  /*3b90*/  @!P2 BRA `(.L_x_1193) ;  /* 0x0000000400c0a947 */ /* 0x000fea0003800000 */
[----:B------:R-:W-:Y:S01]  /*3ba0*/  IADD3 R18, PT, PT, R5, -0x1, RZ ;  /* 0xffffffff05127810 */ /* 0x000fe20007ffe0ff */
[----:B------:R-:W-:Y:S01]  /*3bb0*/  BSSY.RECONVERGENT B3, `(.L_x_1196) ;  /* 0x000003e000037945 */ /* 0x000fe20003800200 */
[----:B------:R-:W-:Y:S02]  /*3bc0*/  ISETP.NE.AND P2, PT, R2, RZ, PT ;  /* 0x000000ff0200720c */ /* 0x000fe40003f45270 */
[----:B------:R-:W-:-:S13]  /*3bd0*/  ISETP.GE.U32.AND P3, PT, R18, 0x3, PT ;  /* 0x000000031200780c */ /* 0x000fda0003f66070 */
[----:B------:R-:W-:Y:S05]  /*3be0*/  @!P3 BRA `(.L_x_1197) ;  /* 0x0000000000e8b947 */ /* 0x000fea0003800000 */
[----:B------:R-:W0:Y:S01]  /*3bf0*/  LDCU.64 UR4, c[0x0][0x3a0] ;  /* 0x00007400ff0477ac */ /* 0x000e220008000a00 */
[----:B------:R-:W-:Y:S01]  /*3c00*/  MOV R18, R0 ;  /* 0x0000000000127202 */ /* 0x000fe20000000f00 */
[----:B------:R-:W-:Y:S02]  /*3c10*/  IMAD.MOV.U32 R19, RZ, RZ, RZ ;  /* 0x000000ffff137224 */ /* 0x000fe400078e00ff */
[----:B------:R-:W-:Y:S01]  /*3c20*/  HFMA2 R25, -RZ, RZ, 0, 0 ;  /* 0x00000000ff197431 */ /* 0x000fe200000001ff */
[----:B------:R-:W1:Y:S01]  /*3c30*/  LDCU.64 UR6, c[0x0][0x390] ;  /* 0x00007200ff0677ac */ /* 0x000e620008000a00 */
[C---:B------:R-:W-:Y:S01]  /*3c40*/  IADD3 R24, PT, PT, R0.reuse, 0x1, RZ ;  /* 0x0000000100187810 */ /* 0x040fe20007ffe0ff */
[C---:B------:R-:W-:Y:S01]  /*3c50*/  VIADD R22, R0.reuse, 0x2 ;  /* 0x0000000200167836 */ /* 0x040fe20000000000 */
[----:B------:R-:W-:Y:S02]  /*3c60*/  IADD3 R20, PT, PT, R0, 0x3, RZ ;  /* 0x0000000300147810 */ /* 0x000fe40007ffe0ff */
[----:B------:R-:W-:Y:S01]  /*3c70*/  MOV R23, RZ ;  /* 0x000000ff00177202 */ /* 0x000fe20000000f00 */
[----:B0-----:R-:W-:-:S02]  /*3c80*/  IMAD R21, R3, UR4, RZ ;  /* 0x0000000403157c24 */ /* 0x001fc4000f8e02ff */
[----:B------:R-:W-:-:S04]  /*3c90*/  IMAD.WIDE.U32 R26, R16, UR4, R18 ;  /* 0x00000004101a7c25 */ /* 0x000fc8000f8e0012 */
[C---:B------:R-:W-:Y:S02]  /*3ca0*/  IMAD R19, R16.reuse, UR5, R21 ;  /* 0x0000000510137c24 */ /* 0x040fe4000f8e0215 */
[----:B------:R-:W-:Y:S02]  /*3cb0*/  IMAD.MOV.U32 R21, RZ, RZ, RZ ;  /* 0x000000ffff157224 */ /* 0x000fe400078e00ff */
[----:B------:R-:W-:Y:S01]  /*3cc0*/  IMAD.WIDE.U32 R24, R16, UR4, R24 ;  /* 0x0000000410187c25 */ /* 0x000fe2000f8e0018 */
[----:B------:R-:W-:-:S03]  /*3cd0*/  IADD3 R18, PT, PT, R19, R27, RZ ;  /* 0x0000001b13127210 */ /* 0x000fc60007ffe0ff */
[----:B------:R-:W-:Y:S01]  /*3ce0*/  IMAD.WIDE.U32 R22, R16, UR4, R22 ;  /* 0x0000000410167c25 */ /* 0x000fe2000f8e0016 */
[----:B------:R-:W-:-:S03]  /*3cf0*/  IADD3 R27, PT, PT, R19, R25, RZ ;  /* 0x00000019131b7210 */ /* 0x000fc60007ffe0ff */
[----:B------:R-:W-:Y:S01]  /*3d00*/  IMAD.WIDE.U32 R20, R16, UR4, R20 ;  /* 0x0000000410147c25 */ /* 0x000fe2000f8e0014 */
[----:B------:R-:W0:Y:S03]  /*3d10*/  LDCU.64 UR4, c[0x0][0x388] ;  /* 0x00007100ff0477ac */ /* 0x000e260008000a00 */
[----:B-1----:R-:W-:Y:S01]  /*3d20*/  IMAD R25, R18, UR6, RZ ;  /* 0x0000000612197c24 */ /* 0x002fe2000f8e02ff */
[----:B------:R-:W-:Y:S01]  /*3d30*/  IADD3 R18, PT, PT, R19, R21, RZ ;  /* 0x0000001513127210 */ /* 0x000fe20007ffe0ff */
[----:B------:R-:W-:Y:S02]  /*3d40*/  IMAD R33, R27, UR6, RZ ;  /* 0x000000061b217c24 */ /* 0x000fe4000f8e02ff */
[----:B------:R-:W-:Y:S02]  /*3d50*/  IMAD R21, R26, UR7, R25 ;  /* 0x000000071a157c24 */ /* 0x000fe4000f8e0219 */
[----:B------:R-:W-:-:S02]  /*3d60*/  IMAD.IADD R23, R19, 0x1, R23 ;  /* 0x0000000113177824 */ /* 0x000fc400078e0217 */
[----:B------:R-:W-:-:S04]  /*3d70*/  IMAD.WIDE.U32 R26, R26, UR6, R12 ;  /* 0x000000061a1a7c25 */ /* 0x000fc8000f8e000c */
[----:B------:R-:W-:Y:S01]  /*3d80*/  IMAD R35, R18, UR6, RZ ;  /* 0x0000000612237c24 */ /* 0x000fe2000f8e02ff */
[----:B------:R-:W-:Y:S01]  /*3d90*/  IADD3 R21, PT, PT, R27, R21, RZ ;  /* 0x000000151b157210 */ /* 0x000fe20007ffe0ff */
[----:B------:R-:W-:Y:S02]  /*3da0*/  IMAD R23, R23, UR6, RZ ;  /* 0x0000000617177c24 */ /* 0x000fe4000f8e02ff */
[----:B------:R-:W-:Y:S02]  /*3db0*/  IMAD R33, R24, UR7, R33 ;  /* 0x0000000718217c24 */ /* 0x000fe4000f8e0221 */
[----:B------:R-:W-:-:S04]  /*3dc0*/  IMAD.WIDE.U32 R18, R20, UR6, R12 ;  /* 0x0000000614127c25 */ /* 0x000fc8000f8e000c */
[----:B------:R-:W-:Y:S01]  /*3dd0*/  IMAD R35, R20, UR7, R35 ;  /* 0x0000000714237c24 */ /* 0x000fe2000f8e0223 */
[----:B0-----:R-:W-:Y:S01]  /*3de0*/  LEA R20, P3, R26, UR4, 0x1 ;  /* 0x000000041a147c11 */ /* 0x001fe2000f8608ff */
[----:B------:R-:W-:-:S03]  /*3df0*/  IMAD.WIDE.U32 R24, R24, UR6, R12 ;  /* 0x0000000618187c25 */ /* 0x000fc6000f8e000c */
[----:B------:R-:W-:Y:S01]  /*3e00*/  LEA.HI.X R21, R26, UR5, R21, 0x1, P3 ;  /* 0x000000051a157c11 */ /* 0x000fe200098f0c15 */
[----:B------:R-:W-:Y:S01]  /*3e10*/  IMAD R31, R22, UR7, R23 ;  /* 0x00000007161f7c24 */ /* 0x000fe2000f8e0217 */
[----:B------:R-:W-:Y:S01]  /*3e20*/  LEA R26, P3, R24, UR4, 0x1 ;  /* 0x00000004181a7c11 */ /* 0x000fe2000f8608ff */
[----:B------:R-:W-:Y:S02]  /*3e30*/  IMAD.WIDE.U32 R22, R22, UR6, R12 ;  /* 0x0000000616167c25 */ /* 0x000fe4000f8e000c */
[----:B------:R-:W2:Y:S02]  /*3e40*/  LDG.E.U16 R20, desc[UR8][R20.64] ;  /* 0x0000000814147981 */ /* 0x000ea4000c1e1500 */
[----:B------:R-:W-:Y:S01]  /*3e50*/  IMAD.IADD R33, R25, 0x1, R33 ;  /* 0x0000000119217824 */ /* 0x000fe200078e0221 */
[----:B------:R-:W-:Y:S02]  /*3e60*/  IADD3 R31, PT, PT, R23, R31, RZ ;  /* 0x0000001f171f7210 */ /* 0x000fe40007ffe0ff */
[----:B------:R-:W-:-:S02]  /*3e70*/  LEA R30, P4, R22, UR4, 0x1 ;  /* 0x00000004161e7c11 */ /* 0x000fc4000f8808ff */
[----:B------:R-:W-:Y:S02]  /*3e80*/  LEA.HI.X R27, R24, UR5, R33, 0x1, P3 ;  /* 0x00000005181b7c11 */ /* 0x000fe400098f0c21 */
[----:B------:R-:W-:Y:S02]  /*3e90*/  LEA.HI.X R31, R22, UR5, R31, 0x1, P4 ;  /* 0x00000005161f7c11 */ /* 0x000fe4000a0f0c1f */
[----:B------:R-:W-:Y:S01]  /*3ea0*/  LEA R22, P3, R18, UR4, 0x1 ;  /* 0x0000000412167c11 */ /* 0x000fe2000f8608ff */
[----:B------:R-:W3:Y:S01]  /*3eb0*/  LDG.E.U16 R26, desc[UR8][R26.64] ;  /* 0x000000081a1a7981 */ /* 0x000ee2000c1e1500 */
[----:B------:R-:W-:-:S03]  /*3ec0*/  IADD3 R35, PT, PT, R19, R35, RZ ;  /* 0x0000002313237210 */ /* 0x000fc60007ffe0ff */
[----:B------:R-:W4:Y:S01]  /*3ed0*/  LDG.E.U16 R30, desc[UR8][R30.64] ;  /* 0x000000081e1e7981 */ /* 0x000f22000c1e1500 */
[----:B------:R-:W-:-:S05]  /*3ee0*/  LEA.HI.X R23, R18, UR5, R35, 0x1, P3 ;  /* 0x0000000512177c11 */ /* 0x000fca00098f0c23 */
[----:B------:R-:W5:Y:S01]  /*3ef0*/  LDG.E.U16 R22, desc[UR8][R22.64] ;  /* 0x0000000816167981 */ /* 0x000f62000c1e1500 */
[----:B------:R-:W-:Y:S01]  /*3f00*/  IADD3 R0, PT, PT, R0, 0x4, RZ ;  /* 0x0000000400007810 */ /* 0x000fe20007ffe0ff */
[----:B--2---:R-:W-:-:S04]  /*3f10*/  IMAD.U32 R18, R20, 0x10000, RZ ;  /* 0x0001000014127824 */ /* 0x004fc800078e00ff */
[----:B------:R-:W-:Y:S01]  /*3f20*/  FADD.FTZ R18, R7, R18 ;  /* 0x0000001207127221 */ /* 0x000fe20000010000 */
[----:B---3--:R-:W-:Y:S02]  /*3f30*/  SHF.L.U32 R19, R26, 0x10, RZ ;  /* 0x000000101a137819 */ /* 0x008fe400000006ff */
[----:B----4-:R-:W-:-:S03]  /*3f40*/  SHF.L.U32 R7, R30, 0x10, RZ ;  /* 0x000000101e077819 */ /* 0x010fc600000006ff */
[----:B------:R-:W-:-:S04]  /*3f50*/  FADD.FTZ R18, R18, R19 ;  /* 0x0000001312127221 */ /* 0x000fc80000010000 */
[----:B------:R-:W-:Y:S01]  /*3f60*/  FADD.FTZ R7, R18, R7 ;  /* 0x0000000712077221 */ /* 0x000fe20000010000 */
[----:B-----5:R-:W-:-:S04]  /*3f70*/  IMAD.U32 R20, R22, 0x10000, RZ ;  /* 0x0001000016147824 */ /* 0x020fc800078e00ff */
[----:B------:R-:W-:-:S07]  /*3f80*/  FADD.FTZ R7, R7, R20 ;  /* 0x0000001407077221 */ /* 0x000fce0000010000 */
.L_x_1197:
[----:B------:R-:W-:Y:S05]  /*3f90*/  BSYNC.RECONVERGENT B3 ;  /* 0x0000000000037941 */ /* 0x000fea0003800200 */
.L_x_1196:
[----:B------:R-:W-:Y:S05]  /*3fa0*/  @!P2 BRA `(.L_x_1193) ;  /* 0x0000000000bca947 */ /* 0x000fea0003800000 */
[----:B------:R-:W0:Y:S01]  /*3fb0*/  LDC.64 R22, c[0x0][0x3a0] ;  /* 0x0000e800ff167b82 */ /* 0x000e220000000a00 */
[----:B------:R-:W-:Y:S01]  /*3fc0*/  MOV R24, R0 ;  /* 0x0000000000187202 */ /* 0x000fe20000000f00 */
[----:B------:R-:W-:-:S06]  /*3fd0*/  IMAD.MOV.U32 R25, RZ, RZ, RZ ;  /* 0x000000ffff197224 */ /* 0x000fcc00078e00ff */
[----:B------:R-:W1:Y:S08]  /*3fe0*/  LDC.64 R18, c[0x0][0x390] ;  /* 0x0000e400ff127b82 */ /* 0x000e700000000a00 */
[----:B------:R-:W2:Y:S01]  /*3ff0*/  LDC.64 R20, c[0x0][0x388] ;  /* 0x0000e200ff147b82 */ /* 0x000ea20000000a00 */
[-C--:B0-----:R-:W-:Y:S02]  /*4000*/  IMAD R3, R3, R22.reuse, RZ ;  /* 0x0000001603037224 */ /* 0x081fe400078e02ff */
[----:B------:R-:W-:-:S04]  /*4010*/  IMAD.WIDE.U32 R24, R16, R22, R24 ;  /* 0x0000001610187225 */ /* 0x000fc800078e0018 */
[----:B------:R-:W-:Y:S02]  /*4020*/  IMAD R23, R16, R23, R3 ;  /* 0x0000001710177224 */ /* 0x000fe400078e0203 */
[----:B-1----:R-:W-:-:S03]  /*4030*/  IMAD.WIDE.U32 R26, R24, R18, R12 ;  /* 0x00000012181a7225 */ /* 0x002fc600078e000c */
[----:B------:R-:W-:-:S05]  /*4040*/  IADD3 R3, PT, PT, R23, R25, RZ ;  /* 0x0000001917037210 */ /* 0x000fca0007ffe0ff */
[----:B------:R-:W-:-:S04]  /*4050*/  IMAD R3, R3, R18, RZ ;  /* 0x0000001203037224 */ /* 0x000fc800078e02ff */
[----:B------:R-:W-:Y:S01]  /*4060*/  IMAD R3, R24, R19, R3 ;  /* 0x0000001318037224 */ /* 0x000fe200078e0203 */
[----:B--2---:R-:W-:-:S04]  /*4070*/  LEA R24, P2, R26, R20, 0x1 ;  /* 0x000000141a187211 */ /* 0x004fc800078408ff */
[----:B------:R-:W-:-:S04]  /*4080*/  IADD3 R3, PT, PT, R27, R3, RZ ;  /* 0x000000031b037210 */ /* 0x000fc80007ffe0ff */
[----:B------:R-:W-:-:S05]  /*4090*/  LEA.HI.X R25, R26, R21, R3, 0x1, P2 ;  /* 0x000000151a197211 */ /* 0x000fca00010f0c03 */
[----:B------:R-:W2:Y:S01]  /*40a0*/  LDG.E.U16 R24, desc[UR8][R24.64] ;  /* 0x0000000818187981 */ /* 0x000ea2000c1e1500 */
[----:B------:R-:W-:Y:S01]  /*40b0*/  ISETP.NE.AND P2, PT, R2, 0x1, PT ;  /* 0x000000010200780c */ /* 0x000fe20003f45270 */
[----:B--2---:R-:W-:-:S04]  /*40c0*/  IMAD.U32 R26, R24, 0x10000, RZ ;  /* 0x00010000181a7824 */ /* 0x004fc800078e00ff */
[----:B------:R-:W-:-:S08]  /*40d0*/  FADD.FTZ R7, R7, R26 ;  /* 0x0000001a07077221 */ /* 0x000fd00000010000 */
[----:B------:R-:W-:Y:S05]  /*40e0*/  @!P2 BRA `(.L_x_1193) ;  /* 0x00000000006ca947 */ /* 0x000fea0003800000 */
[----:B------:R-:W-:Y:S01]  /*40f0*/  ISETP.NE.AND P2, PT, R2, 0x2, PT ;  /* 0x000000020200780c */ /* 0x000fe20003f45270 */
[----:B------:R-:W-:Y:S01]  /*4100*/  IMAD.MOV.U32 R25, RZ, RZ, RZ ;  /* 0x000000ffff197224 */ /* 0x000fe200078e00ff */
[----:B------:R-:W-:-:S05]  /*4110*/  IADD3 R24, PT, PT, R0, 0x1, RZ ;  /* 0x0000000100187810 */ /* 0x000fca0007ffe0ff */
[----:B------:R-:W-:-:S05]  /*4120*/  IMAD.WIDE.U32 R24, R16, R22, R24 ;  /* 0x0000001610187225 */ /* 0x000fca00078e0018 */
[----:B------:R-:W-:Y:S02]  /*4130*/  IADD3 R25, PT, PT, R23, R25, RZ ;  /* 0x0000001917197210 */ /* 0x000fe40007ffe0ff */
[----:B------:R-:W-:Y:S02]  /*4140*/  @P2 IADD3 R26, PT, PT, R0, 0x2, RZ ;  /* 0x00000002001a2810 */ /* 0x000fe40007ffe0ff */
[----:B------:R-:W-:Y:S01]  /*4150*/  @P2 MOV R27, RZ ;  /* 0x000000ff001b2202 */ /* 0x000fe20000000f00 */
[----:B------:R-:W-:Y:S02]  /*4160*/  IMAD R25, R25, R18, RZ ;  /* 0x0000001219197224 */ /* 0x000fe400078e02ff */
[----:B------:R-:W-:-:S04]  /*4170*/  @P2 IMAD.WIDE.U32 R16, R16, R22, R26 ;  /* 0x0000001610102225 */ /* 0x000fc800078e001a */
[----:B------:R-:W-:Y:S02]  /*4180*/  @P2 IMAD.IADD R3, R23, 0x1, R17 ;  /* 0x0000000117032824 */ /* 0x000fe400078e0211 */
[----:B------:R-:W-:-:S04]  /*4190*/  IMAD.WIDE.U32 R22, R24, R18, R12 ;  /* 0x0000001218167225 */ /* 0x000fc800078e000c */
[-C--:B------:R-:W-:Y:S02]  /*41a0*/  @P2 IMAD R0, R3, R18.reuse, RZ ;  /* 0x0000001203002224 */ /* 0x080fe400078e02ff */
[----:B------:R-:W-:Y:S02]  /*41b0*/  IMAD R3, R24, R19, R25 ;  /* 0x0000001318037224 */ /* 0x000fe400078e0219 */
[----:B------:R-:W-:-:S04]  /*41c0*/  @P2 IMAD.WIDE.U32 R24, R16, R18, R12 ;  /* 0x0000001210182225 */ /* 0x000fc800078e000c */
[----:B------:R-:W-:Y:S01]  /*41d0*/  @P2 IMAD R19, R16, R19, R0 ;  /* 0x0000001310132224 */ /* 0x000fe200078e0200 */
[-C--:B------:R-:W-:Y:S02]  /*41e0*/  LEA R16, P3, R22, R20.reuse, 0x1 ;  /* 0x0000001416107211 */ /* 0x080fe400078608ff */
[----:B------:R-:W-:Y:S02]  /*41f0*/  IADD3 R0, PT, PT, R23, R3, RZ ;  /* 0x0000000317007210 */ /* 0x000fe40007ffe0ff */
[----:B------:R-:W-:Y:S02]  /*4200*/  @P2 LEA R20, P4, R24, R20, 0x1 ;  /* 0x0000001418142211 */ /* 0x000fe400078808ff */
[----:B------:R-:W-:Y:S02]  /*4210*/  LEA.HI.X R17, R22, R21, R0, 0x1, P3 ;  /* 0x0000001516117211 */ /* 0x000fe400018f0c00 */
[----:B------:R-:W-:-:S03]  /*4220*/  @P2 IADD3 R0, PT, PT, R25, R19, RZ ;  /* 0x0000001319002210 */ /* 0x000fc60007ffe0ff */
[----:B------:R-:W2:Y:S01]  /*4230*/  LDG.E.U16 R16, desc[UR8][R16.64] ;  /* 0x0000000810107981 */ /* 0x000ea2000c1e1500 */
[----:B------:R-:W-:-:S05]  /*4240*/  @P2 LEA.HI.X R21, R24, R21, R0, 0x1, P4 ;  /* 0x0000001518152211 */ /* 0x000fca00020f0c00 */
[----:B------:R-:W3:Y:S01]  /*4250*/  @P2 LDG.E.U16 R20, desc[UR8][R20.64] ;  /* 0x0000000814142981 */ /* 0x000ee2000c1e1500 */
[----:B--2---:R-:W-:-:S04]  /*4260*/  IMAD.U32 R0, R16, 0x10000, RZ ;  /* 0x0001000010007824 */ /* 0x004fc800078e00ff */
[----:B------:R-:W-:Y:S01]  /*4270*/  FADD.FTZ R7, R7, R0 ;  /* 0x0000000007077221 */ /* 0x000fe20000010000 */
[----:B---3--:R-:W-:-:S05]  /*4280*/  @P2 SHF.L.U32 R18, R20, 0x10, RZ ;  /* 0x0000001014122819 */ /* 0x008fca00000006ff */
[----:B------:R-:W-:-:S07]  /*4290*/  @P2 FADD.FTZ R7, R7, R18 ;  /* 0x0000001207072221 */ /* 0x000fce0000010000 */
.L_x_1193:
[----:B------:R-:W-:Y:S05]  /*42a0*/  BSYNC.RECONVERGENT B2 ;  /* 0x0000000000027941 */ /* 0x000fea0003800200 */
.L_x_1192:
[----:B------:R-:W-:Y:S05]  /*42b0*/  @P1 BRA `(.L_x_1198) ;  /* 0xffffffe800901947 */ /* 0x000fea000383ffff */
[----:B------:R-:W-:Y:S05]  /*42c0*/  BSYNC.RECONVERGENT B1 ;  /* 0x0000000000017941 */ /* 0x000fea0003800200 */
.L_x_1188:
[----:B------:R-:W0:Y:S02]  /*42d0*/  LDCU UR4, c[0x0][0x3d0] ;  /* 0x00007a00ff0477ac */ /* 0x000e240008000800 */
[----:B0-----:R-:W-:-:S04]  /*42e0*/  I2FP.F32.S32 R2, UR4 ;  /* 0x0000000400027c45 */ /* 0x001fc80008201400 */
[----:B------:R-:W0:Y:S02]  /*42f0*/  MUFU.RCP R0, R2 ;  /* 0x0000000200007308 */ /* 0x000e240000001000 */
[----:B0-----:R-:W-:-:S05]  /*4300*/  FMUL.FTZ R0, R7, R0 ;  /* 0x0000000007007220 */ /* 0x001fca0000410000 */
[----:B------:R-:W-:-:S07]  /*4310*/  F2FP.BF16.F32.PACK_AB R0, RZ, R0 ;  /* 0x00000000ff00723e */ /* 0x000fce00000010ff */
.L_x_1187:
[----:B------:R-:W-:Y:S05]  /*4320*/  BSYNC.RECONVERGENT B0 ;  /* 0x0000000000007941 */ /* 0x000fea0003800200 */
.L_x_1186:
        /* <DEDUP_REMOVED lines=13> */
        .weak           $__internal_21_$__cuda_sm20_div_s64
        .type           $__internal_21_$__cuda_sm20_div_s64,@function
        .size           $__internal_21_$__cuda_sm20_div_s64,(.L_x_1508 - $__internal_21_$__cuda_sm20_div_s64)
$__internal_21_$__cuda_sm20_div_s64:
        /* <DEDUP_REMOVED lines=26> */
[----:B------:R-:W-:-:S03]  /*45a0*/  IADD3 R23, P0, PT, RZ, -R6, RZ ;  /* 0x80000006ff177210 */ /* 0x000fc60007f1e0ff */
[----:B------:R-:W-:Y:S02]  /*45b0*/  IMAD R7, R21, R14, R7 ;  /* 0x0000000e15077224 */ /* 0x000fe400078e0207 */
[----:B------:R-:W-:-:S03]  /*45c0*/  IMAD.HI.U32 R16, R17, R23, RZ ;  /* 0x0000001711107227 */ /* 0x000fc600078e00ff */
[----:B------:R-:W-:Y:S02]  /*45d0*/  IADD3.X R6, PT, PT, RZ, ~R7, RZ, P0, !PT ;  /* 0x80000007ff067210 */ /* 0x000fe400007fe4ff */
[----:B------:R-:W-:-:S03]  /*45e0*/  IADD3 R7, P4, PT, RZ, -R2, RZ ;  /* 0x80000002ff077210 */ /* 0x000fc60007f9e0ff */
[----:B------:R-:W-:-:S04]  /*45f0*/  IMAD.WIDE.U32 R16, P0, R17, R6, R16 ;  /* 0x0000000611107225 */ /* 0x000fc80007800010 */
[----:B------:R-:W-:Y:S02]  /*4600*/  IMAD.X R20, RZ, RZ, ~R5, P4 ;  /* 0x000000ffff147224 */ /* 0x000fe400020e0e05 */
[----:B------:R-:W-:Y:S01]  /*4610*/  IMAD.HI.U32 R16, P1, R21, R23, R16 ;  /* 0x0000001715107227 */ /* 0x000fe20007820010 */
[----:B------:R-:W-:-:S03]  /*4620*/  SEL R17, R7, R2, !P3 ;  /* 0x0000000207117207 */ /* 0x000fc60005800000 */
[----:B------:R-:W-:Y:S02]  /*4630*/  HFMA2 R7, -RZ, RZ, 0, 0 ;  /* 0x00000000ff077431 */ /* 0x000fe400000001ff */
[CC--:B------:R-:W-:Y:S02]  /*4640*/  IMAD R23, R21.reuse, R6.reuse, RZ ;  /* 0x0000000615177224 */ /* 0x0c0fe400078e02ff */
[----:B------:R-:W-:-:S03]  /*4650*/  IMAD.HI.U32 R2, R21, R6, RZ ;  /* 0x0000000615027227 */ /* 0x000fc600078e00ff */
[----:B------:R-:W-:Y:S02]  /*4660*/  IADD3 R16, P2, PT, R23, R16, RZ ;  /* 0x0000001017107210 */ /* 0x000fe40007f5e0ff */
[----:B------:R-:W-:Y:S02]  /*4670*/  IADD3.X R2, PT, PT, R2, R21, RZ, P0, !PT ;  /* 0x0000001502027210 */ /* 0x000fe400007fe4ff */
[----:B------:R-:W-:Y:S01]  /*4680*/  SEL R21, R20, R5, !P3 ;  /* 0x0000000514157207 */ /* 0x000fe20005800000 */
        /* <DEDUP_REMOVED lines=10> */
[----:B------:R-:W-:Y:S01]  /*4730*/  IMAD R2, R25, R15, R7 ;  /* 0x0000000f19027224 */ /* 0x000fe200078e0207 */
[----:B------:R-:W-:-:S03]  /*4740*/  IADD3 R27, P1, PT, -R6, R17, RZ ;  /* 0x00000011061b7210 */ /* 0x000fc60007f3e1ff */
[-C--:B------:R-:W-:Y:S01]  /*4750*/  IMAD R2, R23, R14.reuse, R2 ;  /* 0x0000000e17027224 */ /* 0x080fe200078e0202 */
[----:B------:R-:W-:-:S04]  /*4760*/  ISETP.GE.U32.AND P0, PT, R27, R14, PT ;  /* 0x0000000e1b00720c */ /* 0x000fc80003f06070 */
[----:B------:R-:W-:Y:S02]  /*4770*/  IADD3.X R21, PT, PT, ~R2, R21, RZ, P1, !PT ;  /* 0x0000001502157210 */ /* 0x000fe40000ffe5ff */
[----:B------:R-:W-:Y:S02]  /*4780*/  IADD3 R7, P1, PT, R27, -R14, RZ ;  /* 0x8000000e1b077210 */ /* 0x000fe40007f3e0ff */
[----:B------:R-:W-:Y:S02]  /*4790*/  ISETP.GE.U32.AND.EX P0, PT, R21, R15, PT, P0 ;  /* 0x0000000f1500720c */ /* 0x000fe40003f06100 */
[----:B------:R-:W-:Y:S01]  /*47a0*/  IADD3 R2, P2, PT, R25, 0x1, RZ ;  /* 0x0000000119027810 */ /* 0x000fe20007f5e0ff */
[----:B------:R-:W-:Y:S01]  /*47b0*/  IMAD.X R17, R21, 0x1, ~R15, P1 ;  /* 0x0000000115117824 */ /* 0x000fe200008e0e0f */
[----:B------:R-:W-:Y:S02]  /*47c0*/  SEL R7, R7, R27, P0 ;  /* 0x0000001b07077207 */ /* 0x000fe40000000000 */
[----:B------:R-:W-:-:S02]  /*47d0*/  IADD3.X R6, PT, PT, RZ, R23, RZ, P2, !PT ;  /* 0x00000017ff067210 */ /* 0x000fc400017fe4ff */
[----:B------:R-:W-:Y:S02]  /*47e0*/  SEL R17, R17, R21, P0 ;  /* 0x0000001511117207 */ /* 0x000fe40000000000 */
[----:B------:R-:W-:Y:S02]  /*47f0*/  SEL R25, R2, R25, P0 ;  /* 0x0000001902197207 */ /* 0x000fe40000000000 */
[----:B------:R-:W-:Y:S02]  /*4800*/  ISETP.GE.U32.AND P1, PT, R7, R14, PT ;  /* 0x0000000e0700720c */ /* 0x000fe40003f26070 */
[----:B------:R-:W-:Y:S02]  /*4810*/  SEL R2, R6, R23, P0 ;  /* 0x0000001706027207 */ /* 0x000fe40000000000 */
[----:B------:R-:W-:Y:S02]  /*4820*/  IADD3 R14, P2, PT, R25, 0x1, RZ ;  /* 0x00000001190e7810 */ /* 0x000fe40007f5e0ff */
[----:B------:R-:W-:-:S02]  /*4830*/  ISETP.GE.U32.AND.EX P0, PT, R17, R15, PT, P1 ;  /* 0x0000000f1100720c */ /* 0x000fc40003f06110 */
[-C--:B------:R-:W-:Y:S02]  /*4840*/  IADD3.X R15, PT, PT, RZ, R2.reuse, RZ, P2, !PT ;  /* 0x00000002ff0f7210 */ /* 0x080fe400017fe4ff */
[----:B------:R-:W-:Y:S02]  /*4850*/  SEL R14, R14, R25, P0 ;  /* 0x000000190e0e7207 */ /* 0x000fe40000000000 */
[----:B------:R-:W-:Y:S02]  /*4860*/  LOP3.LUT R6, R4, R5, RZ, 0x3c, !PT ;  /* 0x0000000504067212 */ /* 0x000fe400078e3cff */
[----:B------:R-:W-:Y:S02]  /*4870*/  SEL R15, R15, R2, P0 ;  /* 0x000000020f0f7207 */ /* 0x000fe40000000000 */
[----:B------:R-:W-:Y:S02]  /*4880*/  IADD3 R5, P2, PT, RZ, -R14, RZ ;  /* 0x8000000eff057210 */ /* 0x000fe40007f5e0ff */
[----:B------:R-:W-:-:S02]  /*4890*/  ISETP.GE.AND P1, PT, R6, RZ, PT ;  /* 0x000000ff0600720c */ /* 0x000fc40003f26270 */
[----:B------:R-:W-:Y:S01]  /*48a0*/  ISETP.NE.U32.AND P0, PT, R3, RZ, PT ;  /* 0x000000ff0300720c */ /* 0x000fe20003f05070 */
[----:B------:R-:W-:Y:S02]  /*48b0*/  IMAD.X R2, RZ, RZ, ~R15, P2 ;  /* 0x000000ffff027224 */ /* 0x000fe400010e0e0f */
[----:B------:R-:W-:Y:S01]  /*48c0*/  HFMA2 R3, -RZ, RZ, 0, 0 ;  /* 0x00000000ff037431 */ /* 0x000fe200000001ff */
[----:B------:R-:W-:Y:S02]  /*48d0*/  SEL R14, R5, R14, !P1 ;  /* 0x0000000e050e7207 */ /* 0x000fe40004800000 */
[----:B------:R-:W-:Y:S02]  /*48e0*/  ISETP.NE.AND.EX P0, PT, R4, RZ, PT, P0 ;  /* 0x000000ff0400720c */ /* 0x000fe40003f05300 */
[----:B------:R-:W-:Y:S02]  /*48f0*/  SEL R15, R2, R15, !P1 ;  /* 0x0000000f020f7207 */ /* 0x000fe40004800000 */
[----:B------:R-:W-:-:S02]  /*4900*/  MOV R2, R0 ;  /* 0x0000000000027202 */ /* 0x000fc40000000f00 */
[----:B------:R-:W-:Y:S02]  /*4910*/  SEL R14, R14, 0xffffffff, P0 ;  /* 0xffffffff0e0e7807 */ /* 0x000fe40000000000 */
[----:B------:R-:W-:Y:S01]  /*4920*/  SEL R15, R15, 0xffffffff, P0 ;  /* 0xffffffff0f0f7807 */ /* 0x000fe20000000000 */
[----:B------:R-:W-:Y:S06]  /*4930*/  RET.REL.NODEC R2 `(_ZN2at6native49_GLOBAL__N__3489678a_16_AveragePool2d_cu_fb80407630avg_pool2d_out_cuda_frame_nhwcIN3c108BFloat16EfEEviPKT_llliiiiiiiiPS5_ibb) ;  /* 0xffffffb402b07950 */ /* 0x000fec0003c3ffff */
.L_x_1199:
        /* <DEDUP_REMOVED lines=12> */
.L_x_1508:


//--------------------- .text._ZN2at6native49_GLOBAL__N__3489678a_16_AveragePool2d_cu_fb80407625avg_pool2d_out_cuda_frameIN3c104HalfEfEEviPKT_lllliiiiiiiPS5_ibb --------------------------
	.section	.text._ZN2at6native49_GLOBAL__N__3489678a_16_AveragePool2d_cu_fb80407625avg_pool2d_out_cuda_frameIN3c104HalfEfEEviPKT_lllliiiiiiiPS5_ibb,"ax",@progbits
	.align	128
.text._ZN2at6native49_GLOBAL__N__3489678a_16_AveragePool2d_cu_fb80407625avg_pool2d_out_cuda_frameIN3c104HalfEfEEviPKT_lllliiiiiiiPS5_ibb:
        .type           _ZN2at6native49_GLOBAL__N__3489678a_16_AveragePool2d_cu_fb80407625avg_pool2d_out_cuda_frameIN3c104HalfEfEEviPKT_lllliiiiiiiPS5_ibb,@function
        .size           _ZN2at6native49_GLOBAL__N__3489678a_16_AveragePool2d_cu_fb80407625avg_pool2d_out_cuda_frameIN3c104HalfEfEEviPKT_lllliiiiiiiPS5_ibb,(.L_x_1510 - _ZN2at6native49_GLOBAL__N__3489678a_16_AveragePool2d_cu_fb80407625avg_pool2d_out_cuda_frameIN3c104HalfEfEEviPKT_lllliiiiiiiPS5_ibb)
        .other          _ZN2at6native49_GLOBAL__N__3489678a_16_AveragePool2d_cu_fb80407625avg_pool2d_out_cuda_frameIN3c104HalfEfEEviPKT_lllliiiiiiiPS5_ibb,@"STO_CUDA_ENTRY STV_DEFAULT"
_ZN2at6native49_GLOBAL__N__3489678a_16_AveragePool2d_cu_fb80407625avg_pool2d_out_cuda_frameIN3c104HalfEfEEviPKT_lllliiiiiiiPS5_ibb:
[----:B------:R-:W-:Y:S01]  /*0000*/  LDC R1, c[0x0][0x37c] ;  /* 0x0000df00ff017b82 */ /* 0x000fe20000000800 */
[----:B------:R-:W0:Y:S07]  /*0010*/  S2R R2, SR_TID.X ;  /* 0x0000000000027919 */ /* 0x000e2e0000002100 */
[----:B------:R-:W0:Y:S01]  /*0020*/  S2UR UR4, SR_CTAID.X ;  /* 0x00000000000479c3 */ /* 0x000e220000002500 */
[----:B------:R-:W1:Y:S01]  /*0030*/  LDCU UR5, c[0x0][0x380] ;  /* 0x00007000ff0577ac */ /* 0x000e620008000800 */
[----:B------:R-:W-:-:S06]  /*0040*/  HFMA2 R3, -RZ, RZ, 0, 0 ;  /* 0x00000000ff037431 */ /* 0x000fcc00000001ff */
[----:B------:R-:W0:Y:S01]  /*0050*/  LDC R5, c[0x0][0x360] ;  /* 0x0000d800ff057b82 */ /* 0x000e220000000800 */
[----:B-1----:R-:W-:Y:S01]  /*0060*/  USHF.R.S32.HI UR9, URZ, 0x1f, UR5 ;  /* 0x0000001fff097899 */ /* 0x002fe20008011405 */
[----:B0-----:R-:W-:-:S03]  /*0070*/  IMAD.WIDE.U32 R2, R5, UR4, R2 ;  /* 0x0000000405027c25 */ /* 0x001fc6000f8e0002 */
[----:B------:R-:W-:-:S04]  /*0080*/  ISETP.GE.U32.AND P0, PT, R2, UR5, PT ;  /* 0x0000000502007c0c */ /* 0x000fc8000bf06070 */
[----:B------:R-:W-:-:S13]  /*0090*/  ISETP.GE.AND.EX P0, PT, R3, UR9, PT, P0 ;  /* 0x0000000903007c0c */ /* 0x000fda000bf06300 */
[----:B------:R-:W-:Y:S05]  /*00a0*/  @P0 EXIT ;  /* 0x000000000000094d */ /* 0x000fea0003800000 */
[----:B------:R-:W0:Y:S01]  /*00b0*/  LDCU UR4, c[0x0][0x398] ;  /* 0x00007300ff0477ac */ /* 0x000e220008000800 */
[----:B------:R-:W-:Y:S01]  /*00c0*/  MOV R0, R2 ;  /* 0x0000000200007202 */ /* 0x000fe20000000f00 */
        /* <DEDUP_REMOVED lines=13> */
.L_x_1218:
[----:B------:R-:W2:Y:S01]  /*01a0*/  LDC R11, c[0x0][0x3b0] ;  /* 0x0000ec00ff0b7b82 */ /* 0x000ea20000000800 */
[----:B------:R-:W3:Y:S01]  /*01b0*/  LDCU UR6, c[0x0][0x3ac] ;  /* 0x00007580ff0677ac */ /* 0x000ee20008000800 */
[----:B------:R-:W-:Y:S01]  /*01c0*/  BSSY.RECONVERGENT B0, `(.L_x_1201) ;  /* 0x000003a000007945 */ /* 0x000fe20003800200 */
[----:B--2---:R-:W-:-:S04]  /*01d0*/  IABS R9, R11 ;  /* 0x0000000b00097213 */ /* 0x004fc80000000000 */
[----:B------:R-:W2:Y:S08]  /*01e0*/  I2F.RP R2, R9 ;  /* 0x0000000900027306 */ /* 0x000eb00000209400 */
[----:B--2---:R-:W2:Y:S02]  /*01f0*/  MUFU.RCP R2, R2 ;  /* 0x0000000200027308 */ /* 0x004ea40000001000 */
[----:B--2---:R-:W-:-:S06]  /*0200*/  VIADD R6, R2, 0xffffffe ;  /* 0x0ffffffe02067836 */ /* 0x004fcc0000000000 */
[----:B------:R2:W4:Y:S02]  /*0210*/  F2I.FTZ.U32.TRUNC.NTZ R7, R6 ;  /* 0x0000000600077305 */ /* 0x000524000021f000 */
[----:B--2---:R-:W-:Y:S02]  /*0220*/  MOV R6, RZ ;  /* 0x000000ff00067202 */ /* 0x004fe40000000f00 */
[----:B----4-:R-:W-:-:S05]  /*0230*/  IADD3 R4, PT, PT, RZ, -R7, RZ ;  /* 0x80000007ff047210 */ /* 0x010fca0007ffe0ff */
[----:B------:R-:W-:Y:S01]  /*0240*/  IMAD R13, R4, R9, RZ ;  /* 0x00000009040d7224 */ /* 0x000fe200078e02ff */
[----:B------:R-:W-:-:S03]  /*0250*/  IABS R4, R0 ;  /* 0x0000000000047213 */ /* 0x000fc60000000000 */
[----:B------:R-:W-:-:S06]  /*0260*/  IMAD.HI.U32 R7, R7, R13, R6 ;  /* 0x0000000d07077227 */ /* 0x000fcc00078e0006 */
[----:B------:R-:W-:-:S04]  /*0270*/  IMAD.HI.U32 R2, R7, R4, RZ ;  /* 0x0000000407027227 */ /* 0x000fc800078e00ff */
[----:B------:R-:W-:-:S04]  /*0280*/  IMAD.MOV R7, RZ, RZ, -R2 ;  /* 0x000000ffff077224 */ /* 0x000fc800078e0a02 */
[----:B------:R-:W-:-:S05]  /*0290*/  IMAD R4, R9, R7, R4 ;  /* 0x0000000709047224 */ /* 0x000fca00078e0204 */
[----:B------:R-:W-:-:S13]  /*02a0*/  ISETP.GT.U32.AND P1, PT, R9, R4, PT ;  /* 0x000000040900720c */ /* 0x000fda0003f24070 */
[-C--:B------:R-:W-:Y:S02]  /*02b0*/  @!P1 IADD3 R4, PT, PT, R4, -R9.reuse, RZ ;  /* 0x8000000904049210 */ /* 0x080fe40007ffe0ff */
[----:B------:R-:W-:Y:S02]  /*02c0*/  @!P1 IADD3 R2, PT, PT, R2, 0x1, RZ ;  /* 0x0000000102029810 */ /* 0x000fe40007ffe0ff */
[----:B------:R-:W-:Y:S02]  /*02d0*/  ISETP.GE.U32.AND P0, PT, R4, R9, PT ;  /* 0x000000090400720c */ /* 0x000fe40003f06070 */
[----:B------:R-:W-:Y:S02]  /*02e0*/  LOP3.LUT R4, R0, R11, RZ, 0x3c, !PT ;  /* 0x0000000b00047212 */ /* 0x000fe400078e3cff */
[----:B------:R-:W-:Y:S02]  /*02f0*/  ISETP.NE.AND P1, PT, R11, RZ, PT ;  /* 0x000000ff0b00720c */ /* 0x000fe40003f25270 */
        /* <DEDUP_REMOVED lines=9> */
[----:B------:R-:W-:Y:S01]  /*0390*/  MOV R15, RZ ;  /* 0x000000ff000f7202 */ /* 0x000fe20000000f00 */
[----:B--2---:R-:W2:Y:S01]  /*03a0*/  I2F.U32.RP R4, UR6 ;  /* 0x0000000600047d06 */ /* 0x004ea20008209000 */
[----:B------:R-:W-:-:S07]  /*03b0*/  ISETP.NE.U32.AND P2, PT, RZ, UR6, PT ;  /* 0x00000006ff007c0c */ /* 0x000fce000bf45070 */
[----:B--2---:R-:W2:Y:S02]  /*03c0*/  MUFU.RCP R4, R4 ;  /* 0x0000000400047308 */ /* 0x004ea40000001000 */
[----:B--2---:R-:W-:-:S06]  /*03d0*/  IADD3 R6, PT, PT, R4, 0xffffffe, RZ ;  /* 0x0ffffffe04067810 */ /* 0x004fcc0007ffe0ff */
[----:B------:R2:W3:Y:S02]  /*03e0*/  F2I.FTZ.U32.TRUNC.NTZ R7, R6 ;  /* 0x0000000600077305 */ /* 0x0004e4000021f000 */
[----:B--2---:R-:W-:Y:S02]  /*03f0*/  HFMA2 R6, -RZ, RZ, 0, 0 ;  /* 0x00000000ff067431 */ /* 0x004fe400000001ff */
[----:B---3--:R-:W-:-:S04]  /*0400*/  IMAD.MOV R9, RZ, RZ, -R7 ;  /* 0x000000ffff097224 */ /* 0x008fc800078e0a07 */
        /* <DEDUP_REMOVED lines=9> */
[----:B------:R-:W-:Y:S02]  /*04a0*/  @P1 IADD3 R14, PT, PT, R14, 0x1, RZ ;  /* 0x000000010e0e1810 */ /* 0x000fe40007ffe0ff */
[----:B------:R-:W-:-:S05]  /*04b0*/  @!P2 LOP3.LUT R14, RZ, UR6, RZ, 0x33, !PT ;  /* 0x00000006ff0eac12 */ /* 0x000fca000f8e33ff */
[----:B------:R-:W-:-:S04]  /*04c0*/  IMAD.MOV R7, RZ, RZ, -R14 ;  /* 0x000000ffff077224 */ /* 0x000fc800078e0a0e */
[----:B------:R-:W-:Y:S01]  /*04d0*/  IMAD R2, R7, UR6, R2 ;  /* 0x0000000607027c24 */ /* 0x000fe2000f8e0202 */
[----:B------:R-:W-:Y:S06]  /*04e0*/  BRA `(.L_x_1203) ;  /* 0x00000000001c7947 */ /* 0x000fec0003800000 */
.L_x_1202:
[----:B------:R-:W-:-:S07]  /*04f0*/  MOV R4, 0x510 ;  /* 0x0000051000047802 */ /* 0x000fce0000000f00 */
[----:B01----:R-:W-:Y:S05]  /*0500*/  CALL.REL.NOINC `($__internal_22_$__cuda_sm20_div_s64) ;  /* 0x0000002000e47944 */ /* 0x003fea0003c00000 */
[----:B------:R-:W0:Y:S01]  /*0510*/  LDCU UR6, c[0x0][0x3a8] ;  /* 0x00007500ff0677ac */ /* 0x000e220008000800 */
[----:B------:R-:W-:Y:S01]  /*0520*/  IADD3 R7, PT, PT, -R12, RZ, RZ ;  /* 0x000000ff0c077210 */ /* 0x000fe20007ffe1ff */
[----:B------:R-:W-:Y:S01]  /*0530*/  IMAD.MOV.U32 R14, RZ, RZ, R12 ;  /* 0x000000ffff0e7224 */ /* 0x000fe200078e000c */
[----:B------:R-:W-:-:S03]  /*0540*/  MOV R15, R13 ;  /* 0x0000000d000f7202 */ /* 0x000fc60000000f00 */
[----:B0-----:R-:W-:-:S07]  /*0550*/  IMAD R2, R7, UR6, R2 ;  /* 0x0000000607027c24 */ /* 0x001fce000f8e0202 */
.L_x_1203:
[----:B01----:R-:W-:Y:S05]  /*0560*/  BSYNC.RECONVERGENT B0 ;  /* 0x0000000000007941 */ /* 0x003fea0003800200 */
.L_x_1201:
        /* <DEDUP_REMOVED lines=21> */
[----:B------:R-:W-:Y:S01]  /*06c0*/  IMAD.HI.U32 R9, R7, R9, R6 ;  /* 0x0000000907097227 */ /* 0x000fe200078e0006 */
[----:B------:R-:W-:-:S05]  /*06d0*/  MOV R7, R10 ;  /* 0x0000000a00077202 */ /* 0x000fca0000000f00 */
[----:B------:R-:W-:-:S04]  /*06e0*/  IMAD.HI.U32 R9, R9, R7, RZ ;  /* 0x0000000709097227 */ /* 0x000fc800078e00ff */
[----:B------:R-:W-:-:S04]  /*06f0*/  IMAD.MOV R9, RZ, RZ, -R9 ;  /* 0x000000ffff097224 */ /* 0x000fc800078e0a09 */
[C---:B------:R-:W-:Y:S02]  /*0700*/  IMAD R7, R4.reuse, R9, R7 ;  /* 0x0000000904077224 */ /* 0x040fe400078e0207 */
[----:B------:R-:W0:Y:S03]  /*0710*/  LDC R9, c[0x0][0x3b8] ;  /* 0x0000ee00ff097b82 */ /* 0x000e260000000800 */
[----:B------:R-:W-:-:S13]  /*0720*/  ISETP.GT.U32.AND P0, PT, R4, R7, PT ;  /* 0x000000070400720c */ /* 0x000fda0003f04070 */
[----:B------:R-:W-:-:S04]  /*0730*/  @!P0 IADD3 R7, PT, PT, R7, -R4, RZ ;  /* 0x8000000407078210 */ /* 0x000fc80007ffe0ff */
[----:B------:R-:W-:-:S13]  /*0740*/  ISETP.GT.U32.AND P0, PT, R4, R7, PT ;  /* 0x000000070400720c */ /* 0x000fda0003f04070 */
[----:B------:R-:W-:Y:S02]  /*0750*/  @!P0 IADD3 R7, PT, PT, R7, -R4, RZ ;  /* 0x8000000407078210 */ /* 0x000fe40007ffe0ff */
[----:B------:R-:W-:-:S03]  /*0760*/  ISETP.NE.AND P0, PT, R12, RZ, PT ;  /* 0x000000ff0c00720c */ /* 0x000fc60003f05270 */
[----:B------:R-:W-:Y:S01]  /*0770*/  IMAD.MOV.U32 R4, RZ, RZ, R7 ;  /* 0x000000ffff047224 */ /* 0x000fe200078e0007 */
[----:B----4-:R-:W-:Y:S02]  /*0780*/  VIMNMX R7, PT, PT, R8, UR8, PT ;  /* 0x0000000808077c48 */ /* 0x010fe4000bfe0100 */
[----:B------:R-:W-:Y:S02]  /*0790*/  IADD3 R8, PT, PT, -R11, R8, RZ ;  /* 0x000000080b087210 */ /* 0x000fe40007ffe1ff */
[----:B------:R-:W-:-:S05]  /*07a0*/  @!P1 IADD3 R4, PT, PT, -R4, RZ, RZ ;  /* 0x000000ff04049210 */ /* 0x000fca0007ffe1ff */
[----:B------:R-:W-:-:S05]  /*07b0*/  @!P0 LOP3.LUT R4, RZ, R12, RZ, 0x33, !PT ;  /* 0x0000000cff048212 */ /* 0x000fca00078e33ff */
[----:B-1----:R-:W-:Y:S01]  /*07c0*/  IMAD R6, R4, UR7, -R13 ;  /* 0x0000000704067c24 */ /* 0x002fe2000f8e0a0d */
[----:B------:R-:W-:-:S04]  /*07d0*/  VIMNMX R4, PT, PT, RZ, R11, !PT ;  /* 0x0000000bff047248 */ /* 0x000fc80007fe0100 */
[----:B0-----:R-:W-:Y:S02]  /*07e0*/  VIADDMNMX R9, R6, R9, UR5, PT ;  /* 0x0000000506097e46 */ /* 0x001fe4000b800109 */
[----:B------:R-:W-:Y:S02]  /*07f0*/  VIMNMX R2, PT, PT, RZ, R6, !PT ;  /* 0x00000006ff027248 */ /* 0x000fe40007fe0100 */
[C---:B---3--:R-:W-:Y:S01]  /*0800*/  VIMNMX R13, PT, PT, R9.reuse, UR14, PT ;  /* 0x0000000e090d7c48 */ /* 0x048fe2000bfe0100 */
[----:B------:R-:W-:-:S03]  /*0810*/  IMAD.IADD R9, R9, 0x1, -R6 ;  /* 0x0000000109097824 */ /* 0x000fc600078e0a06 */
[----:B------:R-:W-:Y:S01]  /*0820*/  ISETP.GE.AND P0, PT, R2, R13, PT ;  /* 0x0000000d0200720c */ /* 0x000fe20003f06270 */
[----:B------:R-:W-:-:S03]  /*0830*/  IMAD R8, R8, R9, RZ ;  /* 0x0000000908087224 */ /* 0x000fc600078e02ff */
[----:B------:R-:W-:-:S13]  /*0840*/  ISETP.LE.OR P0, PT, R7, R4, P0 ;  /* 0x000000040700720c */ /* 0x000fda0000703670 */
[----:B------:R-:W-:Y:S05]  /*0850*/  @P0 BRA `(.L_x_1205) ;  /* 0x0000000c00140947 */ /* 0x000fea0003800000 */
[-C--:B------:R-:W-:Y:S01]  /*0860*/  IADD3 R6, PT, PT, R2, -R13.reuse, RZ ;  /* 0x8000000d02067210 */ /* 0x080fe20007ffe0ff */
[----:B------:R-:W-:Y:S01]  /*0870*/  BSSY.RECONVERGENT B0, `(.L_x_1206) ;  /* 0x00000b9000007945 */ /* 0x000fe20003800200 */
[----:B------:R-:W-:Y:S01]  /*0880*/  IMAD.MOV.U32 R22, RZ, RZ, RZ ;  /* 0x000000ffff167224 */ /* 0x000fe200078e00ff */
[----:B------:R-:W-:Y:S02]  /*0890*/  MOV R12, R4 ;  /* 0x00000004000c7202 */ /* 0x000fe40000000f00 */
[----:B------:R-:W-:Y:S02]  /*08a0*/  ISETP.GT.U32.AND P0, PT, R6, -0x10, PT ;  /* 0xfffffff00600780c */ /* 0x000fe40003f04070 */
[----:B------:R-:W-:-:S04]  /*08b0*/  IADD3 R6, PT, PT, -R2, R13, RZ ;  /* 0x0000000d02067210 */ /* 0x000fc80007ffe1ff */
[----:B------:R-:W-:-:S07]  /*08c0*/  LOP3.LUT R9, R6, 0x7, RZ, 0xc0, !PT ;  /* 0x0000000706097812 */ /* 0x000fce00078ec0ff */
.L_x_1216:
[----:B------:R-:W0:Y:S01]  /*08d0*/  LDCU.64 UR6, c[0x0][0x398] ;  /* 0x00007300ff0677ac */ /* 0x000e220008000a00 */
[----:B------:R-:W-:Y:S01]  /*08e0*/  HFMA2 R13, -RZ, RZ, 0, 0 ;  /* 0x00000000ff0d7431 */ /* 0x000fe200000001ff */
[----:B------:R-:W-:Y:S01]  /*08f0*/  BSSY.RECONVERGENT B2, `(.L_x_1207) ;  /* 0x000004c000027945 */ /* 0x000fe20003800200 */
[----:B------:R-:W-:Y:S02]  /*0900*/  IMAD.MOV.U32 R10, RZ, RZ, R2 ;  /* 0x000000ffff0a7224 */ /* 0x000fe400078e0002 */
[----:B0-----:R-:W-:Y:S02]  /*0910*/  IMAD R11, R15, UR6, RZ ;  /* 0x000000060f0b7c24 */ /* 0x001fe4000f8e02ff */
[----:B------:R-:W-:-:S04]  /*0920*/  IMAD.WIDE.U32 R16, R14, UR6, R12 ;  /* 0x000000060e107c25 */ /* 0x000fc8000f8e000c */
[----:B------:R-:W-:-:S05]  /*0930*/  IMAD R11, R14, UR7, R11 ;  /* 0x000000070e0b7c24 */ /* 0x000fca000f8e020b */
[----:B------:R-:W-:Y:S01]  /*0940*/  IADD3 R13, PT, PT, R17, R11, RZ ;  /* 0x0000000b110d7210 */ /* 0x000fe20007ffe0ff */
        /* <DEDUP_REMOVED lines=10> */
[----:B------:R-:W-:Y:S02]  /*09f0*/  LOP3.LUT R11, R6, 0xfffffff0, RZ, 0xc0, !PT ;  /* 0xfffffff0060b7812 */ /* 0x000fe400078ec0ff */
[----:B------:R-:W-:Y:S02]  /*0a00*/  IADD3 R18, P2, PT, R18, 0x10, RZ ;  /* 0x0000001012127810 */ /* 0x000fe40007f5e0ff */
[----:B------:R-:W-:Y:S01]  /*0a10*/  LEA.HI.X R19, R10, UR7, R19, 0x1, P1 ;  /* 0x000000070a137c11 */ /* 0x000fe200088f0c13 */
[----:B------:R-:W-:Y:S01]  /*0a20*/  IMAD.MOV R11, RZ, RZ, -R11 ;  /* 0x000000ffff0b7224 */ /* 0x000fe200078e0a0b */
[----:B------:R-:W-:Y:S02]  /*0a30*/  MOV R10, R2 ;  /* 0x00000002000a7202 */ /* 0x000fe40000000f00 */
[----:B------:R-:W-:-:S07]  /*0a40*/  IADD3.X R19, PT, PT, RZ, R19, RZ, P2, !PT ;  /* 0x00000013ff137210 */ /* 0x000fce00017fe4ff */
.L_x_1209:
[----:B------:R-:W2:Y:S04]  /*0a50*/  LDG.E.U16 R23, desc[UR10][R18.64+-0x10] ;  /* 0xfffff00a12177981 */ /* 0x000ea8000c1e1500 */
[----:B------:R-:W3:Y:S04]  /*0a60*/  LDG.E.U16 R26, desc[UR10][R18.64+-0xe] ;  /* 0xfffff20a121a7981 */ /* 0x000ee8000c1e1500 */
[----:B------:R-:W4:Y:S04]  /*0a70*/  LDG.E.U16 R24, desc[UR10][R18.64+-0xc] ;  /* 0xfffff40a12187981 */ /* 0x000f28000c1e1500 */
[----:B------:R-:W5:Y:S04]  /*0a80*/  LDG.E.U16 R21, desc[UR10][R18.64+-0xa] ;  /* 0xfffff60a12157981 */ /* 0x000f68000c1e1500 */
[----:B------:R-:W5:Y:S01]  /*0a90*/  LDG.E.U16 R20, desc[UR10][R18.64+-0x8] ;  /* 0xfffff80a12147981 */ /* 0x000f62000c1e1500 */
[----:B--2---:R-:W-:-:S03]  /*0aa0*/  HADD2.F32 R25, -RZ, R23.H0_H0 ;  /* 0x20000017ff197230 */ /* 0x004fc60000004100 */
[----:B------:R-:W2:Y:S01]  /*0ab0*/  LDG.E.U16 R23, desc[UR10][R18.64+-0x6] ;  /* 0xfffffa0a12177981 */ /* 0x000ea2000c1e1500 */
[----:B---3--:R-:W-:Y:S02]  /*0ac0*/  HADD2.F32 R26, -RZ, R26.H0_H0 ;  /* 0x2000001aff1a7230 */ /* 0x008fe40000004100 */
[----:B------:R-:W-:Y:S02]  /*0ad0*/  FADD.FTZ R25, R25, R22 ;  /* 0x0000001619197221 */ /* 0x000fe40000010000 */
[----:B------:R-:W3:Y:S02]  /*0ae0*/  LDG.E.U16 R22, desc[UR10][R18.64+-0x4] ;  /* 0xfffffc0a12167981 */ /* 0x000ee4000c1e1500 */
[----:B------:R-:W-:Y:S01]  /*0af0*/  FADD.FTZ R25, R25, R26 ;  /* 0x0000001a19197221 */ /* 0x000fe20000010000 */
[----:B----4-:R-:W-:Y:S02]  /*0b00*/  HADD2.F32 R26, -RZ, R24.H0_H0 ;  /* 0x20000018ff1a7230 */ /* 0x010fe40000004100 */
[----:B------:R-:W4:Y:S03]  /*0b10*/  LDG.E.U16 R24, desc[UR10][R18.64+-0x2] ;  /* 0xfffffe0a12187981 */ /* 0x000f26000c1e1500 */
[----:B------:R-:W-:-:S02]  /*0b20*/  FADD.FTZ R26, R25, R26 ;  /* 0x0000001a191a7221 */ /* 0x000fc40000010000 */
[----:B------:R-:W4:Y:S01]  /*0b30*/  LDG.E.U16 R25, desc[UR10][R18.64] ;  /* 0x0000000a12197981 */ /* 0x000f22000c1e1500 */
[----:B-----5:R-:W-:-:S05]  /*0b40*/  HADD2.F32 R21, -RZ, R21.H0_H0 ;  /* 0x20000015ff157230 */ /* 0x020fca0000004100 */
[----:B------:R-:W-:Y:S02]  /*0b50*/  FADD.FTZ R26, R26, R21 ;  /* 0x000000151a1a7221 */ /* 0x000fe40000010000 */
[----:B------:R-:W5:Y:S01]  /*0b60*/  LDG.E.U16 R21, desc[UR10][R18.64+0x2] ;  /* 0x0000020a12157981 */ /* 0x000f62000c1e1500 */
[----:B------:R-:W-:-:S03]  /*0b70*/  HADD2.F32 R27, -RZ, R20.H0_H0 ;  /* 0x20000014ff1b7230 */ /* 0x000fc60000004100 */
[----:B------:R-:W5:Y:S02]  /*0b80*/  LDG.E.U16 R20, desc[UR10][R18.64+0x4] ;  /* 0x0000040a12147981 */ /* 0x000f64000c1e1500 */
[----:B------:R-:W-:Y:S01]  /*0b90*/  FADD.FTZ R26, R26, R27 ;  /* 0x0000001b1a1a7221 */ /* 0x000fe20000010000 */
[----:B--2---:R-:W-:Y:S02]  /*0ba0*/  HADD2.F32 R23, -RZ, R23.H0_H0 ;  /* 0x20000017ff177230 */ /* 0x004fe40000004100 */
[----:B---3--:R-:W-:-:S03]  /*0bb0*/  HADD2.F32 R22, -RZ, R22.H0_H0 ;  /* 0x20000016ff167230 */ /* 0x008fc60000004100 */
[----:B------:R-:W-:-:S04]  /*0bc0*/  FADD.FTZ R23, R26, R23 ;  /* 0x000000171a177221 */ /* 0x000fc80000010000 */
[----:B------:R-:W-:Y:S01]  /*0bd0*/  FADD.FTZ R22, R23, R22 ;  /* 0x0000001617167221 */ /* 0x000fe20000010000 */
[----:B----4-:R-:W-:Y:S02]  /*0be0*/  HADD2.F32 R23, -RZ, R24.H0_H0 ;  /* 0x20000018ff177230 */ /* 0x010fe40000004100 */
[----:B------:R-:W-:-:S03]  /*0bf0*/  HADD2.F32 R24, -RZ, R25.H0_H0 ;  /* 0x20000019ff187230 */ /* 0x000fc60000004100 */
[----:B------:R-:W-:Y:S02]  /*0c00*/  FADD.FTZ R23, R22, R23 ;  /* 0x0000001716177221 */ /* 0x000fe40000010000 */
[----:B------:R-:W2:Y:S02]  /*0c10*/  LDG.E.U16 R22, desc[UR10][R18.64+0x6] ;  /* 0x0000060a12167981 */ /* 0x000ea4000c1e1500 */
[----:B------:R-:W-:Y:S02]  /*0c20*/  FADD.FTZ R24, R23, R24 ;  /* 0x0000001817187221 */ /* 0x000fe40000010000 */
[----:B------:R-:W3:Y:S01]  /*0c30*/  LDG.E.U16 R23, desc[UR10][R18.64+0x8] ;  /* 0x0000080a12177981 */ /* 0x000ee2000c1e1500 */
[----:B-----5:R-:W-:-:S03]  /*0c40*/  HADD2.F32 R25, -RZ, R21.H0_H0 ;  /* 0x20000015ff197230 */ /* 0x020fc60000004100 */
[----:B------:R-:W4:Y:S02]  /*0c50*/  LDG.E.U16 R21, desc[UR10][R18.64+0xa] ;  /* 0x00000a0a12157981 */ /* 0x000f24000c1e1500 */
[----:B------:R-:W-:Y:S02]  /*0c60*/  FADD.FTZ R26, R24, R25 ;  /* 0x00000019181a7221 */ /* 0x000fe40000010000 */
[----:B------:R-:W5:Y:S04]  /*0c70*/  LDG.E.U16 R25, desc[UR10][R18.64+0xc] ;  /* 0x00000c0a12197981 */ /* 0x000f68000c1e1500 */
[----:B------:R0:W5:Y:S01]  /*0c80*/  LDG.E.U16 R24, desc[UR10][R18.64+0xe] ;  /* 0x00000e0a12187981 */ /* 0x000162000c1e1500 */
[----:B------:R-:W-:Y:S01]  /*0c90*/  HADD2.F32 R27, -RZ, R20.H0_H0 ;  /* 0x20000014ff1b7230 */ /* 0x000fe20000004100 */
[----:B------:R-:W-:-:S04]  /*0ca0*/  IADD3 R11, PT, PT, R11, 0x10, RZ ;  /* 0x000000100b0b7810 */ /* 0x000fc80007ffe0ff */
[----:B------:R-:W-:Y:S01]  /*0cb0*/  FADD.FTZ R26, R26, R27 ;  /* 0x0000001b1a1a7221 */ /* 0x000fe20000010000 */
[----:B------:R-:W-:Y:S02]  /*0cc0*/  ISETP.NE.AND P1, PT, R11, RZ, PT ;  /* 0x000000ff0b00720c */ /* 0x000fe40003f25270 */
[----:B0-----:R-:W-:Y:S02]  /*0cd0*/  IADD3 R18, P2, PT, R18, 0x20, RZ ;  /* 0x0000002012127810 */ /* 0x001fe40007f5e0ff */
[----:B------:R-:W-:-:S03]  /*0ce0*/  IADD3 R10, PT, PT, R10, 0x10, RZ ;  /* 0x000000100a0a7810 */ /* 0x000fc60007ffe0ff */
[----:B------:R-:W-:Y:S02]  /*0cf0*/  IMAD.X R19, RZ, RZ, R19, P2 ;  /* 0x000000ffff137224 */ /* 0x000fe400010e0613 */
[----:B--2---:R-:W-:Y:S02]  /*0d00*/  HADD2.F32 R27, -RZ, R22.H0_H0 ;  /* 0x20000016ff1b7230 */ /* 0x004fe40000004100 */
[----:B---3--:R-:W-:-:S03]  /*0d10*/  HADD2.F32 R23, -RZ, R23.H0_H0 ;  /* 0x20000017ff177230 */ /* 0x008fc60000004100 */
[----:B------:R-:W-:Y:S01]  /*0d20*/  FADD.FTZ R26, R26, R27 ;  /* 0x0000001b1a1a7221 */ /* 0x000fe20000010000 */
[----:B----4-:R-:W-:-:S03]  /*0d30*/  HADD2.F32 R20, -RZ, R21.H0_H0 ;  /* 0x20000015ff147230 */ /* 0x010fc60000004100 */
[----:B------:R-:W-:Y:S01]  /*0d40*/  FADD.FTZ R23, R26, R23 ;  /* 0x000000171a177221 */ /* 0x000fe20000010000 */
[----:B-----5:R-:W-:-:S03]  /*0d50*/  HADD2.F32 R25, -RZ, R25.H0_H0 ;  /* 0x20000019ff197230 */ /* 0x020fc60000004100 */
[----:B------:R-:W-:Y:S01]  /*0d60*/  FADD.FTZ R20, R23, R20 ;  /* 0x0000001417147221 */ /* 0x000fe20000010000 */
[----:B------:R-:W-:-:S03]  /*0d70*/  HADD2.F32 R21, -RZ, R24.H0_H0 ;  /* 0x20000018ff157230 */ /* 0x000fc60000004100 */
[----:B------:R-:W-:-:S04]  /*0d80*/  FADD.FTZ R20, R20, R25 ;  /* 0x0000001914147221 */ /* 0x000fc80000010000 */
[----:B------:R-:W-:Y:S01]  /*0d90*/  FADD.FTZ R22, R20, R21 ;  /* 0x0000001514167221 */ /* 0x000fe20000010000 */
[----:B------:R-:W-:Y:S06]  /*0da0*/  @P1 BRA `(.L_x_1209) ;  /* 0xfffffffc00281947 */ /* 0x000fec000383ffff */
.L_x_1208:
[----:B------:R-:W-:Y:S05]  /*0db0*/  BSYNC.RECONVERGENT B2 ;  /* 0x0000000000027941 */ /* 0x000fea0003800200 */
.L_x_1207:
[----:B------:R-:W-:Y:S01]  /*0dc0*/  LOP3.LUT R11, R6, 0xf, RZ, 0xc0, !PT ;  /* 0x0000000f060b7812 */ /* 0x000fe200078ec0ff */
[----:B------:R-:W-:Y:S01]  /*0dd0*/  BSSY.RECONVERGENT B2, `(.L_x_1210) ;  /* 0x0000061000027945 */ /* 0x000fe20003800200 */
[----:B------:R-:W-:Y:S02]  /*0de0*/  IADD3 R12, PT, PT, R12, 0x1, RZ ;  /* 0x000000010c0c7810 */ /* 0x000fe40007ffe0ff */
[----:B------:R-:W-:Y:S02]  /*0df0*/  ISETP.NE.AND P2, PT, R11, RZ, PT ;  /* 0x000000ff0b00720c */ /* 0x000fe40003f45270 */
[----:B------:R-:W-:-:S11]  /*0e00*/  ISETP.NE.AND P1, PT, R12, R7, PT ;  /* 0x000000070c00720c */ /* 0x000fd60003f25270 */
        /* <DEDUP_REMOVED lines=32> */
[----:B------:R-:W-:Y:S01]  /*1010*/  FADD.FTZ R23, R24, R23 ;  /* 0x0000001718177221 */ /* 0x000fe20000010000 */
[----:B------:R-:W-:-:S03]  /*1020*/  HADD2.F32 R19, -RZ, R18.H0_H0 ;  /* 0x20000012ff137230 */ /* 0x000fc60000004100 */
[----:B------:R-:W-:Y:S01]  /*1030*/  FADD.FTZ R22, R23, R22 ;  /* 0x0000001617167221 */ /* 0x000fe20000010000 */
[----:B------:R-:W-:-:S03]  /*1040*/  HADD2.F32 R18, -RZ, R11.H0_H0 ;  /* 0x2000000bff127230 */ /* 0x000fc60000004100 */
[----:B------:R-:W-:Y:S01]  /*1050*/  FADD.FTZ R19, R22, R19 ;  /* 0x0000001316137221 */ /* 0x000fe20000010000 */
[----:B------:R-:W-:-:S03]  /*1060*/  HADD2.F32 R25, -RZ, R25.H0_H0 ;  /* 0x20000019ff197230 */ /* 0x000fc60000004100 */
[----:B------:R-:W-:-:S04]  /*1070*/  FADD.FTZ R18, R19, R18 ;  /* 0x0000001213127221 */ /* 0x000fc80000010000 */
[----:B------:R-:W-:-:S07]  /*1080*/  FADD.FTZ R22, R18, R25 ;  /* 0x0000001912167221 */ /* 0x000fce0000010000 */
.L_x_1213:
[----:B------:R-:W-:Y:S05]  /*1090*/  BSYNC.RECONVERGENT B3 ;  /* 0x0000000000037941 */ /* 0x000fea0003800200 */
.L_x_1212:
[----:B------:R-:W-:Y:S05]  /*10a0*/  @!P3 BRA `(.L_x_1211) ;  /* 0x0000000000ccb947 */ /* 0x000fea0003800000 */
[----:B------:R-:W-:Y:S01]  /*10b0*/  IADD3 R11, PT, PT, R9, -0x1, RZ ;  /* 0xffffffff090b7810 */ /* 0x000fe20007ffe0ff */
[----:B------:R-:W-:Y:S01]  /*10c0*/  BSSY.RECONVERGENT B3, `(.L_x_1214) ;  /* 0x000001a000037945 */ /* 0x000fe20003800200 */
[----:B------:R-:W-:Y:S02]  /*10d0*/  LOP3.LUT P3, RZ, R6, 0x3, RZ, 0xc0, !PT ;  /* 0x0000000306ff7812 */ /* 0x000fe4000786c0ff */
        /* <DEDUP_REMOVED lines=15> */
[----:B------:R-:W-:Y:S01]  /*11d0*/  IADD3 R10, PT, PT, R10, 0x4, RZ ;  /* 0x000000040a0a7810 */ /* 0x000fe20007ffe0ff */
[----:B--2---:R-:W-:-:S02]  /*11e0*/  HADD2.F32 R11, -RZ, R11.H0_H0 ;  /* 0x2000000bff0b7230 */ /* 0x004fc40000004100 */
[----:B---3--:R-:W-:-:S03]  /*11f0*/  HADD2.F32 R18, -RZ, R18.H0_H0 ;  /* 0x20000012ff127230 */ /* 0x008fc60000004100 */
[----:B------:R-:W-:Y:S01]  /*1200*/  FADD.FTZ R11, R22, R11 ;  /* 0x0000000b160b7221 */ /* 0x000fe20000010000 */
[----:B----4-:R-:W-:-:S03]  /*1210*/  HADD2.F32 R22, -RZ, R19.H0_H0 ;  /* 0x20000013ff167230 */ /* 0x010fc60000004100 */
[----:B------:R-:W-:Y:S01]  /*1220*/  FADD.FTZ R11, R11, R18 ;  /* 0x000000120b0b7221 */ /* 0x000fe20000010000 */
[----:B-----5:R-:W-:-:S03]  /*1230*/  HADD2.F32 R23, -RZ, R23.H0_H0 ;  /* 0x20000017ff177230 */ /* 0x020fc60000004100 */
[----:B------:R-:W-:-:S04]  /*1240*/  FADD.FTZ R22, R11, R22 ;  /* 0x000000160b167221 */ /* 0x000fc80000010000 */
[----:B------:R-:W-:-:S07]  /*1250*/  FADD.FTZ R22, R22, R23 ;  /* 0x0000001716167221 */ /* 0x000fce0000010000 */
.L_x_1215:
[----:B------:R-:W-:Y:S05]  /*1260*/  BSYNC.RECONVERGENT B3 ;  /* 0x0000000000037941 */ /* 0x000fea0003800200 */
.L_x_1214:
        /* <DEDUP_REMOVED lines=12> */
[----:B------:R-:W-:Y:S01]  /*1330*/  ISETP.NE.AND P2, PT, R10, 0x1, PT ;  /* 0x000000010a00780c */ /* 0x000fe20003f45270 */
[----:B--2---:R-:W-:-:S05]  /*1340*/  HADD2.F32 R11, -RZ, R11.H0_H0 ;  /* 0x2000000bff0b7230 */ /* 0x004fca0000004100 */
[----:B------:R-:W-:-:S07]  /*1350*/  FADD.FTZ R22, R22, R11 ;  /* 0x0000000b16167221 */ /* 0x000fce0000010000 */
[----:B------:R-:W-:Y:S05]  /*1360*/  @!P2 BRA `(.L_x_1211) ;  /* 0x00000000001ca947 */ /* 0x000fea0003800000 */
[----:B------:R-:W-:Y:S02]  /*1370*/  ISETP.NE.AND P2, PT, R10, 0x2, PT ;  /* 0x000000020a00780c */ /* 0x000fe40003f45270 */
[----:B------:R-:W2:Y:S11]  /*1380*/  LDG.E.U16 R10, desc[UR10][R16.64+0x2] ;  /* 0x0000020a100a7981 */ /* 0x000eb6000c1e1500 */
[----:B------:R-:W3:Y:S01]  /*1390*/  @P2 LDG.E.U16 R13, desc[UR10][R16.64+0x4] ;  /* 0x0000040a100d2981 */ /* 0x000ee2000c1e1500 */
[----:B--2---:R-:W-:-:S05]  /*13a0*/  HADD2.F32 R11, -RZ, R10.H0_H0 ;  /* 0x2000000aff0b7230 */ /* 0x004fca0000004100 */
[----:B------:R-:W-:Y:S01]  /*13b0*/  FADD.FTZ R22, R22, R11 ;  /* 0x0000000b16167221 */ /* 0x000fe20000010000 */
[----:B---3--:R-:W-:-:S05]  /*13c0*/  @P2 HADD2.F32 R13, -RZ, R13.H0_H0 ;  /* 0x2000000dff0d2230 */ /* 0x008fca0000004100 */
[----:B------:R-:W-:-:S07]  /*13d0*/  @P2 FADD.FTZ R22, R22, R13 ;  /* 0x0000000d16162221 */ /* 0x000fce0000010000 */
.L_x_1211:
[----:B------:R-:W-:Y:S05]  /*13e0*/  BSYNC.RECONVERGENT B2 ;  /* 0x0000000000027941 */ /* 0x000fea0003800200 */
.L_x_1210:
[----:B------:R-:W-:Y:S05]  /*13f0*/  @P1 BRA `(.L_x_1216) ;  /* 0xfffffff400341947 */ /* 0x000fea000383ffff */
[----:B------:R-:W-:Y:S05]  /*1400*/  BSYNC.RECONVERGENT B0 ;  /* 0x0000000000007941 */ /* 0x000fea0003800200 */
.L_x_1206:
[----:B------:R-:W0:Y:S01]  /*1410*/  LDCU.U8 UR6, c[0x0][0x3dc] ;  /* 0x00007b80ff0677ac */ /* 0x000e220008000000 */
[----:B------:R-:W-:Y:S01]  /*1420*/  IADD3 R7, PT, PT, -R4, R7, RZ ;  /* 0x0000000704077210 */ /* 0x000fe20007ffe1ff */
[----:B0-----:R-:W-:-:S06]  /*1430*/  UPRMT UR6, UR6, 0x8880, URZ ;  /* 0x0000888006067896 */ /* 0x001fcc00080000ff */
[----:B------:R-:W-:-:S13]  /*1440*/  ISETP.NE.AND P0, PT, RZ, UR6, PT ;  /* 0x00000006ff007c0c */ /* 0x000fda000bf05270 */
[----:B------:R-:W-:-:S05]  /*1450*/  @!P0 IMAD R8, R6, R7, RZ ;  /* 0x0000000706088224 */ /* 0x000fca00078e02ff */
[----:B------:R-:W-:-:S04]  /*1460*/  I2FP.F32.S32 R8, R8 ;  /* 0x0000000800087245 */ /* 0x000fc80000201400 */
[----:B------:R-:W0:Y:S02]  /*1470*/  MUFU.RCP R7, R8 ;  /* 0x0000000800077308 */ /* 0x000e240000001000 */
[----:B0-----:R-:W-:-:S05]  /*1480*/  FMUL.FTZ R2, R22, R7 ;  /* 0x0000000716027220 */ /* 0x001fca0000410000 */
[----:B------:R-:W-:Y:S01]  /*1490*/  F2FP.F16.F32.PACK_AB R2, RZ, R2 ;  /* 0x00000002ff02723e */ /* 0x000fe200000000ff */
[----:B------:R-:W-:Y:S06]  /*14a0*/  BRA `(.L_x_1217) ;  /* 0x0000000000047947 */ /* 0x000fec0003800000 */
.L_x_1205:
[----:B------:R-:W-:-:S07]  /*14b0*/  PRMT R2, RZ, 0x7610, R2 ;  /* 0x00007610ff027816 */ /* 0x000fce0000000002 */
.L_x_1217:
[----:B------:R-:W-:Y:S05]  /*14c0*/  BSYNC.RECONVERGENT B1 ;  /* 0x0000000000017941 */ /* 0x000fea0003800200 */
.L_x_1204:
        /* <DEDUP_REMOVED lines=11> */
.L_x_1200:
        /* <DEDUP_REMOVED lines=9> */
[----:B--2---:R-:W-:Y:S01]  /*1610*/  HFMA2 R6, -RZ, RZ, 0, 0 ;  /* 0x00000000ff067431 */ /* 0x004fe200000001ff */
[----:B----4-:R-:W-:-:S05]  /*1620*/  IADD3 R2, PT, PT, RZ, -R7, RZ ;  /* 0x80000007ff027210 */ /* 0x010fca0007ffe0ff */
[----:B------:R-:W-:-:S04]  /*1630*/  IMAD R13, R2, R11, RZ ;  /* 0x0000000b020d7224 */ /* 0x000fc800078e02ff */
        /* <DEDUP_REMOVED lines=25> */
[----:B--2---:R-:W-:Y:S01]  /*17d0*/  MOV R6, RZ ;  /* 0x000000ff00067202 */ /* 0x004fe20000000f00 */
[----:B---3--:R-:W-:-:S04]  /*17e0*/  IMAD.MOV R9, RZ, RZ, -R7 ;  /* 0x000000ffff097224 */ /* 0x008fc800078e0a07 */
[----:B------:R-:W-:-:S04]  /*17f0*/  IMAD R9, R9, UR6, RZ ;  /* 0x0000000609097c24 */ /* 0x000fc8000f8e02ff */
[----:B------:R-:W-:-:S06]  /*1800*/  IMAD.HI.U32 R9, R7, R9, R6 ;  /* 0x0000000907097227 */ /* 0x000fcc00078e0006 */
[----:B------:R-:W-:-:S05]  /*1810*/  IMAD.HI.U32 R12, R9, R2, RZ ;  /* 0x00000002090c7227 */ /* 0x000fca00078e00ff */
[----:B------:R-:W-:-:S05]  /*1820*/  IADD3 R7, PT, PT, -R12, RZ, RZ ;  /* 0x000000ff0c077210 */ /* 0x000fca0007ffe1ff */
[----:B------:R-:W-:-:S05]  /*1830*/  IMAD R4, R7, UR6, R2 ;  /* 0x0000000607047c24 */ /* 0x000fca000f8e0202 */
[----:B------:R-:W-:-:S13]  /*1840*/  ISETP.GE.U32.AND P0, PT, R4, UR6, PT ;  /* 0x0000000604007c0c */ /* 0x000fda000bf06070 */
[----:B------:R-:W-:Y:S01]  /*1850*/  @P0 IADD3 R4, PT, PT, R4, -UR6, RZ ;  /* 0x8000000604040c10 */ /* 0x000fe2000fffe0ff */
[----:B------:R-:W-:-:S03]  /*1860*/  @P0 VIADD R12, R12, 0x1 ;  /* 0x000000010c0c0836 */ /* 0x000fc60000000000 */
[----:B------:R-:W-:-:S13]  /*1870*/  ISETP.GE.U32.AND P1, PT, R4, UR6, PT ;  /* 0x0000000604007c0c */ /* 0x000fda000bf26070 */
[----:B------:R-:W-:Y:S02]  /*1880*/  @P1 IADD3 R12, PT, PT, R12, 0x1, RZ ;  /* 0x000000010c0c1810 */ /* 0x000fe40007ffe0ff */
[----:B------:R-:W-:-:S04]  /*1890*/  @!P2 LOP3.LUT R12, RZ, UR6, RZ, 0x33, !PT ;  /* 0x00000006ff0cac12 */ /* 0x000fc8000f8e33ff */
[----:B------:R-:W-:-:S05]  /*18a0*/  IADD3 R7, PT, PT, -R12, RZ, RZ ;  /* 0x000000ff0c077210 */ /* 0x000fca0007ffe1ff */
[----:B------:R-:W-:Y:S01]  /*18b0*/  IMAD R2, R7, UR6, R2 ;  /* 0x0000000607027c24 */ /* 0x000fe2000f8e0202 */
[----:B------:R-:W-:Y:S06]  /*18c0*/  BRA `(.L_x_1221) ;  /* 0x0000000000147947 */ /* 0x000fec0003800000 */
.L_x_1220:
[----:B------:R-:W-:-:S07]  /*18d0*/  MOV R4, 0x18f0 ;  /* 0x000018f000047802 */ /* 0x000fce0000000f00 */
[----:B01----:R-:W-:Y:S05]  /*18e0*/  CALL.REL.NOINC `($__internal_22_$__cuda_sm20_div_s64) ;  /* 0x0000000c00ec7944 */ /* 0x003fea0003c00000 */
[----:B------:R-:W0:Y:S01]  /*18f0*/  LDCU UR6, c[0x0][0x3a8] ;  /* 0x00007500ff0677ac */ /* 0x000e220008000800 */
[----:B------:R-:W-:-:S04]  /*1900*/  IMAD.MOV R7, RZ, RZ, -R12 ;  /* 0x000000ffff077224 */ /* 0x000fc800078e0a0c */
[----:B0-----:R-:W-:-:S07]  /*1910*/  IMAD R2, R7, UR6, R2 ;  /* 0x0000000607027c24 */ /* 0x001fce000f8e0202 */
.L_x_1221:
[----:B01----:R-:W-:Y:S05]  /*1920*/  BSYNC.RECONVERGENT B0 ;  /* 0x0000000000007941 */ /* 0x003fea0003800200 */
.L_x_1219:
        /* <DEDUP_REMOVED lines=14> */
[----:B--2---:R-:W-:-:S06]  /*1a10*/  IADD3 R6, PT, PT, R8, 0xffffffe, RZ ;  /* 0x0ffffffe08067810 */ /* 0x004fcc0007ffe0ff */
[----:B------:R2:W3:Y:S02]  /*1a20*/  F2I.FTZ.U32.TRUNC.NTZ R7, R6 ;  /* 0x0000000600077305 */ /* 0x0004e4000021f000 */
[----:B--2---:R-:W-:Y:S02]  /*1a30*/  MOV R6, RZ ;  /* 0x000000ff00067202 */ /* 0x004fe40000000f00 */
[----:B---3--:R-:W-:-:S05]  /*1a40*/  IADD3 R9, PT, PT, RZ, -R7, RZ ;  /* 0x80000007ff097210 */ /* 0x008fca0007ffe0ff */
[----:B------:R-:W-:-:S04]  /*1a50*/  IMAD R9, R9, R4, RZ ;  /* 0x0000000409097224 */ /* 0x000fc800078e02ff */
[----:B------:R-:W-:-:S04]  /*1a60*/  IMAD.HI.U32 R9, R7, R9, R6 ;  /* 0x0000000907097227 */ /* 0x000fc800078e0006 */
[----:B------:R-:W-:-:S04]  /*1a70*/  IMAD.MOV.U32 R7, RZ, RZ, R10 ;  /* 0x000000ffff077224 */ /* 0x000fc800078e000a */
[----:B------:R-:W-:-:S05]  /*1a80*/  IMAD.HI.U32 R9, R9, R7, RZ ;  /* 0x0000000709097227 */ /* 0x000fca00078e00ff */
[----:B------:R-:W-:-:S05]  /*1a90*/  IADD3 R9, PT, PT, -R9, RZ, RZ ;  /* 0x000000ff09097210 */ /* 0x000fca0007ffe1ff */
[C---:B------:R-:W-:Y:S02]  /*1aa0*/  IMAD R9, R4.reuse, R9, R7 ;  /* 0x0000000904097224 */ /* 0x040fe400078e0207 */
[----:B------:R-:W2:Y:S03]  /*1ab0*/  LDC R7, c[0x0][0x3c4] ;  /* 0x0000f100ff077b82 */ /* 0x000ea60000000800 */
[----:B------:R-:W-:-:S13]  /*1ac0*/  ISETP.GT.U32.AND P0, PT, R4, R9, PT ;  /* 0x000000090400720c */ /* 0x000fda0003f04070 */
[----:B------:R-:W-:-:S04]  /*1ad0*/  @!P0 IADD3 R9, PT, PT, R9, -R4, RZ ;  /* 0x8000000409098210 */ /* 0x000fc80007ffe0ff */
[----:B------:R-:W-:Y:S01]  /*1ae0*/  ISETP.GT.U32.AND P0, PT, R4, R9, PT ;  /* 0x000000090400720c */ /* 0x000fe20003f04070 */
[----:B--2---:R-:W-:-:S05]  /*1af0*/  IMAD R8, R2, UR6, -R7 ;  /* 0x0000000602087c24 */ /* 0x004fca000f8e0a07 */
[----:B0-----:R-:W-:-:S07]  /*1b00*/  VIADDMNMX R6, R8, R15, UR4, PT ;  /* 0x0000000408067e46 */ /* 0x001fce000b80010f */
[----:B------:R-:W-:Y:S02]  /*1b10*/  @!P0 IADD3 R9, PT, PT, R9, -R4, RZ ;  /* 0x8000000409098210 */ /* 0x000fe40007ffe0ff */
[----:B------:R-:W-:-:S03]  /*1b20*/  ISETP.NE.AND P0, PT, R14, RZ, PT ;  /* 0x000000ff0e00720c */ /* 0x000fc60003f05270 */
[----:B------:R-:W-:-:S05]  /*1b30*/  IMAD.MOV.U32 R4, RZ, RZ, R9 ;  /* 0x000000ffff047224 */ /* 0x000fca00078e0009 */
[----:B------:R-:W-:-:S05]  /*1b40*/  @!P1 IADD3 R4, PT, PT, -R4, RZ, RZ ;  /* 0x000000ff04049210 */ /* 0x000fca0007ffe1ff */
        /* <DEDUP_REMOVED lines=11> */
[CC--:B------:R-:W-:Y:S01]  /*1c00*/  IADD3 R6, PT, PT, R2.reuse, -R11.reuse, RZ ;  /* 0x8000000b02067210 */ /* 0x0c0fe20007ffe0ff */
[----:B------:R-:W-:Y:S01]  /*1c10*/  HFMA2 R20, -RZ, RZ, 0, 0 ;  /* 0x00000000ff147431 */ /* 0x000fe200000001ff */
[----:B------:R-:W-:Y:S01]  /*1c20*/  IADD3 R11, PT, PT, -R2, R11, RZ ;  /* 0x0000000b020b7210 */ /* 0x000fe20007ffe1ff */
[----:B------:R-:W-:Y:S01]  /*1c30*/  BSSY.RECONVERGENT B0, `(.L_x_1224) ;  /* 0x00000b3000007945 */ /* 0x000fe20003800200 */
[----:B------:R-:W-:Y:S01]  /*1c40*/  ISETP.GT.U32.AND P1, PT, R6, -0x10, PT ;  /* 0xfffffff00600780c */ /* 0x000fe20003f24070 */
[----:B------:R-:W-:Y:S01]  /*1c50*/  IMAD.MOV.U32 R6, RZ, RZ, R7 ;  /* 0x000000ffff067224 */ /* 0x000fe200078e0007 */
[C---:B------:R-:W-:Y:S02]  /*1c60*/  LOP3.LUT R8, R11.reuse, 0xf, RZ, 0xc0, !PT ;  /* 0x0000000f0b087812 */ /* 0x040fe400078ec0ff */
[C---:B------:R-:W-:Y:S02]  /*1c70*/  LOP3.LUT R9, R11.reuse, 0x7, RZ, 0xc0, !PT ;  /* 0x000000070b097812 */ /* 0x040fe400078ec0ff */
[----:B------:R-:W-:-:S02]  /*1c80*/  LOP3.LUT R10, R11, 0xfffffff0, RZ, 0xc0, !PT ;  /* 0xfffffff00b0a7812 */ /* 0x000fc400078ec0ff */
[----:B------:R-:W-:-:S07]  /*1c90*/  LOP3.LUT R11, R11, 0x3, RZ, 0xc0, !PT ;  /* 0x000000030b0b7812 */ /* 0x000fce00078ec0ff */
.L_x_1234:
[----:B------:R-:W0:Y:S01]  /*1ca0*/  LDCU.64 UR6, c[0x0][0x398] ;  /* 0x00007300ff0677ac */ /* 0x000e220008000a00 */
[----:B------:R-:W-:Y:S01]  /*1cb0*/  MOV R14, R6 ;  /* 0x00000006000e7202 */ /* 0x000fe20000000f00 */
[----:B------:R-:W-:Y:S01]  /*1cc0*/  VIADD R6, R6, 0x1 ;  /* 0x0000000106067836 */ /* 0x000fe20000000000 */
[----:B------:R-:W-:Y:S01]  /*1cd0*/  MOV R15, RZ ;  /* 0x000000ff000f7202 */ /* 0x000fe20000000f00 */
[----:B------:R-:W-:Y:S01]  /*1ce0*/  BSSY.RECONVERGENT B2, `(.L_x_1225) ;  /* 0x0000048000027945 */ /* 0x000fe20003800200 */
[----:B------:R-:W-:Y:S02]  /*1cf0*/  ISETP.NE.AND P3, PT, R8, RZ, PT ;  /* 0x000000ff0800720c */ /* 0x000fe40003f65270 */
[----:B------:R-:W-:Y:S02]  /*1d00*/  ISETP.NE.AND P0, PT, R6, R4, PT ;  /* 0x000000040600720c */ /* 0x000fe40003f05270 */
[----:B------:R-:W-:Y:S01]  /*1d10*/  MOV R22, R2 ;  /* 0x0000000200167202 */ /* 0x000fe20000000f00 */
[----:B0-----:R-:W-:-:S02]  /*1d20*/  IMAD R7, R13, UR6, RZ ;  /* 0x000000060d077c24 */ /* 0x001fc4000f8e02ff */
[----:B------:R-:W-:-:S04]  /*1d30*/  IMAD.WIDE.U32 R14, R12, UR6, R14 ;  /* 0x000000060c0e7c25 */ /* 0x000fc8000f8e000e */
[----:B------:R-:W-:-:S05]  /*1d40*/  IMAD R7, R12, UR7, R7 ;  /* 0x000000070c077c24 */ /* 0x000fca000f8e0207 */
[----:B------:R-:W-:Y:S01]  /*1d50*/  IADD3 R7, PT, PT, R15, R7, RZ ;  /* 0x000000070f077210 */ /* 0x000fe20007ffe0ff */
[----:B------:R-:W-:Y:S06]  /*1d60*/  @P1 BRA `(.L_x_1226) ;  /* 0x0000000000fc1947 */ /* 0x000fec0003800000 */
[----:B------:R-:W-:Y:S01]  /*1d70*/  MOV R21, RZ ;  /* 0x000000ff00157202 */ /* 0x000fe20000000f00 */
[----:B------:R-:W-:-:S07]  /*1d80*/  IMAD.MOV.U32 R22, RZ, RZ, R2 ;  /* 0x000000ffff167224 */ /* 0x000fce00078e0002 */
.L_x_1227:
[----:B------:R-:W0:Y:S01]  /*1d90*/  LDCU.64 UR6, c[0x0][0x3a0] ;  /* 0x00007400ff0677ac */ /* 0x000e220008000a00 */
[----:B------:R-:W-:Y:S01]  /*1da0*/  HFMA2 R23, -RZ, RZ, 0, 0 ;  /* 0x00000000ff177431 */ /* 0x000fe200000001ff */
        /* <DEDUP_REMOVED lines=11> */
[----:B--2---:R-:W-:-:S03]  /*1e60*/  HADD2.F32 R25, -RZ, R23.H0_H0 ;  /* 0x20000017ff197230 */ /* 0x004fc60000004100 */
[----:B------:R-:W2:Y:S01]  /*1e70*/  LDG.E.U16 R23, desc[UR10][R18.64+0x8] ;  /* 0x0000080a12177981 */ /* 0x000ea2000c1e1500 */
[----:B---3--:R-:W-:Y:S02]  /*1e80*/  HADD2.F32 R24, -RZ, R24.H0_H0 ;  /* 0x20000018ff187230 */ /* 0x008fe40000004100 */
[----:B------:R-:W-:Y:S02]  /*1e90*/  FADD.FTZ R25, R25, R20 ;  /* 0x0000001419197221 */ /* 0x000fe40000010000 */
[----:B------:R-:W3:Y:S02]  /*1ea0*/  LDG.E.U16 R20, desc[UR10][R18.64+0xa] ;  /* 0x00000a0a12147981 */ /* 0x000ee4000c1e1500 */
[----:B------:R-:W-:Y:S02]  /*1eb0*/  FADD.FTZ R26, R25, R24 ;  /* 0x00000018191a7221 */ /* 0x000fe40000010000 */
[----:B------:R-:W3:Y:S01]  /*1ec0*/  LDG.E.U16 R24, desc[UR10][R18.64+0xc] ;  /* 0x00000c0a12187981 */ /* 0x000ee2000c1e1500 */
[----:B----4-:R-:W-:-:S03]  /*1ed0*/  HADD2.F32 R17, -RZ, R17.H0_H0 ;  /* 0x20000011ff117230 */ /* 0x010fc60000004100 */
[----:B------:R-:W4:Y:S02]  /*1ee0*/  LDG.E.U16 R25, desc[UR10][R18.64+0xe] ;  /* 0x00000e0a12197981 */ /* 0x000f24000c1e1500 */
[----:B------:R-:W-:Y:S02]  /*1ef0*/  FADD.FTZ R26, R26, R17 ;  /* 0x000000111a1a7221 */ /* 0x000fe40000010000 */
[----:B------:R-:W4:Y:S01]  /*1f00*/  LDG.E.U16 R17, desc[UR10][R18.64+0x10] ;  /* 0x0000100a12117981 */ /* 0x000f22000c1e1500 */
[----:B-----5:R-:W-:-:S03]  /*1f10*/  HADD2.F32 R27, -RZ, R16.H0_H0 ;  /* 0x20000010ff1b7230 */ /* 0x020fc60000004100 */
[----:B------:R-:W5:Y:S02]  /*1f20*/  LDG.E.U16 R16, desc[UR10][R18.64+0x12] ;  /* 0x0000120a12107981 */ /* 0x000f64000c1e1500 */
[----:B------:R-:W-:Y:S01]  /*1f30*/  FADD.FTZ R26, R26, R27 ;  /* 0x0000001b1a1a7221 */ /* 0x000fe20000010000 */
[----:B--2---:R-:W-:Y:S02]  /*1f40*/  HADD2.F32 R23, -RZ, R23.H0_H0 ;  /* 0x20000017ff177230 */ /* 0x004fe40000004100 */
[----:B---3--:R-:W-:-:S03]  /*1f50*/  HADD2.F32 R20, -RZ, R20.H0_H0 ;  /* 0x20000014ff147230 */ /* 0x008fc60000004100 */
[----:B------:R-:W-:Y:S02]  /*1f60*/  FADD.FTZ R23, R26, R23 ;  /* 0x000000171a177221 */ /* 0x000fe40000010000 */
[----:B------:R-:W2:Y:S02]  /*1f70*/  LDG.E.U16 R26, desc[UR10][R18.64+0x1e] ;  /* 0x00001e0a121a7981 */ /* 0x000ea4000c1e1500 */
[----:B------:R-:W-:Y:S01]  /*1f80*/  FADD.FTZ R20, R23, R20 ;  /* 0x0000001417147221 */ /* 0x000fe20000010000 */
[----:B------:R-:W-:Y:S02]  /*1f90*/  HADD2.F32 R23, -RZ, R24.H0_H0 ;  /* 0x20000018ff177230 */ /* 0x000fe40000004100 */
[----:B----4-:R-:W-:-:S03]  /*1fa0*/  HADD2.F32 R24, -RZ, R25.H0_H0 ;  /* 0x20000019ff187230 */ /* 0x010fc60000004100 */
[----:B------:R-:W-:Y:S02]  /*1fb0*/  FADD.FTZ R23, R20, R23 ;  /* 0x0000001714177221 */ /* 0x000fe40000010000 */
[----:B------:R-:W3:Y:S02]  /*1fc0*/  LDG.E.U16 R20, desc[UR10][R18.64+0x14] ;  /* 0x0000140a12147981 */ /* 0x000ee4000c1e1500 */
[----:B------:R-:W-:Y:S02]  /*1fd0*/  FADD.FTZ R24, R23, R24 ;  /* 0x0000001817187221 */ /* 0x000fe40000010000 */
[----:B------:R-:W4:Y:S01]  /*1fe0*/  LDG.E.U16 R23, desc[UR10][R18.64+0x16] ;  /* 0x0000160a12177981 */ /* 0x000f22000c1e1500 */
[----:B------:R-:W-:-:S03]  /*1ff0*/  HADD2.F32 R25, -RZ, R17.H0_H0 ;  /* 0x20000011ff197230 */ /* 0x000fc60000004100 */
[----:B------:R-:W2:Y:S02]  /*2000*/  LDG.E.U16 R17, desc[UR10][R18.64+0x18] ;  /* 0x0000180a12117981 */ /* 0x000ea4000c1e1500 */
[----:B------:R-:W-:Y:S02]  /*2010*/  FADD.FTZ R27, R24, R25 ;  /* 0x00000019181b7221 */ /* 0x000fe40000010000 */
[----:B------:R-:W2:Y:S04]  /*2020*/  LDG.E.U16 R25, desc[UR10][R18.64+0x1a] ;  /* 0x00001a0a12197981 */ /* 0x000ea8000c1e1500 */
[----:B------:R-:W2:Y:S01]  /*2030*/  LDG.E.U16 R24, desc[UR10][R18.64+0x1c] ;  /* 0x00001c0a12187981 */ /* 0x000ea2000c1e1500 */
[----:B-----5:R-:W-:-:S05]  /*2040*/  HADD2.F32 R16, -RZ, R16.H0_H0 ;  /* 0x20000010ff107230 */ /* 0x020fca0000004100 */
[----:B------:R-:W-:Y:S01]  /*2050*/  FADD.FTZ R16, R27, R16 ;  /* 0x000000101b107221 */ /* 0x000fe20000010000 */
[----:B------:R-:W-:-:S04]  /*2060*/  IADD3 R21, PT, PT, R21, 0x10, RZ ;  /* 0x0000001015157810 */ /* 0x000fc80007ffe0ff */
[----:B------:R-:W-:Y:S01]  /*2070*/  ISETP.NE.AND P2, PT, R21, R10, PT ;  /* 0x0000000a1500720c */ /* 0x000fe20003f45270 */
[----:B------:R-:W-:Y:S02]  /*2080*/  VIADD R22, R22, 0x10 ;  /* 0x0000001016167836 */ /* 0x000fe40000000000 */
[----:B---3--:R-:W-:Y:S02]  /*2090*/  HADD2.F32 R27, -RZ, R20.H0_H0 ;  /* 0x20000014ff1b7230 */ /* 0x008fe40000004100 */
[----:B----4-:R-:W-:-:S03]  /*20a0*/  HADD2.F32 R23, -RZ, R23.H0_H0 ;  /* 0x20000017ff177230 */ /* 0x010fc60000004100 */
[----:B------:R-:W-:Y:S01]  /*20b0*/  FADD.FTZ R16, R16, R27 ;  /* 0x0000001b10107221 */ /* 0x000fe20000010000 */
[----:B--2---:R-:W-:-:S03]  /*20c0*/  HADD2.F32 R17, -RZ, R17.H0_H0 ;  /* 0x20000011ff117230 */ /* 0x004fc60000004100 */
[----:B------:R-:W-:Y:S01]  /*20d0*/  FADD.FTZ R16, R16, R23 ;  /* 0x0000001710107221 */ /* 0x000fe20000010000 */
[----:B------:R-:W-:-:S03]  /*20e0*/  HADD2.F32 R25, -RZ, R25.H0_H0 ;  /* 0x20000019ff197230 */ /* 0x000fc60000004100 */
[----:B------:R-:W-:Y:S01]  /*20f0*/  FADD.FTZ R16, R16, R17 ;  /* 0x0000001110107221 */ /* 0x000fe20000010000 */
[----:B------:R-:W-:-:S03]  /*2100*/  HADD2.F32 R17, -RZ, R24.H0_H0 ;  /* 0x20000018ff117230 */ /* 0x000fc60000004100 */
[----:B------:R-:W-:Y:S01]  /*2110*/  FADD.FTZ R16, R16, R25 ;  /* 0x0000001910107221 */ /* 0x000fe20000010000 */
[----:B------:R-:W-:-:S03]  /*2120*/  HADD2.F32 R19, -RZ, R26.H0_H0 ;  /* 0x2000001aff137230 */ /* 0x000fc60000004100 */
[----:B------:R-:W-:-:S04]  /*2130*/  FADD.FTZ R16, R16, R17 ;  /* 0x0000001110107221 */ /* 0x000fc80000010000 */
[----:B------:R-:W-:Y:S01]  /*2140*/  FADD.FTZ R20, R16, R19 ;  /* 0x0000001310147221 */ /* 0x000fe20000010000 */
[----:B------:R-:W-:Y:S06]  /*2150*/  @P2 BRA `(.L_x_1227) ;  /* 0xfffffffc000c2947 */ /* 0x000fec000383ffff */
.L_x_1226:
[----:B------:R-:W-:Y:S05]  /*2160*/  BSYNC.RECONVERGENT B2 ;  /* 0x0000000000027941 */ /* 0x000fea0003800200 */
.L_x_1225:
        /* <DEDUP_REMOVED lines=41> */
.L_x_1231:
[----:B------:R-:W-:Y:S05]  /*2400*/  BSYNC.RECONVERGENT B3 ;  /* 0x0000000000037941 */ /* 0x000fea0003800200 */
.L_x_1230:
[----:B------:R-:W-:Y:S05]  /*2410*/  @!P3 BRA `(.L_x_1229) ;  /* 0x0000000000c8b947 */ /* 0x000fea0003800000 */
[----:B------:R-:W-:Y:S01]  /*2420*/  IADD3 R16, PT, PT, R9, -0x1, RZ ;  /* 0xffffffff09107810 */ /* 0x000fe20007ffe0ff */
[----:B------:R-:W-:Y:S01]  /*2430*/  BSSY.RECONVERGENT B3, `(.L_x_1232) ;  /* 0x000001a000037945 */ /* 0x000fe20003800200 */
[----:B------:R-:W-:Y:S02]  /*2440*/  ISETP.NE.AND P3, PT, R11, RZ, PT ;  /* 0x000000ff0b00720c */ /* 0x000fe40003f65270 */
        /* <DEDUP_REMOVED lines=22> */
[----:B------:R-:W-:-:S04]  /*25b0*/  FADD.FTZ R16, R16, R23 ;  /* 0x0000001710107221 */ /* 0x000fc80000010000 */
[----:B------:R-:W-:-:S07]  /*25c0*/  FADD.FTZ R20, R16, R17 ;  /* 0x0000001110147221 */ /* 0x000fce0000010000 */
.L_x_1233:
[----:B------:R-:W-:Y:S05]  /*25d0*/  BSYNC.RECONVERGENT B3 ;  /* 0x0000000000037941 */ /* 0x000fea0003800200 */
.L_x_1232:
        /* <DEDUP_REMOVED lines=12> */
[----:B--2---:R-:W-:-:S05]  /*26a0*/  HADD2.F32 R7, -RZ, R7.H0_H0 ;  /* 0x20000007ff077230 */ /* 0x004fca0000004100 */
[----:B------:R-:W-:-:S07]  /*26b0*/  FADD.FTZ R20, R20, R7 ;  /* 0x0000000714147221 */ /* 0x000fce0000010000 */
[----:B------:R-:W-:Y:S05]  /*26c0*/  @!P2 BRA `(.L_x_1229) ;  /* 0x00000000001ca947 */ /* 0x000fea0003800000 */
[----:B------:R-:W-:Y:S01]  /*26d0*/  ISETP.NE.AND P2, PT, R11, 0x2, PT ;  /* 0x000000020b00780c */ /* 0x000fe20003f45270 */
[----:B------:R-:W2:-:S12]  /*26e0*/  LDG.E.U16 R7, desc[UR10][R14.64+0x2] ;  /* 0x0000020a0e077981 */ /* 0x000e98000c1e1500 */
[----:B------:R-:W3:Y:S01]  /*26f0*/  @P2 LDG.E.U16 R16, desc[UR10][R14.64+0x4] ;  /* 0x0000040a0e102981 */ /* 0x000ee2000c1e1500 */
[----:B--2---:R-:W-:-:S05]  /*2700*/  HADD2.F32 R7, -RZ, R7.H0_H0 ;  /* 0x20000007ff077230 */ /* 0x004fca0000004100 */
[----:B------:R-:W-:Y:S01]  /*2710*/  FADD.FTZ R20, R20, R7 ;  /* 0x0000000714147221 */ /* 0x000fe20000010000 */
[----:B---3--:R-:W-:-:S05]  /*2720*/  @P2 HADD2.F32 R17, -RZ, R16.H0_H0 ;  /* 0x20000010ff112230 */ /* 0x008fca0000004100 */
[----:B------:R-:W-:-:S07]  /*2730*/  @P2 FADD.FTZ R20, R20, R17 ;  /* 0x0000001114142221 */ /* 0x000fce0000010000 */
.L_x_1229:
[----:B------:R-:W-:Y:S05]  /*2740*/  BSYNC.RECONVERGENT B2 ;  /* 0x0000000000027941 */ /* 0x000fea0003800200 */
.L_x_1228:
[----:B------:R-:W-:Y:S05]  /*2750*/  @P0 BRA `(.L_x_1234) ;  /* 0xfffffff400500947 */ /* 0x000fea000383ffff */
[----:B------:R-:W-:Y:S05]  /*2760*/  BSYNC.RECONVERGENT B0 ;  /* 0x0000000000007941 */ /* 0x000fea0003800200 */
.L_x_1224:
[----:B------:R-:W0:Y:S02]  /*2770*/  LDCU UR6, c[0x0][0x3d8] ;  /* 0x00007b00ff0677ac */ /* 0x000e240008000800 */
[----:B0-----:R-:W-:-:S06]  /*2780*/  I2FP.F32.S32 R7, UR6 ;  /* 0x0000000600077c45 */ /* 0x001fcc0008201400 */
[----:B------:R-:W0:Y:S02]  /*2790*/  MUFU.RCP R7, R7 ;  /* 0x0000000700077308 */ /* 0x000e240000001000 */
[----:B0-----:R-:W-:-:S05]  /*27a0*/  FMUL.FTZ R8, R20, R7 ;  /* 0x0000000714087220 */ /* 0x001fca0000410000 */
[----:B------:R-:W-:-:S07]  /*27b0*/  F2FP.F16.F32.PACK_AB R8, RZ, R8 ;  /* 0x00000008ff08723e */ /* 0x000fce00000000ff */
.L_x_1223:
[----:B------:R-:W-:Y:S05]  /*27c0*/  BSYNC.RECONVERGENT B1 ;  /* 0x0000000000017941 */ /* 0x000fea0003800200 */
.L_x_1222:
        /* <DEDUP_REMOVED lines=13> */
        .weak           $__internal_22_$__cuda_sm20_div_s64
        .type           $__internal_22_$__cuda_sm20_div_s64,@function
        .size           $__internal_22_$__cuda_sm20_div_s64,(.L_x_1510 - $__internal_22_$__cuda_sm20_div_s64)
$__internal_22_$__cuda_sm20_div_s64:
        /* <DEDUP_REMOVED lines=15> */
[----:B------:R-:W-:Y:S02]  /*2990*/  IADD3.X R15, PT, PT, RZ, ~R11, RZ, P0, !PT ;  /* 0x8000000bff0f7210 */ /* 0x000fe400007fe4ff */
[----:B------:R-:W-:-:S03]  /*29a0*/  MOV R11, R8 ;  /* 0x00000008000b7202 */ /* 0x000fc60000000f00 */
[-C--:B------:R-:W-:Y:S02]  /*29b0*/  IMAD R17, R9, R15.reuse, RZ ;  /* 0x0000000f09117224 */ /* 0x080fe400078e02ff */
[----:B------:R-:W-:-:S04]  /*29c0*/  IMAD.WIDE.U32 R10, P0, R8, R15, R10 ;  /* 0x0000000f080a7225 */ /* 0x000fc8000780000a */
[----:B------:R-:W-:-:S04]  /*29d0*/  IMAD.HI.U32 R7, R9, R15, RZ ;  /* 0x0000000f09077227 */ /* 0x000fc800078e00ff */
[----:B------:R-:W-:Y:S01]  /*29e0*/  IMAD.HI.U32 R10, P1, R9, R13, R10 ;  /* 0x0000000d090a7227 */ /* 0x000fe2000782000a */
[----:B------:R-:W-:-:S04]  /*29f0*/  IADD3.X R7, PT, PT, R7, R9, RZ, P0, !PT ;  /* 0x0000000907077210 */ /* 0x000fc800007fe4ff */
[----:B------:R-:W-:-:S04]  /*2a00*/  IADD3 R11, P2, PT, R17, R10, RZ ;  /* 0x0000000a110b7210 */ /* 0x000fc80007f5e0ff */
[----:B------:R-:W-:Y:S01]  /*2a10*/  IADD3.X R13, PT, PT, RZ, RZ, R7, P2, P1 ;  /* 0x000000ffff0d7210 */ /* 0x000fe200017e2407 */
[----:B------:R-:W-:-:S04]  /*2a20*/  IMAD.WIDE.U32 R8, R11, UR6, RZ ;  /* 0x000000060b087c25 */ /* 0x000fc8000f8e00ff */
        /* <DEDUP_REMOVED lines=11> */
[----:B------:R-:W-:Y:S02]  /*2ae0*/  IADD3 R10, P2, PT, R9, R10, RZ ;  /* 0x0000000a090a7210 */ /* 0x000fe40007f5e0ff */
[-C--:B------:R-:W-:Y:S02]  /*2af0*/  IADD3.X R9, PT, PT, RZ, ~R6.reuse, RZ, P4, !PT ;  /* 0x80000006ff097210 */ /* 0x080fe400027fe4ff */
[----:B------:R-:W-:Y:S01]  /*2b00*/  IADD3.X R13, PT, PT, R8, R13, RZ, P0, !PT ;  /* 0x0000000d080d7210 */ /* 0x000fe200007fe4ff */
        /* <DEDUP_REMOVED lines=17> */
[C---:B------:R-:W-:Y:S02]  /*2c20*/  ISETP.GE.U32.AND P0, PT, R12.reuse, UR6, PT ;  /* 0x000000060c007c0c */ /* 0x040fe4000bf06070 */
[----:B------:R-:W-:Y:S02]  /*2c30*/  IADD3.X R7, PT, PT, RZ, R10, RZ, P2, !PT ;  /* 0x0000000aff077210 */ /* 0x000fe400017fe4ff */
[----:B------:R-:W-:Y:S02]  /*2c40*/  IADD3.X R14, PT, PT, ~R9, R14, RZ, P1, !PT ;  /* 0x0000000e090e7210 */ /* 0x000fe40000ffe5ff */
[----:B------:R-:W-:-:S02]  /*2c50*/  IADD3 R9, P1, PT, R12, -UR6, RZ ;  /* 0x800000060c097c10 */ /* 0x000fc4000ff3e0ff */
        /* <DEDUP_REMOVED lines=16> */
[----:B------:R-:W-:Y:S01]  /*2d60*/  SEL R12, R7, R12, !P1 ;  /* 0x0000000c070c7207 */ /* 0x000fe20004800000 */
[----:B------:R-:W-:Y:S01]  /*2d70*/  HFMA2 R7, -RZ, RZ, 0, 0 ;  /* 0x00000000ff077431 */ /* 0x000fe200000001ff */
[----:B------:R-:W-:-:S02]  /*2d80*/  SEL R13, R6, R13, !P1 ;  /* 0x0000000d060d7207 */ /* 0x000fc40004800000 */
[----:B------:R-:W-:Y:S02]  /*2d90*/  MOV R6, R4 ;  /* 0x0000000400067202 */ /* 0x000fe40000000f00 */
[----:B------:R-:W-:-:S04]  /*2da0*/  ISETP.NE.AND.EX P0, PT, RZ, UR13, PT, P0 ;  /* 0x0000000dff007c0c */ /* 0x000fc8000bf05300 */
[----:B------:R-:W-:Y:S02]  /*2db0*/  SEL R12, R12, 0xffffffff, P0 ;  /* 0xffffffff0c0c7807 */ /* 0x000fe40000000000 */
[----:B------:R-:W-:Y:S01]  /*2dc0*/  SEL R13, R13, 0xffffffff, P0 ;  /* 0xffffffff0d0d7807 */ /* 0x000fe20000000000 */
[----:B------:R-:W-:Y:S06]  /*2dd0*/  RET.REL.NODEC R6 `(_ZN2at6native49_GLOBAL__N__3489678a_16_AveragePool2d_cu_fb80407625avg_pool2d_out_cuda_frameIN3c104HalfEfEEviPKT_lllliiiiiiiPS5_ibb) ;  /* 0xffffffd006887950 */ /* 0x000fec0003c3ffff */
.L_x_1235:
        /* <DEDUP_REMOVED lines=10> */
.L_x_1510:


//--------------------- .text._ZN2at6native49_GLOBAL__N__3489678a_16_AveragePool2d_cu_fb80407630avg_pool2d_out_cuda_frame_nhwcIN3c104HalfEfEEviPKT_llliiiiiiiiPS5_ibb --------------------------
	.section	.text._ZN2at6native49_GLOBAL__N__3489678a_16_AveragePool2d_cu_fb80407630avg_pool2d_out_cuda_frame_nhwcIN3c104HalfEfEEviPKT_llliiiiiiiiPS5_ibb,"ax",@progbits
	.align	128
.text._ZN2at6native49_GLOBAL__N__3489678a_16_AveragePool2d_cu_fb80407630avg_pool2d_out_cuda_frame_nhwcIN3c104HalfEfEEviPKT_llliiiiiiiiPS5_ibb:
        .type           _ZN2at6native49_GLOBAL__N__3489678a_16_AveragePool2d_cu_fb80407630avg_pool2d_out_cuda_frame_nhwcIN3c104HalfEfEEviPKT_llliiiiiiiiPS5_ibb,@function
        .size           _ZN2at6native49_GLOBAL__N__3489678a_16_AveragePool2d_cu_fb80407630avg_pool2d_out_cuda_frame_nhwcIN3c104HalfEfEEviPKT_llliiiiiiiiPS5_ibb,(.L_x_1512 - _ZN2at6native49_GLOBAL__N__3489678a_16_AveragePool2d_cu_fb80407630avg_pool2d_out_cuda_frame_nhwcIN3c104HalfEfEEviPKT_llliiiiiiiiPS5_ibb)
        .other          _ZN2at6native49_GLOBAL__N__3489678a_16_AveragePool2d_cu_fb80407630avg_pool2d_out_cuda_frame_nhwcIN3c104HalfEfEEviPKT_llliiiiiiiiPS5_ibb,@"STO_CUDA_ENTRY STV_DEFAULT"
_ZN2at6native49_GLOBAL__N__3489678a_16_AveragePool2d_cu_fb80407630avg_pool2d_out_cuda_frame_nhwcIN3c104HalfEfEEviPKT_llliiiiiiiiPS5_ibb:
        /* <DEDUP_REMOVED lines=17> */
.L_x_1260:
        /* <DEDUP_REMOVED lines=29> */
.L_x_1238:
[----:B------:R-:W0:Y:S01]  /*02e0*/  LDCU.64 UR4, c[0x0][0x390] ;  /* 0x00007200ff0477ac */ /* 0x000e220008000a00 */
[----:B------:R-:W-:Y:S01]  /*02f0*/  IMAD.MOV.U32 R2, RZ, RZ, R28 ;  /* 0x000000ffff027224 */ /* 0x000fe200078e001c */
[----:B------:R-:W-:Y:S02]  /*0300*/  MOV R5, R29 ;  /* 0x0000001d00057202 */ /* 0x000fe40000000f00 */
[----:B------:R-:W-:Y:S02]  /*0310*/  MOV R0, 0x350 ;  /* 0x0000035000007802 */ /* 0x000fe40000000f00 */
[----:B0-----:R-:W-:Y:S01]  /*0320*/  MOV R3, UR4 ;  /* 0x0000000400037c02 */ /* 0x001fe20008000f00 */
[----:B------:R-:W-:-:S07]  /*0330*/  IMAD.U32 R4, RZ, RZ, UR5 ;  /* 0x00000005ff047e24 */ /* 0x000fce000f8e00ff */
[----:B------:R-:W-:Y:S05]  /*0340*/  CALL.REL.NOINC `($__internal_23_$__cuda_sm20_div_s64) ;  /* 0x00000040002c7944 */ /* 0x000fea0003c00000 */
[----:B------:R-:W0:Y:S01]  /*0350*/  LDCU.64 UR4, c[0x0][0x390] ;  /* 0x00007200ff0477ac */ /* 0x000e220008000a00 */
[----:B------:R-:W-:Y:S01]  /*0360*/  IADD3 R9, P0, PT, RZ, -R14, RZ ;  /* 0x8000000eff097210 */ /* 0x000fe20007f1e0ff */
[----:B------:R-:W-:Y:S01]  /*0370*/  IMAD.MOV.U32 R18, RZ, RZ, R14 ;  /* 0x000000ffff127224 */ /* 0x000fe200078e000e */
[----:B------:R-:W-:-:S03]  /*0380*/  MOV R19, R15 ;  /* 0x0000000f00137202 */ /* 0x000fc60000000f00 */
[----:B------:R-:W-:-:S04]  /*0390*/  IMAD.X R0, RZ, RZ, ~R15, P0 ;  /* 0x000000ffff007224 */ /* 0x000fc800000e0e0f */
[----:B0-----:R-:W-:Y:S02]  /*03a0*/  IMAD R0, R0, UR4, RZ ;  /* 0x0000000400007c24 */ /* 0x001fe4000f8e02ff */
[----:B------:R-:W-:-:S04]  /*03b0*/  IMAD.WIDE.U32 R2, R9, UR4, R28 ;  /* 0x0000000409027c25 */ /* 0x000fc8000f8e001c */
[----:B------:R-:W-:Y:S01]  /*03c0*/  IMAD R9, R9, UR5, R0 ;  /* 0x0000000509097c24 */ /* 0x000fe2000f8e0200 */
[----:B------:R-:W-:-:S04]  /*03d0*/  MOV R10, R2 ;  /* 0x00000002000a7202 */ /* 0x000fc80000000f00 */
[----:B------:R-:W-:-:S07]  /*03e0*/  IADD3 R9, PT, PT, R3, R9, RZ ;  /* 0x0000000903097210 */ /* 0x000fce0007ffe0ff */
.L_x_1239:
[----:B------:R-:W-:Y:S05]  /*03f0*/  BSYNC.RECONVERGENT B0 ;  /* 0x0000000000007941 */ /* 0x000fea0003800200 */
.L_x_1237:
[----:B------:R-:W0:Y:S01]  /*0400*/  LDC.64 R12, c[0x0][0x3a8] ;  /* 0x0000ea00ff0c7b82 */ /* 0x000e220000000a00 */
[----:B------:R-:W-:Y:S01]  /*0410*/  BSSY.RECONVERGENT B0, `(.L_x_1240) ;  /* 0x0000028000007945 */ /* 0x000fe20003800200 */
[----:B0-----:R-:W-:-:S04]  /*0420*/  SHF.R.S32.HI R4, RZ, 0x1f, R13 ;  /* 0x0000001fff047819 */ /* 0x001fc8000001140d */
[----:B------:R-:W-:-:S04]  /*0430*/  LOP3.LUT R0, R19, R4, RZ, 0xfc, !PT ;  /* 0x0000000413007212 */ /* 0x000fc800078efcff */
        /* <DEDUP_REMOVED lines=24> */
[----:B------:R-:W-:Y:S01]  /*05c0*/  MOV R18, R3 ;  /* 0x0000000300127202 */ /* 0x000fe20000000f00 */
[----:B------:R-:W-:Y:S06]  /*05d0*/  BRA `(.L_x_1242) ;  /* 0x00000000002c7947 */ /* 0x000fec0003800000 */
.L_x_1241:
[----:B------:R-:W0:Y:S01]  /*05e0*/  LDCU UR4, c[0x0][0x3ac] ;  /* 0x00007580ff0477ac */ /* 0x000e220008000800 */
[----:B------:R-:W-:Y:S01]  /*05f0*/  IMAD.MOV.U32 R2, RZ, RZ, R18 ;  /* 0x000000ffff027224 */ /* 0x000fe200078e0012 */
[----:B------:R-:W-:Y:S02]  /*0600*/  MOV R5, R19 ;  /* 0x0000001300057202 */ /* 0x000fe40000000f00 */
[----:B------:R-:W-:Y:S02]  /*0610*/  MOV R0, 0x640 ;  /* 0x0000064000007802 */ /* 0x000fe40000000f00 */
[----:B0-----:R-:W-:-:S07]  /*0620*/  MOV R3, UR4 ;  /* 0x0000000400037c02 */ /* 0x001fce0008000f00 */
[----:B------:R-:W-:Y:S05]  /*0630*/  CALL.REL.NOINC `($__internal_23_$__cuda_sm20_div_s64) ;  /* 0x0000003c00707944 */ /* 0x000fea0003c00000 */
[----:B------:R-:W0:Y:S01]  /*0640*/  LDCU UR4, c[0x0][0x3ac] ;  /* 0x00007580ff0477ac */ /* 0x000e220008000800 */
[----:B------:R-:W-:Y:S01]  /*0650*/  IMAD.MOV R3, RZ, RZ, -R14 ;  /* 0x000000ffff037224 */ /* 0x000fe200078e0a0e */
[----:B------:R-:W-:-:S03]  /*0660*/  MOV R19, R15 ;  /* 0x0000000f00137202 */ /* 0x000fc60000000f00 */
[----:B0-----:R-:W-:Y:S01]  /*0670*/  IMAD R8, R3, UR4, R18 ;  /* 0x0000000403087c24 */ /* 0x001fe2000f8e0212 */
[----:B------:R-:W-:-:S07]  /*0680*/  MOV R18, R14 ;  /* 0x0000000e00127202 */ /* 0x000fce0000000f00 */
.L_x_1242:
[----:B------:R-:W-:Y:S05]  /*0690*/  BSYNC.RECONVERGENT B0 ;  /* 0x0000000000007941 */ /* 0x000fea0003800200 */
.L_x_1240:
        /* <DEDUP_REMOVED lines=12> */
[----:B0-----:R-:W-:Y:S01]  /*0760*/  HFMA2 R2, -RZ, RZ, 0, 0 ;  /* 0x00000000ff027431 */ /* 0x001fe200000001ff */
[----:B-1----:R-:W-:-:S05]  /*0770*/  IADD3 R5, PT, PT, RZ, -R3, RZ ;  /* 0x80000003ff057210 */ /* 0x002fca0007ffe0ff */
[----:B------:R-:W-:-:S04]  /*0780*/  IMAD R5, R5, UR4, RZ ;  /* 0x0000000405057c24 */ /* 0x000fc8000f8e02ff */
[----:B------:R-:W-:-:S06]  /*0790*/  IMAD.HI.U32 R3, R3, R5, R2 ;  /* 0x0000000503037227 */ /* 0x000fcc00078e0002 */
[----:B------:R-:W-:-:S04]  /*07a0*/  IMAD.HI.U32 R12, R3, R18, RZ ;  /* 0x00000012030c7227 */ /* 0x000fc800078e00ff */
[----:B------:R-:W-:-:S04]  /*07b0*/  IMAD.MOV R3, RZ, RZ, -R12 ;  /* 0x000000ffff037224 */ /* 0x000fc800078e0a0c */
[----:B------:R-:W-:-:S05]  /*07c0*/  IMAD R3, R3, UR4, R18 ;  /* 0x0000000403037c24 */ /* 0x000fca000f8e0212 */
[----:B------:R-:W-:-:S13]  /*07d0*/  ISETP.GE.U32.AND P0, PT, R3, UR4, PT ;  /* 0x0000000403007c0c */ /* 0x000fda000bf06070 */
[----:B------:R-:W-:Y:S02]  /*07e0*/  @P0 IADD3 R3, PT, PT, R3, -UR4, RZ ;  /* 0x8000000403030c10 */ /* 0x000fe4000fffe0ff */
[----:B------:R-:W-:Y:S02]  /*07f0*/  @P0 IADD3 R12, PT, PT, R12, 0x1, RZ ;  /* 0x000000010c0c0810 */ /* 0x000fe40007ffe0ff */
[----:B------:R-:W-:-:S13]  /*0800*/  ISETP.GE.U32.AND P1, PT, R3, UR4, PT ;  /* 0x0000000403007c0c */ /* 0x000fda000bf26070 */
[----:B------:R-:W-:Y:S01]  /*0810*/  @P1 VIADD R12, R12, 0x1 ;  /* 0x000000010c0c1836 */ /* 0x000fe20000000000 */
[----:B------:R-:W-:-:S04]  /*0820*/  @!P2 LOP3.LUT R12, RZ, UR4, RZ, 0x33, !PT ;  /* 0x00000004ff0cac12 */ /* 0x000fc8000f8e33ff */
[----:B------:R-:W-:-:S05]  /*0830*/  IADD3 R3, PT, PT, -R12, RZ, RZ ;  /* 0x000000ff0c037210 */ /* 0x000fca0007ffe1ff */
[----:B------:R-:W-:Y:S01]  /*0840*/  IMAD R3, R3, UR4, R18 ;  /* 0x0000000403037c24 */ /* 0x000fe2000f8e0212 */
[----:B------:R-:W-:Y:S06]  /*0850*/  BRA `(.L_x_1245) ;  /* 0x00000000002c7947 */ /* 0x000fec0003800000 */
.L_x_1244:
        /* <DEDUP_REMOVED lines=8> */
[----:B------:R-:W-:Y:S02]  /*08e0*/  MOV R12, R14 ;  /* 0x0000000e000c7202 */ /* 0x000fe40000000f00 */
[----:B------:R-:W-:Y:S01]  /*08f0*/  MOV R13, R15 ;  /* 0x0000000f000d7202 */ /* 0x000fe20000000f00 */
[----:B0-----:R-:W-:-:S07]  /*0900*/  IMAD R3, R3, UR4, R18 ;  /* 0x0000000403037c24 */ /* 0x001fce000f8e0212 */
.L_x_1245:
[----:B------:R-:W-:Y:S05]  /*0910*/  BSYNC.RECONVERGENT B0 ;  /* 0x0000000000007941 */ /* 0x000fea0003800200 */
.L_x_1243:
        /* <DEDUP_REMOVED lines=25> */
[----:B------:R-:W-:Y:S01]  /*0ab0*/  IADD3 R0, PT, PT, R8, -R15, RZ ;  /* 0x8000000f08007210 */ /* 0x000fe20007ffe0ff */
[----:B------:R-:W-:Y:S01]  /*0ac0*/  HFMA2 R24, -RZ, RZ, 0, 0 ;  /* 0x00000000ff187431 */ /* 0x000fe200000001ff */
[----:B------:R-:W-:Y:S01]  /*0ad0*/  BSSY.RECONVERGENT B1, `(.L_x_1248) ;  /* 0x000016b000017945 */ /* 0x000fe20003800200 */
[----:B------:R-:W-:Y:S01]  /*0ae0*/  IMAD.IADD R4, R15, 0x1, -R8 ;  /* 0x000000010f047824 */ /* 0x000fe200078e0a08 */
[----:B------:R-:W-:Y:S02]  /*0af0*/  ISETP.GT.U32.AND P0, PT, R0, -0x10, PT ;  /* 0xfffffff00000780c */ /* 0x000fe40003f04070 */
[----:B------:R-:W-:-:S11]  /*0b00*/  MOV R2, R6 ;  /* 0x0000000600027202 */ /* 0x000fd60000000f00 */
.L_x_1258:
[----:B------:R-:W0:Y:S01]  /*0b10*/  LDCU.64 UR4, c[0x0][0x398] ;  /* 0x00007300ff0477ac */ /* 0x000e220008000a00 */
[----:B------:R-:W-:Y:S01]  /*0b20*/  IMAD.MOV.U32 R3, RZ, RZ, RZ ;  /* 0x000000ffff037224 */ /* 0x000fe200078e00ff */
[----:B------:R-:W-:Y:S01]  /*0b30*/  BSSY.RECONVERGENT B2, `(.L_x_1249) ;  /* 0x000006f000027945 */ /* 0x000fe20003800200 */
[----:B------:R-:W-:Y:S01]  /*0b40*/  MOV R0, R8 ;  /* 0x0000000800007202 */ /* 0x000fe20000000f00 */
[----:B0-----:R-:W-:Y:S02]  /*0b50*/  IMAD R17, R13, UR4, RZ ;  /* 0x000000040d117c24 */ /* 0x001fe4000f8e02ff */
[----:B------:R-:W-:-:S04]  /*0b60*/  IMAD.WIDE.U32 R14, R12, UR4, R2 ;  /* 0x000000040c0e7c25 */ /* 0x000fc8000f8e0002 */
[----:B------:R-:W-:-:S05]  /*0b70*/  IMAD R3, R12, UR5, R17 ;  /* 0x000000050c037c24 */ /* 0x000fca000f8e0211 */
[----:B------:R-:W-:Y:S01]  /*0b80*/  IADD3 R3, PT, PT, R15, R3, RZ ;  /* 0x000000030f037210 */ /* 0x000fe20007ffe0ff */
[----:B------:R-:W-:Y:S06]  /*0b90*/  @P0 BRA `(.L_x_1250) ;  /* 0x0000000400a00947 */ /* 0x000fec0003800000 */
[----:B------:R-:W0:Y:S01]  /*0ba0*/  LDC.64 R16, c[0x0][0x390] ;  /* 0x0000e400ff107b82 */ /* 0x000e220000000a00 */
[----:B------:R-:W-:Y:S01]  /*0bb0*/  LOP3.LUT R30, R4, 0xfffffff0, RZ, 0xc0, !PT ;  /* 0xfffffff0041e7812 */ /* 0x000fe200078ec0ff */
[----:B------:R-:W-:-:S03]  /*0bc0*/  IMAD.MOV.U32 R0, RZ, RZ, R8 ;  /* 0x000000ffff007224 */ /* 0x000fc600078e0008 */
[----:B------:R-:W-:Y:S02]  /*0bd0*/  IADD3 R30, PT, PT, -R30, RZ, RZ ;  /* 0x000000ff1e1e7210 */ /* 0x000fe40007ffe1ff */
[C---:B0-----:R-:W-:Y:S02]  /*0be0*/  SHF.L.U64.HI R33, R16.reuse, 0x1, R17 ;  /* 0x0000000110217819 */ /* 0x041fe40000010211 */
[----:B------:R-:W-:-:S07]  /*0bf0*/  SHF.L.U32 R31, R16, 0x1, RZ ;  /* 0x00000001101f7819 */ /* 0x000fce00000006ff */
.L_x_1251:
[----:B------:R-:W0:Y:S01]  /*0c00*/  LDCU.64 UR6, c[0x0][0x3a0] ;  /* 0x00007400ff0677ac */ /* 0x000e220008000a00 */
[----:B------:R-:W-:Y:S02]  /*0c10*/  HFMA2 R19, -RZ, RZ, 0, 0 ;  /* 0x00000000ff137431 */ /* 0x000fe400000001ff */
[----:B------:R-:W-:Y:S01]  /*0c20*/  IMAD.MOV.U32 R18, RZ, RZ, R0 ;  /* 0x000000ffff127224 */ /* 0x000fe200078e0000 */
[----:B------:R-:W1:Y:S01]  /*0c30*/  LDCU.64 UR4, c[0x0][0x388] ;  /* 0x00007100ff0477ac */ /* 0x000e620008000a00 */
[----:B------:R-:W-:Y:S02]  /*0c40*/  IMAD.MOV.U32 R20, RZ, RZ, R10 ;  /* 0x000000ffff147224 */ /* 0x000fe400078e000a */
[----:B0-----:R-:W-:Y:S02]  /*0c50*/  IMAD R21, R3, UR6, RZ ;  /* 0x0000000603157c24 */ /* 0x001fe4000f8e02ff */
[----:B------:R-:W-:-:S04]  /*0c60*/  IMAD.WIDE.U32 R18, R14, UR6, R18 ;  /* 0x000000060e127c25 */ /* 0x000fc8000f8e0012 */
[----:B------:R-:W-:-:S05]  /*0c70*/  IMAD R21, R14, UR7, R21 ;  /* 0x000000070e157c24 */ /* 0x000fca000f8e0215 */
[----:B------:R-:W-:Y:S02]  /*0c80*/  IADD3 R19, PT, PT, R19, R21, RZ ;  /* 0x0000001513137210 */ /* 0x000fe40007ffe0ff */
[----:B------:R-:W-:-:S03]  /*0c90*/  MOV R21, R9 ;  /* 0x0000000900157202 */ /* 0x000fc60000000f00 */
        /* <DEDUP_REMOVED lines=10> */
[----:B------:R1:W3:Y:S01]  /*0d40*/  LDG.E.U16 R25, desc[UR8][R22.64] ;  /* 0x0000000816197981 */ /* 0x0002e2000c1e1500 */
[----:B------:R-:W-:Y:S02]  /*0d50*/  IADD3.X R35, PT, PT, R23, R33, RZ, P1, !PT ;  /* 0x0000002117237210 */ /* 0x000fe40000ffe4ff */
[----:B------:R-:W-:-:S03]  /*0d60*/  IADD3 R36, P1, PT, R34, R31, RZ ;  /* 0x0000001f22247210 */ /* 0x000fc60007f3e0ff */
[----:B------:R-:W4:Y:S01]  /*0d70*/  LDG.E.U16 R32, desc[UR8][R34.64] ;  /* 0x0000000822207981 */ /* 0x000f22000c1e1500 */
[----:B------:R-:W-:Y:S02]  /*0d80*/  IADD3.X R37, PT, PT, R35, R33, RZ, P1, !PT ;  /* 0x0000002123257210 */ /* 0x000fe40000ffe4ff */
[----:B------:R-:W-:-:S05]  /*0d90*/  IADD3 R20, P1, PT, R36, R31, RZ ;  /* 0x0000001f24147210 */ /* 0x000fca0007f3e0ff */
[----:B------:R-:W-:Y:S01]  /*0da0*/  IMAD.X R21, R37, 0x1, R33, P1 ;  /* 0x0000000125157824 */ /* 0x000fe200008e0621 */
[----:B0-----:R-:W-:Y:S01]  /*0db0*/  IADD3 R18, P1, PT, R20, R31, RZ ;  /* 0x0000001f14127210 */ /* 0x001fe20007f3e0ff */
[----:B------:R-:W5:Y:S03]  /*0dc0*/  LDG.E.U16 R34, desc[UR8][R36.64] ;  /* 0x0000000824227981 */ /* 0x000f66000c1e1500 */
[----:B------:R-:W-:Y:S01]  /*0dd0*/  IADD3.X R19, PT, PT, R21, R33, RZ, P1, !PT ;  /* 0x0000002115137210 */ /* 0x000fe20000ffe4ff */
[----:B------:R-:W5:Y:S01]  /*0de0*/  LDG.E.U16 R20, desc[UR8][R20.64] ;  /* 0x0000000814147981 */ /* 0x000f62000c1e1500 */
[----:B-1----:R-:W-:-:S03]  /*0df0*/  IADD3 R22, P1, PT, R18, R31, RZ ;  /* 0x0000001f12167210 */ /* 0x002fc60007f3e0ff */
[----:B------:R2:W5:Y:S01]  /*0e00*/  LDG.E.U16 R18, desc[UR8][R18.64] ;  /* 0x0000000812127981 */ /* 0x000562000c1e1500 */
[----:B------:R-:W-:-:S05]  /*0e10*/  IADD3.X R23, PT, PT, R19, R33, RZ, P1, !PT ;  /* 0x0000002113177210 */ /* 0x000fca0000ffe4ff */
[----:B------:R0:W5:Y:S01]  /*0e20*/  LDG.E.U16 R35, desc[UR8][R22.64] ;  /* 0x0000000816237981 */ /* 0x000162000c1e1500 */
[----:B------:R-:W-:Y:S01]  /*0e30*/  IADD3 R26, P1, PT, R22, R31, RZ ;  /* 0x0000001f161a7210 */ /* 0x000fe20007f3e0ff */
[----:B--2---:R-:W-:-:S04]  /*0e40*/  HADD2.F32 R19, -RZ, R27.H0_H0 ;  /* 0x2000001bff137230 */ /* 0x004fc80000004100 */
[----:B------:R-:W-:Y:S02]  /*0e50*/  IMAD.X R27, R23, 0x1, R33, P1 ;  /* 0x00000001171b7824 */ /* 0x000fe400008e0621 */
[----:B------:R-:W-:Y:S01]  /*0e60*/  FADD.FTZ R36, R19, R24 ;  /* 0x0000001813247221 */ /* 0x000fe20000010000 */
[----:B------:R-:W-:Y:S01]  /*0e70*/  IADD3 R24, P1, PT, R26, R31, RZ ;  /* 0x0000001f1a187210 */ /* 0x000fe20007f3e0ff */
[----:B---3--:R-:W-:Y:S01]  /*0e80*/  HADD2.F32 R37, -RZ, R25.H0_H0 ;  /* 0x20000019ff257230 */ /* 0x008fe20000004100 */
[----:B------:R-:W2:Y:S02]  /*0e90*/  LDG.E.U16 R21, desc[UR8][R26.64] ;  /* 0x000000081a157981 */ /* 0x000ea4000c1e1500 */
[----:B------:R-:W-:Y:S02]  /*0ea0*/  IADD3.X R25, PT, PT, R27, R33, RZ, P1, !PT ;  /* 0x000000211b197210 */ /* 0x000fe40000ffe4ff */
[----:B0-----:R-:W-:Y:S01]  /*0eb0*/  FADD.FTZ R22, R36, R37 ;  /* 0x0000002524167221 */ /* 0x001fe20000010000 */
[----:B----4-:R-:W-:Y:S01]  /*0ec0*/  HADD2.F32 R23, -RZ, R32.H0_H0 ;  /* 0x20000020ff177230 */ /* 0x010fe20000004100 */
[----:B------:R-:W-:Y:S01]  /*0ed0*/  IADD3 R36, P1, PT, R24, R31, RZ ;  /* 0x0000001f18247210 */ /* 0x000fe20007f3e0ff */
[----:B------:R0:W3:Y:S03]  /*0ee0*/  LDG.E.U16 R19, desc[UR8][R24.64] ;  /* 0x0000000818137981 */ /* 0x0000e6000c1e1500 */
[----:B------:R-:W-:Y:S01]  /*0ef0*/  IADD3.X R37, PT, PT, R25, R33, RZ, P1, !PT ;  /* 0x0000002119257210 */ /* 0x000fe20000ffe4ff */
[----:B-----5:R-:W-:-:S04]  /*0f00*/  HADD2.F32 R34, -RZ, R34.H0_H0 ;  /* 0x20000022ff227230 */ /* 0x020fc80000004100 */
[----:B------:R-:W4:Y:S01]  /*0f10*/  LDG.E.U16 R32, desc[UR8][R36.64] ;  /* 0x0000000824207981 */ /* 0x000f22000c1e1500 */
[----:B0-----:R-:W-:Y:S01]  /*0f20*/  FADD.FTZ R24, R22, R23 ;  /* 0x0000001716187221 */ /* 0x001fe20000010000 */
[----:B------:R-:W-:Y:S01]  /*0f30*/  IADD3 R22, P1, PT, R36, R31, RZ ;  /* 0x0000001f24167210 */ /* 0x000fe20007f3e0ff */
[----:B------:R-:W-:-:S04]  /*0f40*/  HADD2.F32 R25, -RZ, R20.H0_H0 ;  /* 0x20000014ff197230 */ /* 0x000fc80000004100 */
[----:B------:R-:W-:Y:S01]  /*0f50*/  IMAD.X R23, R37, 0x1, R33, P1 ;  /* 0x0000000125177824 */ /* 0x000fe200008e0621 */
[----:B------:R-:W-:Y:S01]  /*0f60*/  IADD3 R26, P1, PT, R22, R31, RZ ;  /* 0x0000001f161a7210 */ /* 0x000fe20007f3e0ff */
[----:B------:R-:W-:-:S03]  /*0f70*/  FADD.FTZ R34, R24, R34 ;  /* 0x0000002218227221 */ /* 0x000fc60000010000 */
[----:B------:R0:W5:Y:S01]  /*0f80*/  LDG.E.U16 R20, desc[UR8][R22.64] ;  /* 0x0000000816147981 */ /* 0x000162000c1e1500 */
[----:B------:R-:W-:Y:S01]  /*0f90*/  IADD3.X R27, PT, PT, R23, R33, RZ, P1, !PT ;  /* 0x00000021171b7210 */ /* 0x000fe20000ffe4ff */
[----:B------:R-:W-:Y:S01]  /*0fa0*/  FADD.FTZ R34, R34, R25 ;  /* 0x0000001922227221 */ /* 0x000fe20000010000 */
[----:B------:R-:W-:Y:S01]  /*0fb0*/  IADD3 R24, P1, PT, R26, R31, RZ ;  /* 0x0000001f1a187210 */ /* 0x000fe20007f3e0ff */
[----:B0-----:R-:W-:-:S03]  /*0fc0*/  HADD2.F32 R23, -RZ, R18.H0_H0 ;  /* 0x20000012ff177230 */ /* 0x001fc60000004100 */
[----:B------:R-:W-:Y:S01]  /*0fd0*/  IADD3.X R25, PT, PT, R27, R33, RZ, P1, !PT ;  /* 0x000000211b197210 */ /* 0x000fe20000ffe4ff */
[----:B------:R0:W5:Y:S01]  /*0fe0*/  LDG.E.U16 R18, desc[UR8][R26.64] ;  /* 0x000000081a127981 */ /* 0x000162000c1e1500 */
[----:B------:R-:W-:Y:S01]  /*0ff0*/  FADD.FTZ R36, R34, R23 ;  /* 0x0000001722247221 */ /* 0x000fe20000010000 */
[-C--:B------:R-:W-:Y:S01]  /*1000*/  IADD3 R34, P1, PT, R24, R31.reuse, RZ ;  /* 0x0000001f18227210 */ /* 0x080fe20007f3e0ff */
[----:B------:R-:W-:Y:S01]  /*1010*/  HADD2.F32 R37, -RZ, R35.H0_H0 ;  /* 0x20000023ff257230 */ /* 0x000fe20000004100 */
[----:B------:R-:W5:Y:S03]  /*1020*/  LDG.E.U16 R24, desc[UR8][R24.64] ;  /* 0x0000000818187981 */ /* 0x000f66000c1e1500 */
[----:B------:R-:W-:Y:S01]  /*1030*/  IMAD.X R35, R25, 0x1, R33, P1 ;  /* 0x0000000119237824 */ /* 0x000fe200008e0621 */
[----:B------:R-:W-:-:S04]  /*1040*/  IADD3 R22, P1, PT, R34, R31, RZ ;  /* 0x0000001f22167210 */ /* 0x000fc80007f3e0ff */
[----:B------:R-:W-:Y:S01]  /*1050*/  IADD3.X R23, PT, PT, R35, R33, RZ, P1, !PT ;  /* 0x0000002123177210 */ /* 0x000fe20000ffe4ff */
[----:B------:R-:W5:Y:S01]  /*1060*/  LDG.E.U16 R34, desc[UR8][R34.64] ;  /* 0x0000000822227981 */ /* 0x000f62000c1e1500 */
[----:B0-----:R-:W-:-:S03]  /*1070*/  IADD3 R26, P1, PT, R22, R31, RZ ;  /* 0x0000001f161a7210 */ /* 0x001fc60007f3e0ff */
[----:B------:R-:W5:Y:S01]  /*1080*/  LDG.E.U16 R22, desc[UR8][R22.64] ;  /* 0x0000000816167981 */ /* 0x000f62000c1e1500 */
[----:B------:R-:W-:-:S05]  /*1090*/  IADD3.X R27, PT, PT, R23, R33, RZ, P1, !PT ;  /* 0x00000021171b7210 */ /* 0x000fca0000ffe4ff */
[----:B------:R-:W5:Y:S01]  /*10a0*/  LDG.E.U16 R26, desc[UR8][R26.64] ;  /* 0x000000081a1a7981 */ /* 0x000f62000c1e1500 */
[----:B------:R-:W-:Y:S01]  /*10b0*/  FADD.FTZ R36, R36, R37 ;  /* 0x0000002524247221 */ /* 0x000fe20000010000 */
[----:B------:R-:W-:-:S05]  /*10c0*/  VIADD R30, R30, 0x10 ;  /* 0x000000101e1e7836 */ /* 0x000fca0000000000 */
[----:B------:R-:W-:Y:S02]  /*10d0*/  ISETP.NE.AND P1, PT, R30, RZ, PT ;  /* 0x000000ff1e00720c */ /* 0x000fe40003f25270 */
[----:B------:R-:W-:Y:S01]  /*10e0*/  IADD3 R0, PT, PT, R0, 0x10, RZ ;  /* 0x0000001000007810 */ /* 0x000fe20007ffe0ff */
[----:B--2---:R-:W-:-:S05]  /*10f0*/  HADD2.F32 R21, -RZ, R21.H0_H0 ;  /* 0x20000015ff157230 */ /* 0x004fca0000004100 */
[----:B------:R-:W-:Y:S01]  /*1100*/  FADD.FTZ R21, R36, R21 ;  /* 0x0000001524157221 */ /* 0x000fe20000010000 */
[----:B---3--:R-:W-:-:S05]  /*1110*/  HADD2.F32 R36, -RZ, R19.H0_H0 ;  /* 0x20000013ff247230 */ /* 0x008fca0000004100 */
[----:B------:R-:W-:Y:S01]  /*1120*/  FADD.FTZ R21, R21, R36 ;  /* 0x0000002415157221 */ /* 0x000fe20000010000 */
[----:B----4-:R-:W-:-:S05]  /*1130*/  HADD2.F32 R32, -RZ, R32.H0_H0 ;  /* 0x20000020ff207230 */ /* 0x010fca0000004100 */
[----:B------:R-:W-:Y:S01]  /*1140*/  FADD.FTZ R21, R21, R32 ;  /* 0x0000002015157221 */ /* 0x000fe20000010000 */
[----:B-----5:R-:W-:-:S05]  /*1150*/  HADD2.F32 R20, -RZ, R20.H0_H0 ;  /* 0x20000014ff147230 */ /* 0x020fca0000004100 */
[----:B------:R-:W-:Y:S01]  /*1160*/  FADD.FTZ R20, R21, R20 ;  /* 0x0000001415147221 */ /* 0x000fe20000010000 */
[----:B------:R-:W-:-:S05]  /*1170*/  HADD2.F32 R19, -RZ, R18.H0_H0 ;  /* 0x20000012ff137230 */ /* 0x000fca0000004100 */
[----:B------:R-:W-:Y:S01]  /*1180*/  FADD.FTZ R19, R20, R19 ;  /* 0x0000001314137221 */ /* 0x000fe20000010000 */
[----:B------:R-:W-:-:S05]  /*1190*/  HADD2.F32 R24, -RZ, R24.H0_H0 ;  /* 0x20000018ff187230 */ /* 0x000fca0000004100 */
[----:B------:R-:W-:Y:S01]  /*11a0*/  FADD.FTZ R19, R19, R24 ;  /* 0x0000001813137221 */ /* 0x000fe20000010000 */
[----:B------:R-:W-:Y:S02]  /*11b0*/  HADD2.F32 R34, -RZ, R34.H0_H0 ;  /* 0x20000022ff227230 */ /* 0x000fe40000004100 */
[----:B------:R-:W-:-:S03]  /*11c0*/  HADD2.F32 R22, -RZ, R22.H0_H0 ;  /* 0x20000016ff167230 */ /* 0x000fc60000004100 */
[----:B------:R-:W-:-:S04]  /*11d0*/  FADD.FTZ R19, R19, R34 ;  /* 0x0000002213137221 */ /* 0x000fc80000010000 */
[----:B------:R-:W-:Y:S01]  /*11e0*/  FADD.FTZ R19, R19, R22 ;  /* 0x0000001613137221 */ /* 0x000fe20000010000 */
[----:B------:R-:W-:-:S05]  /*11f0*/  HADD2.F32 R26, -RZ, R26.H0_H0 ;  /* 0x2000001aff1a7230 */ /* 0x000fca0000004100 */
[----:B------:R-:W-:Y:S01]  /*1200*/  FADD.FTZ R24, R19, R26 ;  /* 0x0000001a13187221 */ /* 0x000fe20000010000 */
[----:B------:R-:W-:Y:S06]  /*1210*/  @P1 BRA `(.L_x_1251) ;  /* 0xfffffff800781947 */ /* 0x000fec000383ffff */
.L_x_1250:
[----:B------:R-:W-:Y:S05]  /*1220*/  BSYNC.RECONVERGENT B2 ;  /* 0x0000000000027941 */ /* 0x000fea0003800200 */
.L_x_1249:
        /* <DEDUP_REMOVED lines=11> */
[----:B------:R-:W-:Y:S01]  /*12e0*/  HFMA2 R17, -RZ, RZ, 0, 0 ;  /* 0x00000000ff117431 */ /* 0x000fe200000001ff */
[----:B------:R-:W-:Y:S01]  /*12f0*/  MOV R16, R0 ;  /* 0x0000000000107202 */ /* 0x000fe20000000f00 */
[----:B------:R-:W-:Y:S01]  /*1300*/  HFMA2 R27, -RZ, RZ, 0, 0 ;  /* 0x00000000ff1b7431 */ /* 0x000fe200000001ff */
[----:B------:R-:W1:Y:S01]  /*1310*/  LDCU.64 UR6, c[0x0][0x390] ;  /* 0x00007200ff0677ac */ /* 0x000e620008000a00 */
[C---:B------:R-:W-:Y:S02]  /*1320*/  IADD3 R26, PT, PT, R0.reuse, 0x1, RZ ;  /* 0x00000001001a7810 */ /* 0x040fe40007ffe0ff */
[----:B------:R-:W-:Y:S01]  /*1330*/  IADD3 R18, PT, PT, R0, 0x2, RZ ;  /* 0x0000000200127810 */ /* 0x000fe20007ffe0ff */
[----:B------:R-:W2:Y:S01]  /*1340*/  LDCU.64 UR10, c[0x0][0x388] ;  /* 0x00007100ff0a77ac */ /* 0x000ea20008000a00 */
[----:B0-----:R-:W-:Y:S02]  /*1350*/  IMAD R33, R3, UR4, RZ ;  /* 0x0000000403217c24 */ /* 0x001fe4000f8e02ff */
[----:B------:R-:W-:Y:S01]  /*1360*/  IMAD.WIDE.U32 R22, R14, UR4, R16 ;  /* 0x000000040e167c25 */ /* 0x000fe2000f8e0010 */
[----:B------:R-:W-:-:S03]  /*1370*/  MOV R17, R9 ;  /* 0x0000000900117202 */ /* 0x000fc60000000f00 */
[C---:B------:R-:W-:Y:S02]  /*1380*/  IMAD R33, R14.reuse, UR5, R33 ;  /* 0x000000050e217c24 */ /* 0x040fe4000f8e0221 */
[----:B------:R-:W-:Y:S02]  /*1390*/  IMAD.MOV.U32 R16, RZ, RZ, R10 ;  /* 0x000000ffff107224 */ /* 0x000fe400078e000a */
[----:B------:R-:W-:Y:S02]  /*13a0*/  IMAD.IADD R19, R33, 0x1, R23 ;  /* 0x0000000121137824 */ /* 0x000fe400078e0217 */
[----:B------:R-:W-:-:S04]  /*13b0*/  IMAD.WIDE.U32 R26, R14, UR4, R26 ;  /* 0x000000040e1a7c25 */ /* 0x000fc8000f8e001a */
[----:B-1----:R-:W-:Y:S02]  /*13c0*/  IMAD R19, R19, UR6, RZ ;  /* 0x0000000613137c24 */ /* 0x002fe4000f8e02ff */
[----:B------:R-:W-:-:S04]  /*13d0*/  IMAD.WIDE.U32 R20, R22, UR6, R16 ;  /* 0x0000000616147c25 */ /* 0x000fc8000f8e0010 */
[----:B------:R-:W-:Y:S01]  /*13e0*/  IMAD R23, R22, UR7, R19 ;  /* 0x0000000716177c24 */ /* 0x000fe2000f8e0213 */
[----:B------:R-:W-:Y:S01]  /*13f0*/  IADD3 R22, PT, PT, R33, R27, RZ ;  /* 0x0000001b21167210 */ /* 0x000fe20007ffe0ff */
[----:B------:R-:W-:Y:S01]  /*1400*/  IMAD.MOV.U32 R19, RZ, RZ, RZ ;  /* 0x000000ffff137224 */ /* 0x000fe200078e00ff */
[----:B--2---:R-:W-:Y:S02]  /*1410*/  LEA R30, P2, R20, UR10, 0x1 ;  /* 0x0000000a141e7c11 */ /* 0x004fe4000f8408ff */
[----:B------:R-:W-:Y:S01]  /*1420*/  IADD3 R21, PT, PT, R21, R23, RZ ;  /* 0x0000001715157210 */ /* 0x000fe20007ffe0ff */
[----:B------:R-:W-:-:S03]  /*1430*/  IMAD.WIDE.U32 R18, R14, UR4, R18 ;  /* 0x000000040e127c25 */ /* 0x000fc6000f8e0012 */
[----:B------:R-:W-:Y:S01]  /*1440*/  LEA.HI.X R31, R20, UR11, R21, 0x1, P2 ;  /* 0x0000000b141f7c11 */ /* 0x000fe200090f0c15 */
[----:B------:R-:W-:Y:S01]  /*1450*/  IMAD R23, R22, UR6, RZ ;  /* 0x0000000616177c24 */ /* 0x000fe2000f8e02ff */
[----:B------:R-:W-:Y:S01]  /*1460*/  IADD3 R19, PT, PT, R33, R19, RZ ;  /* 0x0000001321137210 */ /* 0x000fe20007ffe0ff */
[----:B------:R-:W-:Y:S02]  /*1470*/  VIADD R22, R0, 0x3 ;  /* 0x0000000300167836 */ /* 0x000fe40000000000 */
[C---:B------:R-:W-:Y:S01]  /*1480*/  IMAD R21, R26.reuse, UR7, R23 ;  /* 0x000000071a157c24 */ /* 0x040fe2000f8e0217 */
[----:B------:R-:W-:Y:S01]  /*1490*/  MOV R23, RZ ;  /* 0x000000ff00177202 */ /* 0x000fe20000000f00 */
[----:B------:R-:W-:Y:S01]  /*14a0*/  IMAD.WIDE.U32 R26, R26, UR6, R16 ;  /* 0x000000061a1a7c25 */ /* 0x000fe2000f8e0010 */
[----:B------:R-:W2:Y:S03]  /*14b0*/  LDG.E.U16 R30, desc[UR8][R30.64] ;  /* 0x000000081e1e7981 */ /* 0x000ea6000c1e1500 */
[----:B------:R-:W-:Y:S01]  /*14c0*/  IMAD R19, R19, UR6, RZ ;  /* 0x0000000613137c24 */ /* 0x000fe2000f8e02ff */
[----:B------:R-:W-:Y:S01]  /*14d0*/  LEA R20, P2, R26, UR10, 0x1 ;  /* 0x0000000a1a147c11 */ /* 0x000fe2000f8408ff */
[----:B------:R-:W-:-:S02]  /*14e0*/  IMAD.IADD R21, R27, 0x1, R21 ;  /* 0x000000011b157824 */ /* 0x000fc400078e0215 */
[C---:B------:R-:W-:Y:S02]  /*14f0*/  IMAD R25, R18.reuse, UR7, R19 ;  /* 0x0000000712197c24 */ /* 0x040fe4000f8e0213 */
[----:B------:R-:W-:Y:S01]  /*1500*/  IMAD.WIDE.U32 R18, R18, UR6, R16 ;  /* 0x0000000612127c25 */ /* 0x000fe2000f8e0010 */
[----:B------:R-:W-:-:S03]  /*1510*/  LEA.HI.X R21, R26, UR11, R21, 0x1, P2 ;  /* 0x0000000b1a157c11 */ /* 0x000fc600090f0c15 */
[----:B------:R-:W-:Y:S01]  /*1520*/  IMAD.WIDE.U32 R22, R14, UR4, R22 ;  /* 0x000000040e167c25 */ /* 0x000fe2000f8e0016 */
[----:B------:R-:W-:Y:S02]  /*1530*/  IADD3 R19, PT, PT, R19, R25, RZ ;  /* 0x0000001913137210 */ /* 0x000fe40007ffe0ff */
[C---:B------:R-:W-:Y:S02]  /*1540*/  LEA R36, P2, R18.reuse, UR10, 0x1 ;  /* 0x0000000a12247c11 */ /* 0x040fe4000f8408ff */
[----:B------:R-:W-:Y:S02]  /*1550*/  IADD3 R23, PT, PT, R33, R23, RZ ;  /* 0x0000001721177210 */ /* 0x000fe40007ffe0ff */
[----:B------:R-:W-:Y:S01]  /*1560*/  LEA.HI.X R37, R18, UR11, R19, 0x1, P2 ;  /* 0x0000000b12257c11 */ /* 0x000fe200090f0c13 */
[----:B------:R-:W-:Y:S02]  /*1570*/  HFMA2 R19, -RZ, RZ, 0, 0 ;  /* 0x00000000ff137431 */ /* 0x000fe400000001ff */
[----:B------:R-:W-:-:S02]  /*1580*/  VIADD R18, R0, 0x4 ;  /* 0x0000000400127836 */ /* 0x000fc40000000000 */
[----:B------:R-:W-:Y:S01]  /*1590*/  IMAD R23, R23, UR6, RZ ;  /* 0x0000000617177c24 */ /* 0x000fe2000f8e02ff */
[----:B------:R-:W3:Y:S03]  /*15a0*/  LDG.E.U16 R32, desc[UR8][R36.64] ;  /* 0x0000000824207981 */ /* 0x000ee6000c1e1500 */
[C---:B------:R-:W-:Y:S02]  /*15b0*/  IMAD R25, R22.reuse, UR7, R23 ;  /* 0x0000000716197c24 */ /* 0x040fe4000f8e0217 */
[----:B------:R-:W-:-:S04]  /*15c0*/  IMAD.WIDE.U32 R22, R22, UR6, R16 ;  /* 0x0000000616167c25 */ /* 0x000fc8000f8e0010 */
[----:B------:R-:W-:Y:S01]  /*15d0*/  IMAD.WIDE.U32 R18, R14, UR4, R18 ;  /* 0x000000040e127c25 */ /* 0x000fe2000f8e0012 */
[----:B------:R-:W-:Y:S02]  /*15e0*/  IADD3 R23, PT, PT, R23, R25, RZ ;  /* 0x0000001917177210 */ /* 0x000fe40007ffe0ff */
[C---:B------:R-:W-:Y:S01]  /*15f0*/  LEA R34, P2, R22.reuse, UR10, 0x1 ;  /* 0x0000000a16227c11 */ /* 0x040fe2000f8408ff */
[----:B------:R-:W-:Y:S01]  /*1600*/  IMAD.IADD R19, R33, 0x1, R19 ;  /* 0x0000000121137824 */ /* 0x000fe200078e0213 */
[----:B------:R0:W4:Y:S02]  /*1610*/  LDG.E.U16 R25, desc[UR8][R20.64] ;  /* 0x0000000814197981 */ /* 0x000124000c1e1500 */
[----:B------:R-:W-:Y:S01]  /*1620*/  LEA.HI.X R35, R22, UR11, R23, 0x1, P2 ;  /* 0x0000000b16237c11 */ /* 0x000fe200090f0c17 */
[----:B------:R-:W-:-:S04]  /*1630*/  IMAD R19, R19, UR6, RZ ;  /* 0x0000000613137c24 */ /* 0x000fc8000f8e02ff */
[C---:B------:R-:W-:Y:S01]  /*1640*/  IMAD R23, R18.reuse, UR7, R19 ;  /* 0x0000000712177c24 */ /* 0x040fe2000f8e0213 */
[----:B------:R-:W5:Y:S01]  /*1650*/  LDG.E.U16 R31, desc[UR8][R34.64] ;  /* 0x00000008221f7981 */ /* 0x000f62000c1e1500 */
        /* <DEDUP_REMOVED lines=26> */
[----:B------:R-:W-:Y:S01]  /*1800*/  HFMA2 R19, -RZ, RZ, 0, 0 ;  /* 0x00000000ff137431 */ /* 0x000fe200000001ff */
[----:B------:R-:W-:-:S03]  /*1810*/  IADD3 R18, PT, PT, R0, 0x7, RZ ;  /* 0x0000000700127810 */ /* 0x000fc60007ffe0ff */
[----:B------:R0:W5:Y:S02]  /*1820*/  LDG.E.U16 R20, desc[UR8][R20.64] ;  /* 0x0000000814147981 */ /* 0x000164000c1e1500 */
[----:B------:R-:W-:-:S04]  /*1830*/  IMAD.WIDE.U32 R18, R14, UR4, R18 ;  /* 0x000000040e127c25 */ /* 0x000fc8000f8e0012 */
[----:B------:R-:W-:-:S04]  /*1840*/  IMAD.IADD R33, R33, 0x1, R19 ;  /* 0x0000000121217824 */ /* 0x000fc800078e0213 */
[----:B------:R-:W-:Y:S02]  /*1850*/  IMAD R33, R33, UR6, RZ ;  /* 0x0000000621217c24 */ /* 0x000fe4000f8e02ff */
[----:B------:R-:W-:-:S04]  /*1860*/  IMAD.WIDE.U32 R16, R18, UR6, R16 ;  /* 0x0000000612107c25 */ /* 0x000fc8000f8e0010 */
[----:B------:R-:W-:Y:S01]  /*1870*/  IMAD R33, R18, UR7, R33 ;  /* 0x0000000712217c24 */ /* 0x000fe2000f8e0221 */
[----:B------:R-:W-:-:S04]  /*1880*/  LEA R18, P2, R16, UR10, 0x1 ;  /* 0x0000000a10127c11 */ /* 0x000fc8000f8408ff */
[----:B------:R-:W-:-:S04]  /*1890*/  IADD3 R17, PT, PT, R17, R33, RZ ;  /* 0x0000002111117210 */ /* 0x000fc80007ffe0ff */
[----:B------:R-:W-:-:S05]  /*18a0*/  LEA.HI.X R19, R16, UR11, R17, 0x1, P2 ;  /* 0x0000000b10137c11 */ /* 0x000fca00090f0c11 */
[----:B------:R-:W5:Y:S01]  /*18b0*/  LDG.E.U16 R18, desc[UR8][R18.64] ;  /* 0x0000000812127981 */ /* 0x000f62000c1e1500 */
[----:B------:R-:W-:Y:S01]  /*18c0*/  IADD3 R0, PT, PT, R0, 0x8, RZ ;  /* 0x0000000800007810 */ /* 0x000fe20007ffe0ff */
[----:B--2---:R-:W-:-:S05]  /*18d0*/  HADD2.F32 R17, -RZ, R30.H0_H0 ;  /* 0x2000001eff117230 */ /* 0x004fca0000004100 */
[----:B------:R-:W-:Y:S01]  /*18e0*/  FADD.FTZ R17, R24, R17 ;  /* 0x0000001118117221 */ /* 0x000fe20000010000 */
[----:B----4-:R-:W-:Y:S02]  /*18f0*/  HADD2.F32 R16, -RZ, R25.H0_H0 ;  /* 0x20000019ff107230 */ /* 0x010fe40000004100 */
[----:B---3--:R-:W-:-:S03]  /*1900*/  HADD2.F32 R25, -RZ, R32.H0_H0 ;  /* 0x20000020ff197230 */ /* 0x008fc60000004100 */
[----:B------:R-:W-:Y:S01]  /*1910*/  FADD.FTZ R16, R17, R16 ;  /* 0x0000001011107221 */ /* 0x000fe20000010000 */
[----:B-----5:R-:W-:-:S03]  /*1920*/  HADD2.F32 R31, -RZ, R31.H0_H0 ;  /* 0x2000001fff1f7230 */ /* 0x020fc60000004100 */
[----:B------:R-:W-:-:S04]  /*1930*/  FADD.FTZ R16, R16, R25 ;  /* 0x0000001910107221 */ /* 0x000fc80000010000 */
[----:B------:R-:W-:Y:S01]  /*1940*/  FADD.FTZ R16, R16, R31 ;  /* 0x0000001f10107221 */ /* 0x000fe20000010000 */
[----:B------:R-:W-:-:S05]  /*1950*/  HADD2.F32 R17, -RZ, R26.H0_H0 ;  /* 0x2000001aff117230 */ /* 0x000fca0000004100 */
[----:B------:R-:W-:Y:S01]  /*1960*/  FADD.FTZ R16, R16, R17 ;  /* 0x0000001110107221 */ /* 0x000fe20000010000 */
[----:B0-----:R-:W-:-:S05]  /*1970*/  HADD2.F32 R21, -RZ, R22.H0_H0 ;  /* 0x20000016ff157230 */ /* 0x001fca0000004100 */
[----:B------:R-:W-:Y:S01]  /*1980*/  FADD.FTZ R16, R16, R21 ;  /* 0x0000001510107221 */ /* 0x000fe20000010000 */
[----:B------:R-:W-:-:S05]  /*1990*/  HADD2.F32 R17, -RZ, R20.H0_H0 ;  /* 0x20000014ff117230 */ /* 0x000fca0000004100 */
[----:B------:R-:W-:Y:S01]  /*19a0*/  FADD.FTZ R16, R16, R17 ;  /* 0x0000001110107221 */ /* 0x000fe20000010000 */
[----:B------:R-:W-:-:S05]  /*19b0*/  HADD2.F32 R19, -RZ, R18.H0_H0 ;  /* 0x20000012ff137230 */ /* 0x000fca0000004100 */
[----:B------:R-:W-:-:S07]  /*19c0*/  FADD.FTZ R24, R16, R19 ;  /* 0x0000001310187221 */ /* 0x000fce0000010000 */
.L_x_1255:
[----:B------:R-:W-:Y:S05]  /*19d0*/  BSYNC.RECONVERGENT B3 ;  /* 0x0000000000037941 */ /* 0x000fea0003800200 */
.L_x_1254:
        /* <DEDUP_REMOVED lines=9> */
[----:B------:R-:W-:Y:S01]  /*1a70*/  HFMA2 R17, -RZ, RZ, 0, 0 ;  /* 0x00000000ff117431 */ /* 0x000fe200000001ff */
[----:B------:R-:W-:Y:S01]  /*1a80*/  MOV R16, R0 ;  /* 0x0000000000107202 */ /* 0x000fe20000000f00 */
[----:B------:R-:W-:Y:S01]  /*1a90*/  HFMA2 R23, -RZ, RZ, 0, 0 ;  /* 0x00000000ff177431 */ /* 0x000fe200000001ff */
[----:B------:R-:W1:Y:S01]  /*1aa0*/  LDCU.64 UR6, c[0x0][0x390] ;  /* 0x00007200ff0677ac */ /* 0x000e620008000a00 */
[C---:B------:R-:W-:Y:S01]  /*1ab0*/  IADD3 R26, PT, PT, R0.reuse, 0x1, RZ ;  /* 0x00000001001a7810 */ /* 0x040fe20007ffe0ff */
[C---:B------:R-:W-:Y:S01]  /*1ac0*/  VIADD R22, R0.reuse, 0x3 ;  /* 0x0000000300167836 */ /* 0x040fe20000000000 */
[----:B------:R-:W-:Y:S01]  /*1ad0*/  IADD3 R20, PT, PT, R0, 0x2, RZ ;  /* 0x0000000200147810 */ /* 0x000fe20007ffe0ff */
[----:B------:R-:W-:Y:S02]  /*1ae0*/  IMAD.MOV.U32 R27, RZ, RZ, RZ ;  /* 0x000000ffff1b7224 */ /* 0x000fe400078e00ff */
[----:B0-----:R-:W-:-:S02]  /*1af0*/  IMAD R21, R3, UR4, RZ ;  /* 0x0000000403157c24 */ /* 0x001fc4000f8e02ff */
[----:B------:R-:W-:-:S04]  /*1b00*/  IMAD.WIDE.U32 R18, R14, UR4, R16 ;  /* 0x000000040e127c25 */ /* 0x000fc8000f8e0010 */
[C---:B------:R-:W-:Y:S01]  /*1b10*/  IMAD R17, R14.reuse, UR5, R21 ;  /* 0x000000050e117c24 */ /* 0x040fe2000f8e0215 */
[----:B------:R-:W-:Y:S01]  /*1b20*/  MOV R21, RZ ;  /* 0x000000ff00157202 */ /* 0x000fe20000000f00 */
[----:B------:R-:W-:-:S04]  /*1b30*/  IMAD.WIDE.U32 R26, R14, UR4, R26 ;  /* 0x000000040e1a7c25 */ /* 0x000fc8000f8e001a */
[----:B------:R-:W-:-:S04]  /*1b40*/  IMAD.WIDE.U32 R20, R14, UR4, R20 ;  /* 0x000000040e147c25 */ /* 0x000fc8000f8e0014 */
[----:B------:R-:W-:Y:S01]  /*1b50*/  IMAD.WIDE.U32 R22, R14, UR4, R22 ;  /* 0x000000040e167c25 */ /* 0x000fe2000f8e0016 */
[----:B------:R-:W0:Y:S01]  /*1b60*/  LDCU.64 UR4, c[0x0][0x388] ;  /* 0x00007100ff0477ac */ /* 0x000e220008000a00 */
[C---:B------:R-:W-:Y:S02]  /*1b70*/  IADD3 R25, PT, PT, R17.reuse, R21, RZ ;  /* 0x0000001511197210 */ /* 0x040fe40007ffe0ff */
[C---:B------:R-:W-:Y:S01]  /*1b80*/  IMAD.IADD R16, R17.reuse, 0x1, R19 ;  /* 0x0000000111107824 */ /* 0x040fe200078e0213 */
[C---:B------:R-:W-:Y:S01]  /*1b90*/  IADD3 R19, PT, PT, R17.reuse, R27, RZ ;  /* 0x0000001b11137210 */ /* 0x040fe20007ffe0ff */
[----:B------:R-:W-:Y:S01]  /*1ba0*/  IMAD.IADD R21, R17, 0x1, R23 ;  /* 0x0000000111157824 */ /* 0x000fe200078e0217 */
[----:B------:R-:W-:Y:S01]  /*1bb0*/  MOV R17, R9 ;  /* 0x0000000900117202 */ /* 0x000fe20000000f00 */
[----:B-1----:R-:W-:Y:S01]  /*1bc0*/  IMAD R31, R16, UR6, RZ ;  /* 0x00000006101f7c24 */ /* 0x002fe2000f8e02ff */
[----:B------:R-:W-:Y:S01]  /*1bd0*/  MOV R16, R10 ;  /* 0x0000000a00107202 */ /* 0x000fe20000000f00 */
[----:B------:R-:W-:-:S02]  /*1be0*/  IMAD R23, R19, UR6, RZ ;  /* 0x0000000613177c24 */ /* 0x000fc4000f8e02ff */
[C---:B------:R-:W-:Y:S02]  /*1bf0*/  IMAD R31, R18.reuse, UR7, R31 ;  /* 0x00000007121f7c24 */ /* 0x040fe4000f8e021f */
[----:B------:R-:W-:-:S04]  /*1c00*/  IMAD.WIDE.U32 R18, R18, UR6, R16 ;  /* 0x0000000612127c25 */ /* 0x000fc8000f8e0010 */
[----:B------:R-:W-:Y:S01]  /*1c10*/  IMAD R25, R25, UR6, RZ ;  /* 0x0000000619197c24 */ /* 0x000fe2000f8e02ff */
[----:B0-----:R-:W-:Y:S01]  /*1c20*/  LEA R30, P3, R18, UR4, 0x1 ;  /* 0x00000004121e7c11 */ /* 0x001fe2000f8608ff */
[C---:B------:R-:W-:Y:S02]  /*1c30*/  IMAD R23, R26.reuse, UR7, R23 ;  /* 0x000000071a177c24 */ /* 0x040fe4000f8e0217 */
[----:B------:R-:W-:Y:S02]  /*1c40*/  IMAD.IADD R31, R19, 0x1, R31 ;  /* 0x00000001131f7824 */ /* 0x000fe400078e021f */
[----:B------:R-:W-:-:S03]  /*1c50*/  IMAD.WIDE.U32 R26, R26, UR6, R16 ;  /* 0x000000061a1a7c25 */ /* 0x000fc6000f8e0010 */
[----:B------:R-:W-:Y:S01]  /*1c60*/  LEA.HI.X R31, R18, UR5, R31, 0x1, P3 ;  /* 0x00000005121f7c11 */ /* 0x000fe200098f0c1f */
[----:B------:R-:W-:Y:S01]  /*1c70*/  IMAD R33, R21, UR6, RZ ;  /* 0x0000000615217c24 */ /* 0x000fe2000f8e02ff */
[----:B------:R-:W-:Y:S01]  /*1c80*/  IADD3 R23, PT, PT, R27, R23, RZ ;  /* 0x000000171b177210 */ /* 0x000fe20007ffe0ff */
[C---:B------:R-:W-:Y:S02]  /*1c90*/  IMAD R25, R20.reuse, UR7, R25 ;  /* 0x0000000714197c24 */ /* 0x040fe4000f8e0219 */
[--C-:B------:R-:W-:Y:S01]  /*1ca0*/  IMAD.WIDE.U32 R20, R20, UR6, R16.reuse ;  /* 0x0000000614147c25 */ /* 0x100fe2000f8e0010 */
[----:B------:R-:W2:Y:S03]  /*1cb0*/  LDG.E.U16 R30, desc[UR8][R30.64] ;  /* 0x000000081e1e7981 */ /* 0x000ea6000c1e1500 */
[----:B------:R-:W-:Y:S01]  /*1cc0*/  IMAD.WIDE.U32 R16, R22, UR6, R16 ;  /* 0x0000000616107c25 */ /* 0x000fe2000f8e0010 */
[----:B------:R-:W-:-:S02]  /*1cd0*/  LEA R18, P4, R20, UR4, 0x1 ;  /* 0x0000000414127c11 */ /* 0x000fc4000f8808ff */
[----:B------:R-:W-:Y:S01]  /*1ce0*/  IADD3 R25, PT, PT, R21, R25, RZ ;  /* 0x0000001915197210 */ /* 0x000fe20007ffe0ff */
[----:B------:R-:W-:Y:S01]  /*1cf0*/  IMAD R33, R22, UR7, R33 ;  /* 0x0000000716217c24 */ /* 0x000fe2000f8e0221 */
[----:B------:R-:W-:Y:S02]  /*1d00*/  LEA R22, P3, R26, UR4, 0x1 ;  /* 0x000000041a167c11 */ /* 0x000fe4000f8608ff */
[----:B------:R-:W-:Y:S02]  /*1d10*/  LEA.HI.X R19, R20, UR5, R25, 0x1, P4 ;  /* 0x0000000514137c11 */ /* 0x000fe4000a0f0c19 */
[----:B------:R-:W-:Y:S01]  /*1d20*/  LEA.HI.X R23, R26, UR5, R23, 0x1, P3 ;  /* 0x000000051a177c11 */ /* 0x000fe200098f0c17 */
[----:B------:R-:W-:Y:S01]  /*1d30*/  IMAD.IADD R33, R17, 0x1, R33 ;  /* 0x0000000111217824 */ /* 0x000fe200078e0221 */
[C---:B------:R-:W-:Y:S01]  /*1d40*/  LEA R20, P3, R16.reuse, UR4, 0x1 ;  /* 0x0000000410147c11 */ /* 0x040fe2000f8608ff */
[----:B------:R-:W3:Y:S04]  /*1d50*/  LDG.E.U16 R18, desc[UR8][R18.64] ;  /* 0x0000000812127981 */ /* 0x000ee8000c1e1500 */
[----:B------:R-:W4:Y:S01]  /*1d60*/  LDG.E.U16 R22, desc[UR8][R22.64] ;  /* 0x0000000816167981 */ /* 0x000f22000c1e1500 */
[----:B------:R-:W-:-:S05]  /*1d70*/  LEA.HI.X R21, R16, UR5, R33, 0x1, P3 ;  /* 0x0000000510157c11 */ /* 0x000fca00098f0c21 */
[----:B------:R-:W5:Y:S01]  /*1d80*/  LDG.E.U16 R20, desc[UR8][R20.64] ;  /* 0x0000000814147981 */ /* 0x000f62000c1e1500 */
[----:B------:R-:W-:Y:S01]  /*1d90*/  IADD3 R0, PT, PT, R0, 0x4, RZ ;  /* 0x0000000400007810 */ /* 0x000fe20007ffe0ff */
[----:B--2---:R-:W-:-:S05]  /*1da0*/  HADD2.F32 R17, -RZ, R30.H0_H0 ;  /* 0x2000001eff117230 */ /* 0x004fca0000004100 */
[----:B------:R-:W-:Y:S01]  /*1db0*/  FADD.FTZ R17, R24, R17 ;  /* 0x0000001118117221 */ /* 0x000fe20000010000 */
[----:B---3--:R-:W-:Y:S02]  /*1dc0*/  HADD2.F32 R25, -RZ, R18.H0_H0 ;  /* 0x20000012ff197230 */ /* 0x008fe40000004100 */
[----:B----4-:R-:W-:-:S05]  /*1dd0*/  HADD2.F32 R16, -RZ, R22.H0_H0 ;  /* 0x20000016ff107230 */ /* 0x010fca0000004100 */
[----:B------:R-:W-:Y:S01]  /*1de0*/  FADD.FTZ R16, R17, R16 ;  /* 0x0000001011107221 */ /* 0x000fe20000010000 */
[----:B-----5:R-:W-:-:S03]  /*1df0*/  HADD2.F32 R17, -RZ, R20.H0_H0 ;  /* 0x20000014ff117230 */ /* 0x020fc60000004100 */
[----:B------:R-:W-:-:S04]  /*1e00*/  FADD.FTZ R16, R16, R25 ;  /* 0x0000001910107221 */ /* 0x000fc80000010000 */
[----:B------:R-:W-:-:S07]  /*1e10*/  FADD.FTZ R24, R16, R17 ;  /* 0x0000001110187221 */ /* 0x000fce0000010000 */
.L_x_1257:
[----:B------:R-:W-:Y:S05]  /*1e20*/  BSYNC.RECONVERGENT B3 ;  /* 0x0000000000037941 */ /* 0x000fea0003800200 */
.L_x_1256:
[----:B------:R-:W-:Y:S05]  /*1e30*/  @!P2 BRA `(.L_x_1253) ;  /* 0x0000000000c8a947 */ /* 0x000fea0003800000 */
[----:B------:R-:W0:Y:S01]  /*1e40*/  LDC.64 R20, c[0x0][0x3a0] ;  /* 0x0000e800ff147b82 */ /* 0x000e220000000a00 */
[----:B------:R-:W-:Y:S01]  /*1e50*/  MOV R22, R0 ;  /* 0x0000000000167202 */ /* 0x000fe20000000f00 */
[----:B------:R-:W-:-:S06]  /*1e60*/  IMAD.MOV.U32 R23, RZ, RZ, RZ ;  /* 0x000000ffff177224 */ /* 0x000fcc00078e00ff */
[----:B------:R-:W1:Y:S08]  /*1e70*/  LDC.64 R16, c[0x0][0x390] ;  /* 0x0000e400ff107b82 */ /* 0x000e700000000a00 */
[----:B------:R-:W2:Y:S01]  /*1e80*/  LDC.64 R18, c[0x0][0x388] ;  /* 0x0000e200ff127b82 */ /* 0x000ea20000000a00 */
[-C--:B0-----:R-:W-:Y:S02]  /*1e90*/  IMAD R3, R3, R20.reuse, RZ ;  /* 0x0000001403037224 */ /* 0x081fe400078e02ff */
[----:B------:R-:W-:Y:S01]  /*1ea0*/  IMAD.WIDE.U32 R26, R14, R20, R22 ;  /* 0x000000140e1a7225 */ /* 0x000fe200078e0016 */
[----:B------:R-:W-:-:S03]  /*1eb0*/  MOV R22, R10 ;  /* 0x0000000a00167202 */ /* 0x000fc60000000f00 */
[----:B------:R-:W-:Y:S02]  /*1ec0*/  IMAD R21, R14, R21, R3 ;  /* 0x000000150e157224 */ /* 0x000fe400078e0203 */
[----:B------:R-:W-:-:S03]  /*1ed0*/  IMAD.MOV.U32 R23, RZ, RZ, R9 ;  /* 0x000000ffff177224 */ /* 0x000fc600078e0009 */
[----:B------:R-:W-:Y:S01]  /*1ee0*/  IADD3 R3, PT, PT, R21, R27, RZ ;  /* 0x0000001b15037210 */ /* 0x000fe20007ffe0ff */
        /* <DEDUP_REMOVED lines=9> */
[----:B--2---:R-:W-:-:S05]  /*1f80*/  HADD2.F32 R25, -RZ, R26.H0_H0 ;  /* 0x2000001aff197230 */ /* 0x004fca0000004100 */
[----:B------:R-:W-:-:S07]  /*1f90*/  FADD.FTZ R24, R24, R25 ;  /* 0x0000001918187221 */ /* 0x000fce0000010000 */
[----:B------:R-:W-:Y:S05]  /*1fa0*/  @!P2 BRA `(.L_x_1253) ;  /* 0x00000000006ca947 */ /* 0x000fea0003800000 */
[----:B------:R-:W-:Y:S01]  /*1fb0*/  ISETP.NE.AND P2, PT, R3, 0x2, PT ;  /* 0x000000020300780c */ /* 0x000fe20003f45270 */
[----:B------:R-:W-:Y:S01]  /*1fc0*/  HFMA2 R27, -RZ, RZ, 0, 0 ;  /* 0x00000000ff1b7431 */ /* 0x000fe200000001ff */
[----:B------:R-:W-:-:S05]  /*1fd0*/  IADD3 R26, PT, PT, R0, 0x1, RZ ;  /* 0x00000001001a7810 */ /* 0x000fca0007ffe0ff */
[----:B------:R-:W-:-:S06]  /*1fe0*/  IMAD.WIDE.U32 R26, R14, R20, R26 ;  /* 0x000000140e1a7225 */ /* 0x000fcc00078e001a */
[----:B------:R-:W-:Y:S01]  /*1ff0*/  @P2 MOV R31, RZ ;  /* 0x000000ff001f2202 */ /* 0x000fe20000000f00 */
[----:B------:R-:W-:Y:S02]  /*2000*/  @P2 VIADD R30, R0, 0x2 ;  /* 0x00000002001e2836 */ /* 0x000fe40000000000 */
[----:B------:R-:W-:Y:S02]  /*2010*/  IMAD.IADD R25, R21, 0x1, R27 ;  /* 0x0000000115197824 */ /* 0x000fe400078e021b */
[----:B------:R-:W-:-:S04]  /*2020*/  @P2 IMAD.WIDE.U32 R14, R14, R20, R30 ;  /* 0x000000140e0e2225 */ /* 0x000fc800078e001e */
[-C--:B------:R-:W-:Y:S01]  /*2030*/  IMAD R25, R25, R16.reuse, RZ ;  /* 0x0000001019197224 */ /* 0x080fe200078e02ff */
[----:B------:R-:W-:Y:S01]  /*2040*/  @P2 IADD3 R3, PT, PT, R21, R15, RZ ;  /* 0x0000000f15032210 */ /* 0x000fe20007ffe0ff */
        /* <DEDUP_REMOVED lines=13> */
[----:B--2---:R-:W-:-:S05]  /*2120*/  HADD2.F32 R3, -RZ, R14.H0_H0 ;  /* 0x2000000eff037230 */ /* 0x004fca0000004100 */
[----:B------:R-:W-:Y:S01]  /*2130*/  FADD.FTZ R24, R24, R3 ;  /* 0x0000000318187221 */ /* 0x000fe20000010000 */
[----:B---3--:R-:W-:-:S05]  /*2140*/  @P2 HADD2.F32 R17, -RZ, R18.H0_H0 ;  /* 0x20000012ff112230 */ /* 0x008fca0000004100 */
[----:B------:R-:W-:-:S07]  /*2150*/  @P2 FADD.FTZ R24, R24, R17 ;  /* 0x0000001118182221 */ /* 0x000fce0000010000 */
.L_x_1253:
[----:B------:R-:W-:Y:S05]  /*2160*/  BSYNC.RECONVERGENT B2 ;  /* 0x0000000000027941 */ /* 0x000fea0003800200 */
.L_x_1252:
[----:B------:R-:W-:Y:S05]  /*2170*/  @P1 BRA `(.L_x_1258) ;  /* 0xffffffe800641947 */ /* 0x000fea000383ffff */
[----:B------:R-:W-:Y:S05]  /*2180*/  BSYNC.RECONVERGENT B1 ;  /* 0x0000000000017941 */ /* 0x000fea0003800200 */
.L_x_1248:
        /* <DEDUP_REMOVED lines=8> */
[----:B------:R-:W-:Y:S01]  /*2210*/  F2FP.F16.F32.PACK_AB R0, RZ, R0 ;  /* 0x00000000ff00723e */ /* 0x000fe200000000ff */
[----:B------:R-:W-:Y:S06]  /*2220*/  BRA `(.L_x_1259) ;  /* 0x0000000000047947 */ /* 0x000fec0003800000 */
.L_x_1247:
[----:B------:R-:W-:-:S07]  /*2230*/  PRMT R0, RZ, 0x7610, R0 ;  /* 0x00007610ff007816 */ /* 0x000fce0000000000 */
.L_x_1259:
[----:B------:R-:W-:Y:S05]  /*2240*/  BSYNC.RECONVERGENT B0 ;  /* 0x0000000000007941 */ /* 0x000fea0003800200 */
.L_x_1246:
        /* <DEDUP_REMOVED lines=13> */
.L_x_1236:
        /* <DEDUP_REMOVED lines=29> */
.L_x_1262:
[----:B------:R-:W0:Y:S01]  /*24f0*/  LDCU.64 UR4, c[0x0][0x390] ;  /* 0x00007200ff0477ac */ /* 0x000e220008000a00 */
[----:B------:R-:W-:Y:S02]  /*2500*/  MOV R2, R28 ;  /* 0x0000001c00027202 */ /* 0x000fe40000000f00 */
[----:B------:R-:W-:Y:S02]  /*2510*/  MOV R5, R29 ;  /* 0x0000001d00057202 */ /* 0x000fe40000000f00 */
[----:B------:R-:W-:Y:S02]  /*2520*/  MOV R0, 0x2560 ;  /* 0x0000256000007802 */ /* 0x000fe40000000f00 */
[----:B0-----:R-:W-:Y:S01]  /*2530*/  MOV R3, UR4 ;  /* 0x0000000400037c02 */ /* 0x001fe20008000f00 */
[----:B------:R-:W-:-:S07]  /*2540*/  IMAD.U32 R4, RZ, RZ, UR5 ;  /* 0x00000005ff047e24 */ /* 0x000fce000f8e00ff */
[----:B------:R-:W-:Y:S05]  /*2550*/  CALL.REL.NOINC `($__internal_23_$__cuda_sm20_div_s64) ;  /* 0x0000001c00a87944 */ /* 0x000fea0003c00000 */
[----:B------:R-:W0:Y:S01]  /*2560*/  LDCU.64 UR4, c[0x0][0x390] ;  /* 0x00007200ff0477ac */ /* 0x000e220008000a00 */
[-C--:B------:R-:W-:Y:S02]  /*2570*/  IADD3 R3, P0, PT, RZ, -R14.reuse, RZ ;  /* 0x8000000eff037210 */ /* 0x080fe40007f1e0ff */
[----:B------:R-:W-:Y:S02]  /*2580*/  MOV R18, R14 ;  /* 0x0000000e00127202 */ /* 0x000fe40000000f00 */
[-C--:B------:R-:W-:Y:S02]  /*2590*/  IADD3.X R0, PT, PT, RZ, ~R15.reuse, RZ, P0, !PT ;  /* 0x8000000fff007210 */ /* 0x080fe400007fe4ff */
[----:B------:R-:W-:-:S03]  /*25a0*/  MOV R19, R15 ;  /* 0x0000000f00137202 */ /* 0x000fc60000000f00 */
[----:B0-----:R-:W-:Y:S02]  /*25b0*/  IMAD R0, R0, UR4, RZ ;  /* 0x0000000400007c24 */ /* 0x001fe4000f8e02ff */
[----:B------:R-:W-:-:S04]  /*25c0*/  IMAD.WIDE.U32 R12, R3, UR4, R28 ;  /* 0x00000004030c7c25 */ /* 0x000fc8000f8e001c */
[----:B------:R-:W-:-:S04]  /*25d0*/  IMAD R3, R3, UR5, R0 ;  /* 0x0000000503037c24 */ /* 0x000fc8000f8e0200 */
[----:B------:R-:W-:-:S07]  /*25e0*/  IMAD.IADD R13, R3, 0x1, R13 ;  /* 0x00000001030d7824 */ /* 0x000fce00078e020d */
.L_x_1263:
[----:B------:R-:W-:Y:S05]  /*25f0*/  BSYNC.RECONVERGENT B0 ;  /* 0x0000000000007941 */ /* 0x000fea0003800200 */
.L_x_1261:
        /* <DEDUP_REMOVED lines=28> */
[----:B------:R-:W-:Y:S01]  /*27c0*/  MOV R18, R0 ;  /* 0x0000000000127202 */ /* 0x000fe20000000f00 */
[----:B------:R-:W-:Y:S06]  /*27d0*/  BRA `(.L_x_1266) ;  /* 0x00000000002c7947 */ /* 0x000fec0003800000 */
.L_x_1265:
[----:B------:R-:W0:Y:S01]  /*27e0*/  LDCU UR4, c[0x0][0x3ac] ;  /* 0x00007580ff0477ac */ /* 0x000e220008000800 */
[----:B------:R-:W-:Y:S02]  /*27f0*/  MOV R2, R18 ;  /* 0x0000001200027202 */ /* 0x000fe40000000f00 */
[----:B------:R-:W-:Y:S02]  /*2800*/  MOV R5, R19 ;  /* 0x0000001300057202 */ /* 0x000fe40000000f00 */
[----:B------:R-:W-:Y:S01]  /*2810*/  MOV R0, 0x2840 ;  /* 0x0000284000007802 */ /* 0x000fe20000000f00 */
[----:B0-----:R-:W-:-:S07]  /*2820*/  IMAD.U32 R3, RZ, RZ, UR4 ;  /* 0x00000004ff037e24 */ /* 0x001fce000f8e00ff */
[----:B------:R-:W-:Y:S05]  /*2830*/  CALL.REL.NOINC `($__internal_23_$__cuda_sm20_div_s64) ;  /* 0x0000001800f07944 */ /* 0x000fea0003c00000 */
[----:B------:R-:W0:Y:S01]  /*2840*/  LDCU UR4, c[0x0][0x3ac] ;  /* 0x00007580ff0477ac */ /* 0x000e220008000800 */
[----:B------:R-:W-:Y:S01]  /*2850*/  IADD3 R3, PT, PT, -R14, RZ, RZ ;  /* 0x000000ff0e037210 */ /* 0x000fe20007ffe1ff */
[----:B------:R-:W-:-:S04]  /*2860*/  IMAD.MOV.U32 R19, RZ, RZ, R15 ;  /* 0x000000ffff137224 */ /* 0x000fc800078e000f */
[----:B0-----:R-:W-:Y:S01]  /*2870*/  IMAD R10, R3, UR4, R18 ;  /* 0x00000004030a7c24 */ /* 0x001fe2000f8e0212 */
[----:B------:R-:W-:-:S07]  /*2880*/  MOV R18, R14 ;  /* 0x0000000e00127202 */ /* 0x000fce0000000f00 */
.L_x_1266:
[----:B------:R-:W-:Y:S05]  /*2890*/  BSYNC.RECONVERGENT B0 ;  /* 0x0000000000007941 */ /* 0x000fea0003800200 */
.L_x_1264:
[----:B------:R-:W-:Y:S01]  /*28a0*/  SHF.R.S32.HI R4, RZ, 0x1f, R8 ;  /* 0x0000001fff047819 */ /* 0x000fe20000011408 */
[----:B------:R-:W-:Y:S03]  /*28b0*/  BSSY.RECONVERGENT B0, `(.L_x_1267) ;  /* 0x0000024000007945 */ /* 0x000fe60003800200 */
        /* <DEDUP_REMOVED lines=26> */
.L_x_1268:
[----:B------:R-:W0:Y:S01]  /*2a60*/  LDCU UR4, c[0x0][0x3a8] ;  /* 0x00007500ff0477ac */ /* 0x000e220008000800 */
[----:B------:R-:W-:Y:S02]  /*2a70*/  MOV R2, R18 ;  /* 0x0000001200027202 */ /* 0x000fe40000000f00 */
[----:B------:R-:W-:Y:S02]  /*2a80*/  MOV R5, R19 ;  /* 0x0000001300057202 */ /* 0x000fe40000000f00 */
[----:B------:R-:W-:Y:S01]  /*2a90*/  MOV R0, 0x2ac0 ;  /* 0x00002ac000007802 */ /* 0x000fe20000000f00 */
[----:B0-----:R-:W-:-:S07]  /*2aa0*/  IMAD.U32 R3, RZ, RZ, UR4 ;  /* 0x00000004ff037e24 */ /* 0x001fce000f8e00ff */
[----:B------:R-:W-:Y:S05]  /*2ab0*/  CALL.REL.NOINC `($__internal_23_$__cuda_sm20_div_s64) ;  /* 0x0000001800507944 */ /* 0x000fea0003c00000 */
[----:B------:R-:W0:Y:S01]  /*2ac0*/  LDCU UR4, c[0x0][0x3a8] ;  /* 0x00007500ff0477ac */ /* 0x000e220008000800 */
[----:B------:R-:W-:-:S05]  /*2ad0*/  IADD3 R3, PT, PT, -R14, RZ, RZ ;  /* 0x000000ff0e037210 */ /* 0x000fca0007ffe1ff */
[----:B0-----:R-:W-:-:S07]  /*2ae0*/  IMAD R3, R3, UR4, R18 ;  /* 0x0000000403037c24 */ /* 0x001fce000f8e0212 */
.L_x_1269:
[----:B------:R-:W-:Y:S05]  /*2af0*/  BSYNC.RECONVERGENT B0 ;  /* 0x0000000000007941 */ /* 0x000fea0003800200 */
.L_x_1267:
        /* <DEDUP_REMOVED lines=23> */
[----:B------:R-:W-:Y:S01]  /*2c70*/  IMAD.IADD R2, R5, 0x1, -R10 ;  /* 0x0000000105027824 */ /* 0x000fe200078e0a0a */
[----:B------:R-:W-:Y:S01]  /*2c80*/  IADD3 R0, PT, PT, R10, -R5, RZ ;  /* 0x800000050a007210 */ /* 0x000fe20007ffe0ff */
[----:B------:R-:W-:Y:S01]  /*2c90*/  HFMA2 R7, -RZ, RZ, 0, 0 ;  /* 0x00000000ff077431 */ /* 0x000fe200000001ff */
[----:B------:R-:W-:Y:S02]  /*2ca0*/  BSSY.RECONVERGENT B1, `(.L_x_1272) ;  /* 0x0000162000017945 */ /* 0x000fe40003800200 */
[C---:B------:R-:W-:Y:S02]  /*2cb0*/  LOP3.LUT R6, R2.reuse, 0xf, RZ, 0xc0, !PT ;  /* 0x0000000f02067812 */ /* 0x040fe400078ec0ff */
[C---:B------:R-:W-:Y:S02]  /*2cc0*/  LOP3.LUT R5, R2.reuse, 0x7, RZ, 0xc0, !PT ;  /* 0x0000000702057812 */ /* 0x040fe400078ec0ff */
[----:B------:R-:W-:Y:S02]  /*2cd0*/  LOP3.LUT R4, R2, 0xfffffff0, RZ, 0xc0, !PT ;  /* 0xfffffff002047812 */ /* 0x000fe400078ec0ff */
[----:B------:R-:W-:-:S02]  /*2ce0*/  ISETP.GT.U32.AND P0, PT, R0, -0x10, PT ;  /* 0xfffffff00000780c */ /* 0x000fc40003f04070 */
[----:B------:R-:W-:-:S11]  /*2cf0*/  LOP3.LUT R2, R2, 0x3, RZ, 0xc0, !PT ;  /* 0x0000000302027812 */ /* 0x000fd600078ec0ff */
.L_x_1282:
[----:B------:R-:W0:Y:S01]  /*2d00*/  LDCU.64 UR4, c[0x0][0x398] ;  /* 0x00007300ff0477ac */ /* 0x000e220008000a00 */
[----:B------:R-:W-:Y:S01]  /*2d10*/  MOV R16, R8 ;  /* 0x0000000800107202 */ /* 0x000fe20000000f00 */
[----:B------:R-:W-:Y:S01]  /*2d20*/  IMAD.MOV.U32 R17, RZ, RZ, RZ ;  /* 0x000000ffff117224 */ /* 0x000fe200078e00ff */
[----:B------:R-:W-:Y:S01]  /*2d30*/  IADD3 R8, PT, PT, R8, 0x1, RZ ;  /* 0x0000000108087810 */ /* 0x000fe20007ffe0ff */
[----:B------:R-:W-:Y:S01]  /*2d40*/  BSSY.RECONVERGENT B2, `(.L_x_1273) ;  /* 0x000006e000027945 */ /* 0x000fe20003800200 */
[----:B------:R-:W-:Y:S02]  /*2d50*/  ISETP.NE.AND P2, PT, R6, RZ, PT ;  /* 0x000000ff0600720c */ /* 0x000fe40003f45270 */
[----:B------:R-:W-:Y:S02]  /*2d60*/  ISETP.NE.AND P1, PT, R8, R9, PT ;  /* 0x000000090800720c */ /* 0x000fe40003f25270 */
[----:B------:R-:W-:Y:S01]  /*2d70*/  MOV R0, R10 ;  /* 0x0000000a00007202 */ /* 0x000fe20000000f00 */
[----:B0-----:R-:W-:-:S02]  /*2d80*/  IMAD R3, R15, UR4, RZ ;  /* 0x000000040f037c24 */ /* 0x001fc4000f8e02ff */
[----:B------:R-:W-:-:S04]  /*2d90*/  IMAD.WIDE.U32 R16, R14, UR4, R16 ;  /* 0x000000040e107c25 */ /* 0x000fc8000f8e0010 */
[----:B------:R-:W-:-:S04]  /*2da0*/  IMAD R3, R14, UR5, R3 ;  /* 0x000000050e037c24 */ /* 0x000fc8000f8e0203 */
[----:B------:R-:W-:Y:S01]  /*2db0*/  IMAD.IADD R3, R17, 0x1, R3 ;  /* 0x0000000111037824 */ /* 0x000fe200078e0203 */
[----:B------:R-:W-:Y:S06]  /*2dc0*/  @P0 BRA `(.L_x_1274) ;  /* 0x0000000400940947 */ /* 0x000fec0003800000 */
[----:B------:R-:W0:Y:S01]  /*2dd0*/  LDC.64 R18, c[0x0][0x390] ;  /* 0x0000e400ff127b82 */ /* 0x000e220000000a00 */
[----:B------:R-:W-:Y:S02]  /*2de0*/  MOV R35, RZ ;  /* 0x000000ff00237202 */ /* 0x000fe40000000f00 */
[----:B------:R-:W-:Y:S02]  /*2df0*/  MOV R0, R10 ;  /* 0x0000000a00007202 */ /* 0x000fe40000000f00 */
[C---:B0-----:R-:W-:Y:S01]  /*2e00*/  SHF.L.U64.HI R33, R18.reuse, 0x1, R19 ;  /* 0x0000000112217819 */ /* 0x041fe20000010213 */
[----:B------:R-:W-:-:S07]  /*2e10*/  IMAD.SHL.U32 R31, R18, 0x2, RZ ;  /* 0x00000002121f7824 */ /* 0x000fce00078e00ff */
.L_x_1275:
[----:B------:R-:W0:Y:S01]  /*2e20*/  LDCU.64 UR4, c[0x0][0x3a0] ;  /* 0x00007400ff0477ac */ /* 0x000e220008000a00 */
[----:B------:R-:W-:Y:S01]  /*2e30*/  HFMA2 R21, -RZ, RZ, 0, 0 ;  /* 0x00000000ff157431 */ /* 0x000fe200000001ff */
[----:B------:R-:W-:Y:S01]  /*2e40*/  MOV R20, R0 ;  /* 0x0000000000147202 */ /* 0x000fe20000000f00 */
[----:B------:R-:W1:Y:S01]  /*2e50*/  LDCU.64 UR6, c[0x0][0x388] ;  /* 0x00007100ff0677ac */ /* 0x000e620008000a00 */
[----:B0-----:R-:W-:-:S03]  /*2e60*/  IMAD R25, R3, UR4, RZ ;  /* 0x0000000403197c24 */ /* 0x001fc6000f8e02ff */
[----:B------:R-:W-:-:S04]  /*2e70*/  IMAD.WIDE.U32 R22, R16, UR4, R20 ;  /* 0x0000000410167c25 */ /* 0x000fc8000f8e0014 */
[----:B------:R-:W-:-:S04]  /*2e80*/  IMAD R21, R16, UR5, R25 ;  /* 0x0000000510157c24 */ /* 0x000fc8000f8e0219 */
[----:B------:R-:W-:-:S04]  /*2e90*/  IMAD.IADD R21, R23, 0x1, R21 ;  /* 0x0000000117157824 */ /* 0x000fc800078e0215 */
[-C--:B------:R-:W-:Y:S02]  /*2ea0*/  IMAD R23, R21, R18.reuse, RZ ;  /* 0x0000001215177224 */ /* 0x080fe400078e02ff */
[----:B------:R-:W-:-:S04]  /*2eb0*/  IMAD.WIDE.U32 R20, R22, R18, R12 ;  /* 0x0000001216147225 */ /* 0x000fc800078e000c */
[----:B------:R-:W-:Y:S01]  /*2ec0*/  IMAD R23, R22, R19, R23 ;  /* 0x0000001316177224 */ /* 0x000fe200078e0217 */
[----:B-1----:R-:W-:-:S04]  /*2ed0*/  LEA R24, P3, R20, UR6, 0x1 ;  /* 0x0000000614187c11 */ /* 0x002fc8000f8608ff */
[----:B------:R-:W-:-:S04]  /*2ee0*/  IADD3 R21, PT, PT, R21, R23, RZ ;  /* 0x0000001715157210 */ /* 0x000fc80007ffe0ff */
        /* <DEDUP_REMOVED lines=11> */
[----:B------:R2:W5:Y:S01]  /*2fa0*/  LDG.E.U16 R34, desc[UR8][R36.64] ;  /* 0x0000000824227981 */ /* 0x000562000c1e1500 */
[----:B------:R-:W-:Y:S02]  /*2fb0*/  IADD3.X R25, PT, PT, R37, R33, RZ, P3, !PT ;  /* 0x0000002125197210 */ /* 0x000fe40001ffe4ff */
[----:B-1----:R-:W-:-:S03]  /*2fc0*/  IADD3 R20, P3, PT, R24, R31, RZ ;  /* 0x0000001f18147210 */ /* 0x002fc60007f7e0ff */
[----:B------:R3:W5:Y:S02]  /*2fd0*/  LDG.E.U16 R24, desc[UR8][R24.64] ;  /* 0x0000000818187981 */ /* 0x000764000c1e1500 */
[----:B------:R-:W-:Y:S01]  /*2fe0*/  IMAD.X R21, R25, 0x1, R33, P3 ;  /* 0x0000000119157824 */ /* 0x000fe200018e0621 */
[----:B----4-:R-:W-:-:S04]  /*2ff0*/  IADD3 R22, P3, PT, R20, R31, RZ ;  /* 0x0000001f14167210 */ /* 0x010fc80007f7e0ff */
[----:B------:R-:W4:Y:S01]  /*3000*/  LDG.E.U16 R20, desc[UR8][R20.64] ;  /* 0x0000000814147981 */ /* 0x000f22000c1e1500 */
[----:B------:R-:W-:Y:S02]  /*3010*/  IADD3.X R23, PT, PT, R21, R33, RZ, P3, !PT ;  /* 0x0000002115177210 */ /* 0x000fe40001ffe4ff */
[----:B------:R-:W-:-:S03]  /*3020*/  IADD3 R26, P3, PT, R22, R31, RZ ;  /* 0x0000001f161a7210 */ /* 0x000fc60007f7e0ff */
[----:B------:R-:W4:Y:S01]  /*3030*/  LDG.E.U16 R22, desc[UR8][R22.64] ;  /* 0x0000000816167981 */ /* 0x000f22000c1e1500 */
[----:B--2---:R-:W-:Y:S01]  /*3040*/  HADD2.F32 R36, -RZ, R27.H0_H0 ;  /* 0x2000001bff247230 */ /* 0x004fe20000004100 */
[----:B------:R-:W-:-:S04]  /*3050*/  IADD3.X R27, PT, PT, R23, R33, RZ, P3, !PT ;  /* 0x00000021171b7210 */ /* 0x000fc80001ffe4ff */
[----:B------:R-:W-:Y:S02]  /*3060*/  FADD.FTZ R36, R36, R7 ;  /* 0x0000000724247221 */ /* 0x000fe40000010000 */
[----:B------:R0:W2:Y:S01]  /*3070*/  LDG.E.U16 R7, desc[UR8][R26.64] ;  /* 0x000000081a077981 */ /* 0x0000a2000c1e1500 */
[----:B---3--:R-:W-:-:S05]  /*3080*/  HADD2.F32 R25, -RZ, R30.H0_H0 ;  /* 0x2000001eff197230 */ /* 0x008fca0000004100 */
[----:B------:R-:W-:Y:S01]  /*3090*/  FADD.FTZ R25, R36, R25 ;  /* 0x0000001924197221 */ /* 0x000fe20000010000 */
[----:B------:R-:W-:Y:S01]  /*30a0*/  IADD3 R36, P3, PT, R26, R31, RZ ;  /* 0x0000001f1a247210 */ /* 0x000fe20007f7e0ff */
[----:B-----5:R-:W-:-:S04]  /*30b0*/  HADD2.F32 R32, -RZ, R32.H0_H0 ;  /* 0x20000020ff207230 */ /* 0x020fc80000004100 */
[----:B------:R-:W-:Y:S01]  /*30c0*/  IMAD.X R37, R27, 0x1, R33, P3 ;  /* 0x000000011b257824 */ /* 0x000fe200018e0621 */
[----:B0-----:R-:W-:Y:S01]  /*30d0*/  IADD3 R26, P3, PT, R36, R31, RZ ;  /* 0x0000001f241a7210 */ /* 0x001fe20007f7e0ff */
[----:B------:R-:W-:Y:S02]  /*30e0*/  HADD2.F32 R34, -RZ, R34.H0_H0 ;  /* 0x20000022ff227230 */ /* 0x000fe40000004100 */
[----:B------:R-:W-:Y:S01]  /*30f0*/  FADD.FTZ R25, R25, R32 ;  /* 0x0000002019197221 */ /* 0x000fe20000010000 */
[----:B------:R0:W3:Y:S01]  /*3100*/  LDG.E.U16 R21, desc[UR8][R36.64] ;  /* 0x0000000824157981 */ /* 0x0000e2000c1e1500 */
[----:B------:R-:W-:Y:S01]  /*3110*/  IADD3.X R27, PT, PT, R37, R33, RZ, P3, !PT ;  /* 0x00000021251b7210 */ /* 0x000fe20001ffe4ff */
[----:B------:R-:W-:Y:S02]  /*3120*/  HADD2.F32 R24, -RZ, R24.H0_H0 ;  /* 0x20000018ff187230 */ /* 0x000fe40000004100 */
[----:B------:R-:W-:Y:S02]  /*3130*/  FADD.FTZ R25, R25, R34 ;  /* 0x0000002219197221 */ /* 0x000fe40000010000 */
[----:B------:R1:W5:Y:S01]  /*3140*/  LDG.E.U16 R23, desc[UR8][R26.64] ;  /* 0x000000081a177981 */ /* 0x000362000c1e1500 */
[----:B0-----:R-:W-:Y:S01]  /*3150*/  IADD3 R36, P3, PT, R26, R31, RZ ;  /* 0x0000001f1a247210 */ /* 0x001fe20007f7e0ff */
[----:B------:R-:W-:-:S03]  /*3160*/  FADD.FTZ R30, R25, R24 ;  /* 0x00000018191e7221 */ /* 0x000fc60000010000 */
[----:B------:R-:W-:Y:S02]  /*3170*/  IADD3.X R37, PT, PT, R27, R33, RZ, P3, !PT ;  /* 0x000000211b257210 */ /* 0x000fe40001ffe4ff */
[-C--:B------:R-:W-:Y:S01]  /*3180*/  IADD3 R24, P3, PT, R36, R31.reuse, RZ ;  /* 0x0000001f24187210 */ /* 0x080fe20007f7e0ff */
[----:B----4-:R-:W-:Y:S02]  /*3190*/  HADD2.F32 R32, -RZ, R20.H0_H0 ;  /* 0x20000014ff207230 */ /* 0x010fe40000004100 */
[----:B------:R0:W4:Y:S02]  /*31a0*/  LDG.E.U16 R20, desc[UR8][R36.64] ;  /* 0x0000000824147981 */ /* 0x000124000c1e1500 */
[----:B------:R-:W-:Y:S01]  /*31b0*/  IMAD.X R25, R37, 0x1, R33, P3 ;  /* 0x0000000125197824 */ /* 0x000fe200018e0621 */
[----:B-1----:R-:W-:Y:S01]  /*31c0*/  IADD3 R26, P3, PT, R24, R31, RZ ;  /* 0x0000001f181a7210 */ /* 0x002fe20007f7e0ff */
[----:B------:R-:W-:Y:S01]  /*31d0*/  FADD.FTZ R30, R30, R32 ;  /* 0x000000201e1e7221 */ /* 0x000fe20000010000 */
[----:B------:R-:W-:-:S02]  /*31e0*/  HADD2.F32 R32, -RZ, R22.H0_H0 ;  /* 0x20000016ff207230 */ /* 0x000fc40000004100 */
[----:B------:R-:W-:Y:S01]  /*31f0*/  IADD3.X R27, PT, PT, R25, R33, RZ, P3, !PT ;  /* 0x00000021191b7210 */ /* 0x000fe20001ffe4ff */
[----:B------:R1:W4:Y:S01]  /*3200*/  LDG.E.U16 R22, desc[UR8][R24.64] ;  /* 0x0000000818167981 */ /* 0x000322000c1e1500 */
[----:B0-----:R-:W-:Y:S01]  /*3210*/  IADD3 R36, P3, PT, R26, R31, RZ ;  /* 0x0000001f1a247210 */ /* 0x001fe20007f7e0ff */
[----:B------:R-:W-:-:S03]  /*3220*/  FADD.FTZ R32, R30, R32 ;  /* 0x000000201e207221 */ /* 0x000fc60000010000 */
[----:B------:R-:W-:Y:S02]  /*3230*/  IADD3.X R37, PT, PT, R27, R33, RZ, P3, !PT ;  /* 0x000000211b257210 */ /* 0x000fe40001ffe4ff */
[----:B-1----:R-:W-:-:S05]  /*3240*/  IADD3 R24, P3, PT, R36, R31, RZ ;  /* 0x0000001f24187210 */ /* 0x002fca0007f7e0ff */
[----:B------:R-:W-:Y:S02]  /*3250*/  IMAD.X R25, R37, 0x1, R33, P3 ;  /* 0x0000000125197824 */ /* 0x000fe400018e0621 */
[----:B--2---:R-:W-:Y:S02]  /*3260*/  HADD2.F32 R30, -RZ, R7.H0_H0 ;  /* 0x20000007ff1e7230 */ /* 0x004fe40000004100 */
[----:B------:R0:W2:Y:S03]  /*3270*/  LDG.E.U16 R7, desc[UR8][R26.64] ;  /* 0x000000081a077981 */ /* 0x0000a6000c1e1500 */
[----:B------:R-:W-:Y:S02]  /*3280*/  FADD.FTZ R32, R32, R30 ;  /* 0x0000001e20207221 */ /* 0x000fe40000010000 */
[----:B------:R-:W2:Y:S01]  /*3290*/  LDG.E.U16 R30, desc[UR8][R36.64] ;  /* 0x00000008241e7981 */ /* 0x000ea2000c1e1500 */
[----:B0-----:R-:W-:-:S03]  /*32a0*/  IADD3 R26, P3, PT, R24, R31, RZ ;  /* 0x0000001f181a7210 */ /* 0x001fc60007f7e0ff */
[----:B------:R-:W2:Y:S01]  /*32b0*/  LDG.E.U16 R24, desc[UR8][R24.64] ;  /* 0x0000000818187981 */ /* 0x000ea2000c1e1500 */
[----:B------:R-:W-:-:S05]  /*32c0*/  IADD3.X R27, PT, PT, R25, R33, RZ, P3, !PT ;  /* 0x00000021191b7210 */ /* 0x000fca0001ffe4ff */
[----:B------:R-:W2:Y:S01]  /*32d0*/  LDG.E.U16 R34, desc[UR8][R26.64] ;  /* 0x000000081a227981 */ /* 0x000ea2000c1e1500 */
[----:B---3--:R-:W-:-:S05]  /*32e0*/  HADD2.F32 R21, -RZ, R21.H0_H0 ;  /* 0x20000015ff157230 */ /* 0x008fca0000004100 */
[----:B------:R-:W-:Y:S01]  /*32f0*/  FADD.FTZ R21, R32, R21 ;  /* 0x0000001520157221 */ /* 0x000fe20000010000 */
[----:B-----5:R-:W-:-:S05]  /*3300*/  HADD2.F32 R32, -RZ, R23.H0_H0 ;  /* 0x20000017ff207230 */ /* 0x020fca0000004100 */
[----:B------:R-:W-:Y:S01]  /*3310*/  FADD.FTZ R21, R21, R32 ;  /* 0x0000002015157221 */ /* 0x000fe20000010000 */
[----:B----4-:R-:W-:Y:S01]  /*3320*/  HADD2.F32 R20, -RZ, R20.H0_H0 ;  /* 0x20000014ff147230 */ /* 0x010fe20000004100 */
[----:B------:R-:W-:-:S04]  /*3330*/  IADD3 R35, PT, PT, R35, 0x10, RZ ;  /* 0x0000001023237810 */ /* 0x000fc80007ffe0ff */
[----:B------:R-:W-:Y:S01]  /*3340*/  FADD.FTZ R20, R21, R20 ;  /* 0x0000001415147221 */ /* 0x000fe20000010000 */
[----:B------:R-:W-:Y:S01]  /*3350*/  HADD2.F32 R23, -RZ, R22.H0_H0 ;  /* 0x20000016ff177230 */ /* 0x000fe20000004100 */
[----:B------:R-:W-:-:S04]  /*3360*/  ISETP.NE.AND P3, PT, R35, R4, PT ;  /* 0x000000042300720c */ /* 0x000fc80003f65270 */
[----:B------:R-:W-:Y:S01]  /*3370*/  FADD.FTZ R20, R20, R23 ;  /* 0x0000001714147221 */ /* 0x000fe20000010000 */
[----:B------:R-:W-:Y:S02]  /*3380*/  VIADD R0, R0, 0x10 ;  /* 0x0000001000007836 */ /* 0x000fe40000000000 */
[----:B--2---:R-:W-:Y:S02]  /*3390*/  HADD2.F32 R7, -RZ, R7.H0_H0 ;  /* 0x20000007ff077230 */ /* 0x004fe40000004100 */
[----:B------:R-:W-:-:S03]  /*33a0*/  HADD2.F32 R30, -RZ, R30.H0_H0 ;  /* 0x2000001eff1e7230 */ /* 0x000fc60000004100 */
[----:B------:R-:W-:-:S04]  /*33b0*/  FADD.FTZ R7, R20, R7 ;  /* 0x0000000714077221 */ /* 0x000fc80000010000 */
[----:B------:R-:W-:Y:S01]  /*33c0*/  FADD.FTZ R7, R7, R30 ;  /* 0x0000001e07077221 */ /* 0x000fe20000010000 */
[----:B------:R-:W-:-:S05]  /*33d0*/  HADD2.F32 R24, -RZ, R24.H0_H0 ;  /* 0x20000018ff187230 */ /* 0x000fca0000004100 */
[----:B------:R-:W-:Y:S01]  /*33e0*/  FADD.FTZ R7, R7, R24 ;  /* 0x0000001807077221 */ /* 0x000fe20000010000 */
[----:B------:R-:W-:-:S05]  /*33f0*/  HADD2.F32 R34, -RZ, R34.H0_H0 ;  /* 0x20000022ff227230 */ /* 0x000fca0000004100 */
[----:B------:R-:W-:Y:S01]  /*3400*/  FADD.FTZ R7, R7, R34 ;  /* 0x0000002207077221 */ /* 0x000fe20000010000 */
[----:B------:R-:W-:Y:S06]  /*3410*/  @P3 BRA `(.L_x_1275) ;  /* 0xfffffff800803947 */ /* 0x000fec000383ffff */
.L_x_1274:
[----:B------:R-:W-:Y:S05]  /*3420*/  BSYNC.RECONVERGENT B2 ;  /* 0x0000000000027941 */ /* 0x000fea0003800200 */
.L_x_1273:
        /* <DEDUP_REMOVED lines=9> */
[----:B------:R-:W-:Y:S02]  /*34c0*/  IMAD.MOV.U32 R18, RZ, RZ, R0 ;  /* 0x000000ffff127224 */ /* 0x000fe400078e0000 */
[----:B------:R-:W-:Y:S01]  /*34d0*/  HFMA2 R31, -RZ, RZ, 0, 0 ;  /* 0x00000000ff1f7431 */ /* 0x000fe200000001ff */
[----:B------:R-:W1:Y:S01]  /*34e0*/  LDCU.64 UR6, c[0x0][0x390] ;  /* 0x00007200ff0677ac */ /* 0x000e620008000a00 */
[C---:B------:R-:W-:Y:S01]  /*34f0*/  IADD3 R30, PT, PT, R0.reuse, 0x1, RZ ;  /* 0x00000001001e7810 */ /* 0x040fe20007ffe0ff */
        /* <DEDUP_REMOVED lines=16> */
[----:B------:R-:W-:-:S04]  /*3600*/  IMAD.WIDE.U32 R18, R16, UR4, R18 ;  /* 0x0000000410127c25 */ /* 0x000fc8000f8e0012 */
[C---:B------:R-:W-:Y:S01]  /*3610*/  IMAD R27, R30.reuse, UR7, R23 ;  /* 0x000000071e1b7c24 */ /* 0x040fe2000f8e0217 */
[----:B------:R-:W-:Y:S01]  /*3620*/  IADD3 R19, PT, PT, R25, R19, RZ ;  /* 0x0000001319137210 */ /* 0x000fe20007ffe0ff */
[----:B------:R-:W-:Y:S01]  /*3630*/  IMAD.WIDE.U32 R30, R30, UR6, R12 ;  /* 0x000000061e1e7c25 */ /* 0x000fe2000f8e000c */
[----:B------:R-:W-:-:S03]  /*3640*/  LEA.HI.X R23, R20, UR11, R21, 0x1, P3 ;  /* 0x0000000b14177c11 */ /* 0x000fc600098f0c15 */
[----:B------:R-:W-:Y:S01]  /*3650*/  IMAD R19, R19, UR6, RZ ;  /* 0x0000000613137c24 */ /* 0x000fe2000f8e02ff */
[----:B------:R-:W-:Y:S02]  /*3660*/  IADD3 R21, PT, PT, R31, R27, RZ ;  /* 0x0000001b1f157210 */ /* 0x000fe40007ffe0ff */
[----:B------:R-:W-:Y:S01]  /*3670*/  MOV R27, RZ ;  /* 0x000000ff001b7202 */ /* 0x000fe20000000f00 */
[----:B------:R-:W-:Y:S01]  /*3680*/  IMAD R31, R18, UR7, R19 ;  /* 0x00000007121f7c24 */ /* 0x000fe2000f8e0213 */
[----:B------:R-:W-:Y:S01]  /*3690*/  LEA R20, P3, R30, UR10, 0x1 ;  /* 0x0000000a1e147c11 */ /* 0x000fe2000f8608ff */
[----:B------:R-:W-:-:S03]  /*36a0*/  IMAD.WIDE.U32 R18, R18, UR6, R12 ;  /* 0x0000000612127c25 */ /* 0x000fc6000f8e000c */
[----:B------:R-:W-:Y:S01]  /*36b0*/  LEA.HI.X R21, R30, UR11, R21, 0x1, P3 ;  /* 0x0000000b1e157c11 */ /* 0x000fe200098f0c15 */
[----:B------:R-:W-:Y:S01]  /*36c0*/  IMAD.WIDE.U32 R26, R16, UR4, R26 ;  /* 0x00000004101a7c25 */ /* 0x000fe2000f8e001a */
[----:B------:R-:W-:-:S03]  /*36d0*/  LEA R32, P3, R18, UR10, 0x1 ;  /* 0x0000000a12207c11 */ /* 0x000fc6000f8608ff */
[----:B------:R-:W-:Y:S01]  /*36e0*/  IMAD.IADD R31, R19, 0x1, R31 ;  /* 0x00000001131f7824 */ /* 0x000fe200078e021f */
[----:B------:R-:W-:-:S04]  /*36f0*/  IADD3 R19, PT, PT, R25, R27, RZ ;  /* 0x0000001b19137210 */ /* 0x000fc80007ffe0ff */
[----:B------:R-:W-:Y:S01]  /*3700*/  LEA.HI.X R33, R18, UR11, R31, 0x1, P3 ;  /* 0x0000000b12217c11 */ /* 0x000fe200098f0c1f */
[----:B------:R-:W-:Y:S02]  /*3710*/  IMAD R19, R19, UR6, RZ ;  /* 0x0000000613137c24 */ /* 0x000fe4000f8e02ff */
[----:B------:R-:W-:Y:S02]  /*3720*/  VIADD R18, R0, 0x4 ;  /* 0x0000000400127836 */ /* 0x000fe40000000000 */
[C---:B------:R-:W-:Y:S01]  /*3730*/  IMAD R19, R26.reuse, UR7, R19 ;  /* 0x000000071a137c24 */ /* 0x040fe2000f8e0213 */
[----:B------:R-:W2:Y:S01]  /*3740*/  LDG.E.U16 R32, desc[UR8][R32.64] ;  /* 0x0000000820207981 */ /* 0x000ea2000c1e1500 */
[----:B------:R-:W-:-:S05]  /*3750*/  IMAD.WIDE.U32 R26, R26, UR6, R12 ;  /* 0x000000061a1a7c25 */ /* 0x000fca000f8e000c */
[----:B------:R-:W-:Y:S02]  /*3760*/  IADD3 R19, PT, PT, R27, R19, RZ ;  /* 0x000000131b137210 */ /* 0x000fe40007ffe0ff */
[C---:B------:R-:W-:Y:S01]  /*3770*/  LEA R36, P3, R26.reuse, UR10, 0x1 ;  /* 0x0000000a1a247c11 */ /* 0x040fe2000f8608ff */
[----:B------:R0:W3:Y:S03]  /*3780*/  LDG.E.U16 R27, desc[UR8][R22.64] ;  /* 0x00000008161b7981 */ /* 0x0000e6000c1e1500 */
[----:B------:R-:W-:Y:S01]  /*3790*/  LEA.HI.X R37, R26, UR11, R19, 0x1, P3 ;  /* 0x0000000b1a257c11 */ /* 0x000fe200098f0c13 */
[----:B------:R-:W-:Y:S01]  /*37a0*/  HFMA2 R19, -RZ, RZ, 0, 0 ;  /* 0x00000000ff137431 */ /* 0x000fe200000001ff */
        /* <DEDUP_REMOVED lines=9> */
[----:B------:R-:W-:Y:S02]  /*3840*/  LEA.HI.X R35, R18, UR11, R19, 0x1, P3 ;  /* 0x0000000b12237c11 */ /* 0x000fe400098f0c13 */
[----:B------:R-:W-:Y:S02]  /*3850*/  IADD3 R18, PT, PT, R0, 0x5, RZ ;  /* 0x0000000500127810 */ /* 0x000fe40007ffe0ff */
[----:B------:R-:W-:Y:S01]  /*3860*/  MOV R19, RZ ;  /* 0x000000ff00137202 */ /* 0x000fe20000000f00 */
        /* <DEDUP_REMOVED lines=20> */
[----:B------:R-:W-:Y:S02]  /*39b0*/  HFMA2 R19, -RZ, RZ, 0, 0 ;  /* 0x00000000ff137431 */ /* 0x000fe400000001ff */
[----:B------:R-:W-:Y:S02]  /*39c0*/  VIADD R18, R0, 0x7 ;  /* 0x0000000700127836 */ /* 0x000fe40000000000 */
[----:B------:R-:W5:Y:S02]  /*39d0*/  LDG.E.U16 R20, desc[UR8][R20.64] ;  /* 0x0000000814147981 */ /* 0x000f64000c1e1500 */
        /* <DEDUP_REMOVED lines=9> */
[----:B------:R-:W-:Y:S01]  /*3a70*/  IADD3 R0, PT, PT, R0, 0x8, RZ ;  /* 0x0000000800007810 */ /* 0x000fe20007ffe0ff */
[----:B---3--:R-:W-:Y:S02]  /*3a80*/  HADD2.F32 R24, -RZ, R27.H0_H0 ;  /* 0x2000001bff187230 */ /* 0x008fe40000004100 */
[----:B----4-:R-:W-:-:S03]  /*3a90*/  HADD2.F32 R25, -RZ, R26.H0_H0 ;  /* 0x2000001aff197230 */ /* 0x010fc60000004100 */
[----:B------:R-:W-:Y:S01]  /*3aa0*/  FADD.FTZ R24, R7, R24 ;  /* 0x0000001807187221 */ /* 0x000fe20000010000 */
[----:B--2---:R-:W-:-:S03]  /*3ab0*/  HADD2.F32 R7, -RZ, R32.H0_H0 ;  /* 0x20000020ff077230 */ /* 0x004fc60000004100 */
[----:B------:R-:W-:-:S04]  /*3ac0*/  FADD.FTZ R24, R24, R25 ;  /* 0x0000001918187221 */ /* 0x000fc80000010000 */
[----:B------:R-:W-:Y:S01]  /*3ad0*/  FADD.FTZ R7, R24, R7 ;  /* 0x0000000718077221 */ /* 0x000fe20000010000 */
[----:B-----5:R-:W-:-:S05]  /*3ae0*/  HADD2.F32 R26, -RZ, R31.H0_H0 ;  /* 0x2000001fff1a7230 */ /* 0x020fca0000004100 */
[----:B------:R-:W-:Y:S01]  /*3af0*/  FADD.FTZ R7, R7, R26 ;  /* 0x0000001a07077221 */ /* 0x000fe20000010000 */
[----:B------:R-:W-:-:S05]  /*3b00*/  HADD2.F32 R30, -RZ, R30.H0_H0 ;  /* 0x2000001eff1e7230 */ /* 0x000fca0000004100 */
[----:B------:R-:W-:Y:S01]  /*3b10*/  FADD.FTZ R7, R7, R30 ;  /* 0x0000001e07077221 */ /* 0x000fe20000010000 */
[----:B------:R-:W-:-:S05]  /*3b20*/  HADD2.F32 R22, -RZ, R22.H0_H0 ;  /* 0x20000016ff167230 */ /* 0x000fca0000004100 */
[----:B------:R-:W-:Y:S01]  /*3b30*/  FADD.FTZ R7, R7, R22 ;  /* 0x0000001607077221 */ /* 0x000fe20000010000 */
[----:B------:R-:W-:-:S05]  /*3b40*/  HADD2.F32 R20, -RZ, R20.H0_H0 ;  /* 0x20000014ff147230 */ /* 0x000fca0000004100 */
[----:B------:R-:W-:Y:S01]  /*3b50*/  FADD.FTZ R7, R7, R20 ;  /* 0x0000001407077221 */ /* 0x000fe20000010000 */
[----:B------:R-:W-:-:S05]  /*3b60*/  HADD2.F32 R18, -RZ, R18.H0_H0 ;  /* 0x20000012ff127230 */ /* 0x000fca0000004100 */
[----:B------:R-:W-:-:S07]  /*3b70*/  FADD.FTZ R7, R7, R18 ;  /* 0x0000001207077221 */ /* 0x000fce0000010000 */
.L_x_1279:
[----:B------:R-:W-:Y:S05]  /*3b80*/  BSYNC.RECONVERGENT B3 ;  /* 0x0000000000037941 */ /* 0x000fea0003800200 */
.L_x_1278:
        /* <DEDUP_REMOVED lines=25> */
[C---:B------:R-:W-:Y:S02]  /*3d20*/  IMAD.IADD R27, R19.reuse, 0x1, R25 ;  /* 0x00000001131b7824 */ /* 0x040fe400078e0219 */
[----:B-1----:R-:W-:Y:S01]  /*3d30*/  IMAD R25, R18, UR6, RZ ;  /* 0x0000000612197c24 */ /* 0x002fe2000f8e02ff */
[----:B------:R-:W-:Y:S01]  /*3d40*/  IADD3 R18, PT, PT, R19, R21, RZ ;  /* 0x0000001513127210 */ /* 0x000fe20007ffe0ff */
[----:B------:R-:W-:Y:S02]  /*3d50*/  IMAD R33, R27, UR6, RZ ;  /* 0x000000061b217c24 */ /* 0x000fe4000f8e02ff */
[----:B------:R-:W-:-:S02]  /*3d60*/  IMAD R21, R26, UR7, R25 ;  /* 0x000000071a157c24 */ /* 0x000fc4000f8e0219 */
[----:B------:R-:W-:-:S04]  /*3d70*/  IMAD.WIDE.U32 R26, R26, UR6, R12 ;  /* 0x000000061a1a7c25 */ /* 0x000fc8000f8e000c */
[----:B------:R-:W-:Y:S02]  /*3d80*/  IMAD R35, R18, UR6, RZ ;  /* 0x0000000612237c24 */ /* 0x000fe4000f8e02ff */
[----:B------:R-:W-:Y:S02]  /*3d90*/  IMAD R23, R23, UR6, RZ ;  /* 0x0000000617177c24 */ /* 0x000fe4000f8e02ff */
[----:B------:R-:W-:Y:S02]  /*3da0*/  IMAD R33, R24, UR7, R33 ;  /* 0x0000000718217c24 */ /* 0x000fe4000f8e0221 */
[----:B------:R-:W-:-:S04]  /*3db0*/  IMAD.WIDE.U32 R18, R20, UR6, R12 ;  /* 0x0000000614127c25 */ /* 0x000fc8000f8e000c */
[----:B------:R-:W-:Y:S01]  /*3dc0*/  IMAD R35, R20, UR7, R35 ;  /* 0x0000000714237c24 */ /* 0x000fe2000f8e0223 */
[----:B0-----:R-:W-:Y:S01]  /*3dd0*/  LEA R20, P3, R26, UR4, 0x1 ;  /* 0x000000041a147c11 */ /* 0x001fe2000f8608ff */
[----:B------:R-:W-:Y:S02]  /*3de0*/  IMAD.IADD R21, R27, 0x1, R21 ;  /* 0x000000011b157824 */ /* 0x000fe400078e0215 */
[----:B------:R-:W-:-:S03]  /*3df0*/  IMAD.WIDE.U32 R24, R24, UR6, R12 ;  /* 0x0000000618187c25 */ /* 0x000fc6000f8e000c */
[----:B------:R-:W-:Y:S01]  /*3e00*/  LEA.HI.X R21, R26, UR5, R21, 0x1, P3 ;  /* 0x000000051a157c11 */ /* 0x000fe200098f0c15 */
[----:B------:R-:W-:Y:S01]  /*3e10*/  IMAD R31, R22, UR7, R23 ;  /* 0x00000007161f7c24 */ /* 0x000fe2000f8e0217 */
[----:B------:R-:W-:Y:S01]  /*3e20*/  LEA R26, P3, R24, UR4, 0x1 ;  /* 0x00000004181a7c11 */ /* 0x000fe2000f8608ff */
[----:B------:R-:W-:Y:S01]  /*3e30*/  IMAD.WIDE.U32 R22, R22, UR6, R12 ;  /* 0x0000000616167c25 */ /* 0x000fe2000f8e000c */
[----:B------:R-:W-:Y:S01]  /*3e40*/  IADD3 R33, PT, PT, R25, R33, RZ ;  /* 0x0000002119217210 */ /* 0x000fe20007ffe0ff */
[----:B------:R-:W2:Y:S03]  /*3e50*/  LDG.E.U16 R20, desc[UR8][R20.64] ;  /* 0x0000000814147981 */ /* 0x000ea6000c1e1500 */
[----:B------:R-:W-:Y:S02]  /*3e60*/  IADD3 R31, PT, PT, R23, R31, RZ ;  /* 0x0000001f171f7210 */ /* 0x000fe40007ffe0ff */
[----:B------:R-:W-:-:S02]  /*3e70*/  LEA R30, P4, R22, UR4, 0x1 ;  /* 0x00000004161e7c11 */ /* 0x000fc4000f8808ff */
[----:B------:R-:W-:Y:S01]  /*3e80*/  LEA.HI.X R27, R24, UR5, R33, 0x1, P3 ;  /* 0x00000005181b7c11 */ /* 0x000fe200098f0c21 */
[----:B------:R-:W-:Y:S01]  /*3e90*/  IMAD.IADD R35, R19, 0x1, R35 ;  /* 0x0000000113237824 */ /* 0x000fe200078e0223 */
[----:B------:R-:W-:Y:S02]  /*3ea0*/  LEA.HI.X R31, R22, UR5, R31, 0x1, P4 ;  /* 0x00000005161f7c11 */ /* 0x000fe4000a0f0c1f */
[C---:B------:R-:W-:Y:S01]  /*3eb0*/  LEA R22, P3, R18.reuse, UR4, 0x1 ;  /* 0x0000000412167c11 */ /* 0x040fe2000f8608ff */
[----:B------:R-:W3:Y:S03]  /*3ec0*/  LDG.E.U16 R26, desc[UR8][R26.64] ;  /* 0x000000081a1a7981 */ /* 0x000ee6000c1e1500 */
[----:B------:R-:W-:Y:S01]  /*3ed0*/  LEA.HI.X R23, R18, UR5, R35, 0x1, P3 ;  /* 0x0000000512177c11 */ /* 0x000fe200098f0c23 */
[----:B------:R-:W4:Y:S04]  /*3ee0*/  LDG.E.U16 R30, desc[UR8][R30.64] ;  /* 0x000000081e1e7981 */ /* 0x000f28000c1e1500 */
[----:B------:R-:W5:Y:S01]  /*3ef0*/  LDG.E.U16 R22, desc[UR8][R22.64] ;  /* 0x0000000816167981 */ /* 0x000f62000c1e1500 */
[----:B------:R-:W-:Y:S01]  /*3f00*/  IADD3 R0, PT, PT, R0, 0x4, RZ ;  /* 0x0000000400007810 */ /* 0x000fe20007ffe0ff */
[----:B--2---:R-:W-:-:S05]  /*3f10*/  HADD2.F32 R18, -RZ, R20.H0_H0 ;  /* 0x20000014ff127230 */ /* 0x004fca0000004100 */
[----:B------:R-:W-:Y:S01]  /*3f20*/  FADD.FTZ R18, R7, R18 ;  /* 0x0000001207127221 */ /* 0x000fe20000010000 */
[----:B---3--:R-:W-:Y:S02]  /*3f30*/  HADD2.F32 R19, -RZ, R26.H0_H0 ;  /* 0x2000001aff137230 */ /* 0x008fe40000004100 */
[----:B----4-:R-:W-:-:S03]  /*3f40*/  HADD2.F32 R7, -RZ, R30.H0_H0 ;  /* 0x2000001eff077230 */ /* 0x010fc60000004100 */
[----:B------:R-:W-:Y:S01]  /*3f50*/  FADD.FTZ R18, R18, R19 ;  /* 0x0000001312127221 */ /* 0x000fe20000010000 */
[----:B-----5:R-:W-:-:S03]  /*3f60*/  HADD2.F32 R20, -RZ, R22.H0_H0 ;  /* 0x20000016ff147230 */ /* 0x020fc60000004100 */
[----:B------:R-:W-:-:S04]  /*3f70*/  FADD.FTZ R7, R18, R7 ;  /* 0x0000000712077221 */ /* 0x000fc80000010000 */
[----:B------:R-:W-:-:S07]  /*3f80*/  FADD.FTZ R7, R7, R20 ;  /* 0x0000001407077221 */ /* 0x000fce0000010000 */
.L_x_1281:
[----:B------:R-:W-:Y:S05]  /*3f90*/  BSYNC.RECONVERGENT B3 ;  /* 0x0000000000037941 */ /* 0x000fea0003800200 */
.L_x_1280:
        /* <DEDUP_REMOVED lines=18> */
[----:B--2---:R-:W-:-:S05]  /*40c0*/  HADD2.F32 R26, -RZ, R24.H0_H0 ;  /* 0x20000018ff1a7230 */ /* 0x004fca0000004100 */
[----:B------:R-:W-:-:S07]  /*40d0*/  FADD.FTZ R7, R7, R26 ;  /* 0x0000001a07077221 */ /* 0x000fce0000010000 */
[----:B------:R-:W-:Y:S05]  /*40e0*/  @!P2 BRA `(.L_x_1277) ;  /* 0x00000000006ca947 */ /* 0x000fea0003800000 */
[----:B------:R-:W-:Y:S01]  /*40f0*/  ISETP.NE.AND P2, PT, R2, 0x2, PT ;  /* 0x000000020200780c */ /* 0x000fe20003f45270 */
[----:B------:R-:W-:Y:S02]  /*4100*/  HFMA2 R25, -RZ, RZ, 0, 0 ;  /* 0x00000000ff197431 */ /* 0x000fe400000001ff */
[----:B------:R-:W-:-:S04]  /*4110*/  VIADD R24, R0, 0x1 ;  /* 0x0000000100187836 */ /* 0x000fc80000000000 */
[----:B------:R-:W-:-:S06]  /*4120*/  IMAD.WIDE.U32 R24, R16, R22, R24 ;  /* 0x0000001610187225 */ /* 0x000fcc00078e0018 */
[----:B------:R-:W-:Y:S01]  /*4130*/  @P2 IADD3 R26, PT, PT, R0, 0x2, RZ ;  /* 0x00000002001a2810 */ /* 0x000fe20007ffe0ff */
[----:B------:R-:W-:Y:S01]  /*4140*/  @P2 IMAD.MOV.U32 R27, RZ, RZ, RZ ;  /* 0x000000ffff1b2224 */ /* 0x000fe200078e00ff */
[----:B------:R-:W-:-:S03]  /*4150*/  IADD3 R25, PT, PT, R23, R25, RZ ;  /* 0x0000001917197210 */ /* 0x000fc60007ffe0ff */
[----:B------:R-:W-:-:S04]  /*4160*/  @P2 IMAD.WIDE.U32 R16, R16, R22, R26 ;  /* 0x0000001610102225 */ /* 0x000fc800078e001a */
[-C--:B------:R-:W-:Y:S01]  /*4170*/  IMAD R25, R25, R18.reuse, RZ ;  /* 0x0000001219197224 */ /* 0x080fe200078e02ff */
[----:B------:R-:W-:Y:S01]  /*4180*/  @P2 IADD3 R3, PT, PT, R23, R17, RZ ;  /* 0x0000001117032210 */ /* 0x000fe20007ffe0ff */
[----:B------:R-:W-:-:S04]  /*4190*/  IMAD.WIDE.U32 R22, R24, R18, R12 ;  /* 0x0000001218167225 */ /* 0x000fc800078e000c */
[-C--:B------:R-:W-:Y:S02]  /*41a0*/  @P2 IMAD R0, R3, R18.reuse, RZ ;  /* 0x0000001203002224 */ /* 0x080fe400078e02ff */
[-C--:B------:R-:W-:Y:S02]  /*41b0*/  IMAD R3, R24, R19.reuse, R25 ;  /* 0x0000001318037224 */ /* 0x080fe400078e0219 */
[C---:B------:R-:W-:Y:S02]  /*41c0*/  @P2 IMAD R19, R16.reuse, R19, R0 ;  /* 0x0000001310132224 */ /* 0x040fe400078e0200 */
[----:B------:R-:W-:Y:S01]  /*41d0*/  @P2 IMAD.WIDE.U32 R24, R16, R18, R12 ;  /* 0x0000001210182225 */ /* 0x000fe200078e000c */
[----:B------:R-:W-:-:S03]  /*41e0*/  LEA R16, P3, R22, R20, 0x1 ;  /* 0x0000001416107211 */ /* 0x000fc600078608ff */
[----:B------:R-:W-:Y:S01]  /*41f0*/  IMAD.IADD R0, R23, 0x1, R3 ;  /* 0x0000000117007824 */ /* 0x000fe200078e0203 */
[----:B------:R-:W-:-:S04]  /*4200*/  @P2 LEA R20, P4, R24, R20, 0x1 ;  /* 0x0000001418142211 */ /* 0x000fc800078808ff */
[----:B------:R-:W-:Y:S02]  /*4210*/  LEA.HI.X R17, R22, R21, R0, 0x1, P3 ;  /* 0x0000001516117211 */ /* 0x000fe400018f0c00 */
[----:B------:R-:W-:-:S03]  /*4220*/  @P2 IADD3 R0, PT, PT, R25, R19, RZ ;  /* 0x0000001319002210 */ /* 0x000fc60007ffe0ff */
[----:B------:R-:W2:Y:S01]  /*4230*/  LDG.E.U16 R16, desc[UR8][R16.64] ;  /* 0x0000000810107981 */ /* 0x000ea2000c1e1500 */
[----:B------:R-:W-:-:S05]  /*4240*/  @P2 LEA.HI.X R21, R24, R21, R0, 0x1, P4 ;  /* 0x0000001518152211 */ /* 0x000fca00020f0c00 */
[----:B------:R-:W3:Y:S01]  /*4250*/  @P2 LDG.E.U16 R20, desc[UR8][R20.64] ;  /* 0x0000000814142981 */ /* 0x000ee2000c1e1500 */
[----:B--2---:R-:W-:-:S05]  /*4260*/  HADD2.F32 R0, -RZ, R16.H0_H0 ;  /* 0x20000010ff007230 */ /* 0x004fca0000004100 */
[----:B------:R-:W-:Y:S01]  /*4270*/  FADD.FTZ R7, R7, R0 ;  /* 0x0000000007077221 */ /* 0x000fe20000010000 */
[----:B---3--:R-:W-:-:S05]  /*4280*/  @P2 HADD2.F32 R18, -RZ, R20.H0_H0 ;  /* 0x20000014ff122230 */ /* 0x008fca0000004100 */
[----:B------:R-:W-:-:S07]  /*4290*/  @P2 FADD.FTZ R7, R7, R18 ;  /* 0x0000001207072221 */ /* 0x000fce0000010000 */
.L_x_1277:
[----:B------:R-:W-:Y:S05]  /*42a0*/  BSYNC.RECONVERGENT B2 ;  /* 0x0000000000027941 */ /* 0x000fea0003800200 */
.L_x_1276:
[----:B------:R-:W-:Y:S05]  /*42b0*/  @P1 BRA `(.L_x_1282) ;  /* 0xffffffe800901947 */ /* 0x000fea000383ffff */
[----:B------:R-:W-:Y:S05]  /*42c0*/  BSYNC.RECONVERGENT B1 ;  /* 0x0000000000017941 */ /* 0x000fea0003800200 */
.L_x_1272:
[----:B------:R-:W0:Y:S02]  /*42d0*/  LDCU UR4, c[0x0][0x3d0] ;  /* 0x00007a00ff0477ac */ /* 0x000e240008000800 */
[----:B0-----:R-:W-:-:S04]  /*42e0*/  I2FP.F32.S32 R2, UR4 ;  /* 0x0000000400027c45 */ /* 0x001fc80008201400 */
[----:B------:R-:W0:Y:S02]  /*42f0*/  MUFU.RCP R0, R2 ;  /* 0x0000000200007308 */ /* 0x000e240000001000 */
[----:B0-----:R-:W-:-:S05]  /*4300*/  FMUL.FTZ R0, R7, R0 ;  /* 0x0000000007007220 */ /* 0x001fca0000410000 */
[----:B------:R-:W-:-:S07]  /*4310*/  F2FP.F16.F32.PACK_AB R0, RZ, R0 ;  /* 0x00000000ff00723e */ /* 0x000fce00000000ff */
.L_x_1271:
[----:B------:R-:W-:Y:S05]  /*4320*/  BSYNC.RECONVERGENT B0 ;  /* 0x0000000000007941 */ /* 0x000fea0003800200 */
.L_x_1270:
        /* <DEDUP_REMOVED lines=13> */
        .weak           $__internal_23_$__cuda_sm20_div_s64
        .type           $__internal_23_$__cuda_sm20_div_s64,@function
        .size           $__internal_23_$__cuda_sm20_div_s64,(.L_x_1512 - $__internal_23_$__cuda_sm20_div_s64)
$__internal_23_$__cuda_sm20_div_s64:
        /* <DEDUP_REMOVED lines=34> */
[----:B------:R-:W-:Y:S02]  /*4620*/  SEL R17, R7, R2, !P3 ;  /* 0x0000000207117207 */ /* 0x000fe40005800000 */
[----:B------:R-:W-:Y:S01]  /*4630*/  MOV R7, RZ ;  /* 0x000000ff00077202 */ /* 0x000fe20000000f00 */
        /* <DEDUP_REMOVED lines=47> */
[----:B------:R-:W-:Y:S06]  /*4930*/  RET.REL.NODEC R2 `(_ZN2at6native49_GLOBAL__N__3489678a_16_AveragePool2d_cu_fb80407630avg_pool2d_out_cuda_frame_nhwcIN3c104HalfEfEEviPKT_llliiiiiiiiPS5_ibb) ;  /* 0xffffffb402b07950 */ /* 0x000fec0003c3ffff */
.L_x_1283:
        /* <DEDUP_REMOVED lines=12> */
.L_x_1512:


//--------------------- .text._ZN2at6native49_GLOBAL__N__3489678a_16_AveragePool2d_cu_fb80407625avg_pool2d_out_cuda_frameIffEEviPKT_lllliiiiiiiPS3_ibb --------------------------
	.section	.text._ZN2at6native49_GLOBAL__N__3489678a_16_AveragePool2d_cu_fb80407625avg_pool2d_out_cuda_frameIffEEviPKT_lllliiiiiiiPS3_ibb,"ax",@progbits
	.align	128
.text._ZN2at6native49_GLOBAL__N__3489678a_16_AveragePool2d_cu_fb80407625avg_pool2d_out_cuda_frameIffEEviPKT_lllliiiiiiiPS3_ibb:
        .type           _ZN2at6native49_GLOBAL__N__3489678a_16_AveragePool2d_cu_fb80407625avg_pool2d_out_cuda_frameIffEEviPKT_lllliiiiiiiPS3_ibb,@function
        .size           _ZN2at6native49_GLOBAL__N__3489678a_16_AveragePool2d_cu_fb80407625avg_pool2d_out_cuda_frameIffEEviPKT_lllliiiiiiiPS3_ibb,(.L_x_1514 - _ZN2at6native49_GLOBAL__N__3489678a_16_AveragePool2d_cu_fb80407625avg_pool2d_out_cuda_frameIffEEviPKT_lllliiiiiiiPS3_ibb)
        .other          _ZN2at6native49_GLOBAL__N__3489678a_16_AveragePool2d_cu_fb80407625avg_pool2d_out_cuda_frameIffEEviPKT_lllliiiiiiiPS3_ibb,@"STO_CUDA_ENTRY STV_DEFAULT"
_ZN2at6native49_GLOBAL__N__3489678a_16_AveragePool2d_cu_fb80407625avg_pool2d_out_cuda_frameIffEEviPKT_lllliiiiiiiPS3_ibb:
        /* <DEDUP_REMOVED lines=26> */
.L_x_1302:
[----:B------:R-:W2:Y:S01]  /*01a0*/  LDC R11, c[0x0][0x3b0] ;  /* 0x0000ec00ff0b7b82 */ /* 0x000ea20000000800 */
[----:B------:R-:W3:Y:S01]  /*01b0*/  LDCU UR6, c[0x0][0x3ac] ;  /* 0x00007580ff0677ac */ /* 0x000ee20008000800 */
[----:B------:R-:W-:Y:S01]  /*01c0*/  BSSY.RECONVERGENT B0, `(.L_x_1285) ;  /* 0x000003a000007945 */ /* 0x000fe20003800200 */
[----:B--2---:R-:W-:-:S04]  /*01d0*/  IABS R9, R11 ;  /* 0x0000000b00097213 */ /* 0x004fc80000000000 */
[----:B------:R-:W2:Y:S08]  /*01e0*/  I2F.RP R2, R9 ;  /* 0x0000000900027306 */ /* 0x000eb00000209400 */
[----:B--2---:R-:W2:Y:S02]  /*01f0*/  MUFU.RCP R2, R2 ;  /* 0x0000000200027308 */ /* 0x004ea40000001000 */
[----:B012---:R-:W-:-:S06]  /*0200*/  IADD3 R6, PT, PT, R2, 0xffffffe, RZ ;  /* 0x0ffffffe02067810 */ /* 0x007fcc0007ffe0ff */
        /* <DEDUP_REMOVED lines=46> */
.L_x_1286:
[----:B------:R-:W-:-:S07]  /*04f0*/  MOV R4, 0x510 ;  /* 0x0000051000047802 */ /* 0x000fce0000000f00 */
[----:B01----:R-:W-:Y:S05]  /*0500*/  CALL.REL.NOINC `($__internal_24_$__cuda_sm20_div_s64) ;  /* 0x0000002000087944 */ /* 0x003fea0003c00000 */
[----:B------:R-:W0:Y:S01]  /*0510*/  LDCU UR6, c[0x0][0x3a8] ;  /* 0x00007500ff0677ac */ /* 0x000e220008000800 */
[----:B------:R-:W-:Y:S01]  /*0520*/  IADD3 R7, PT, PT, -R12, RZ, RZ ;  /* 0x000000ff0c077210 */ /* 0x000fe20007ffe1ff */
[----:B------:R-:W-:Y:S01]  /*0530*/  IMAD.MOV.U32 R14, RZ, RZ, R12 ;  /* 0x000000ffff0e7224 */ /* 0x000fe200078e000c */
[----:B------:R-:W-:-:S03]  /*0540*/  MOV R15, R13 ;  /* 0x0000000d000f7202 */ /* 0x000fc60000000f00 */
[----:B0-----:R-:W-:-:S07]  /*0550*/  IMAD R2, R7, UR6, R2 ;  /* 0x0000000607027c24 */ /* 0x001fce000f8e0202 */
.L_x_1287:
[----:B01----:R-:W-:Y:S05]  /*0560*/  BSYNC.RECONVERGENT B0 ;  /* 0x0000000000007941 */ /* 0x003fea0003800200 */
.L_x_1285:
        /* <DEDUP_REMOVED lines=14> */
[----:B0-----:R-:W-:Y:S02]  /*0650*/  VIADD R6, R8, 0xffffffe ;  /* 0x0ffffffe08067836 */ /* 0x001fe40000000000 */
[----:B------:R-:W0:Y:S04]  /*0660*/  LDC R8, c[0x0][0x3b4] ;  /* 0x0000ed00ff087b82 */ /* 0x000e280000000800 */
[----:B------:R2:W5:Y:S02]  /*0670*/  F2I.FTZ.U32.TRUNC.NTZ R7, R6 ;  /* 0x0000000600077305 */ /* 0x000564000021f000 */
[----:B--2---:R-:W-:Y:S01]  /*0680*/  IMAD.MOV.U32 R6, RZ, RZ, RZ ;  /* 0x000000ffff067224 */ /* 0x004fe200078e00ff */
[----:B-----5:R-:W-:-:S05]  /*0690*/  IADD3 R9, PT, PT, RZ, -R7, RZ ;  /* 0x80000007ff097210 */ /* 0x020fca0007ffe0ff */
        /* <DEDUP_REMOVED lines=11> */
[----:B------:R-:W-:Y:S01]  /*0750*/  @!P0 IMAD.IADD R7, R7, 0x1, -R4 ;  /* 0x0000000107078824 */ /* 0x000fe200078e0a04 */
[----:B------:R-:W-:-:S04]  /*0760*/  ISETP.NE.AND P0, PT, R12, RZ, PT ;  /* 0x000000ff0c00720c */ /* 0x000fc80003f05270 */
[----:B------:R-:W-:Y:S02]  /*0770*/  MOV R4, R7 ;  /* 0x0000000700047202 */ /* 0x000fe40000000f00 */
[----:B----4-:R-:W-:Y:S02]  /*0780*/  VIMNMX R7, PT, PT, R8, UR8, PT ;  /* 0x0000000808077c48 */ /* 0x010fe4000bfe0100 */
[----:B------:R-:W-:Y:S01]  /*0790*/  IADD3 R8, PT, PT, -R11, R8, RZ ;  /* 0x000000080b087210 */ /* 0x000fe20007ffe1ff */
[----:B------:R-:W-:-:S04]  /*07a0*/  @!P1 IMAD.MOV R4, RZ, RZ, -R4 ;  /* 0x000000ffff049224 */ /* 0x000fc800078e0a04 */
        /* <DEDUP_REMOVED lines=11> */
[----:B------:R-:W-:Y:S01]  /*0860*/  IADD3 R6, PT, PT, R2, -R13, RZ ;  /* 0x8000000d02067210 */ /* 0x000fe20007ffe0ff */
[----:B------:R-:W-:Y:S01]  /*0870*/  BSSY.RECONVERGENT B0, `(.L_x_1290) ;  /* 0x000009d000007945 */ /* 0x000fe20003800200 */
[----:B------:R-:W-:Y:S02]  /*0880*/  IMAD.MOV.U32 R12, RZ, RZ, R4 ;  /* 0x000000ffff0c7224 */ /* 0x000fe400078e0004 */
[----:B------:R-:W-:Y:S01]  /*0890*/  ISETP.GT.U32.AND P0, PT, R6, -0x10, PT ;  /* 0xfffffff00600780c */ /* 0x000fe20003f04070 */
[----:B------:R-:W-:Y:S02]  /*08a0*/  IMAD.IADD R6, R13, 0x1, -R2 ;  /* 0x000000010d067824 */ /* 0x000fe400078e0a02 */
[----:B------:R-:W-:-:S03]  /*08b0*/  HFMA2 R13, -RZ, RZ, 0, 0 ;  /* 0x00000000ff0d7431 */ /* 0x000fc600000001ff */
[----:B------:R-:W-:-:S07]  /*08c0*/  LOP3.LUT R9, R6, 0x7, RZ, 0xc0, !PT ;  /* 0x0000000706097812 */ /* 0x000fce00078ec0ff */
.L_x_1300:
[----:B------:R-:W0:Y:S01]  /*08d0*/  LDCU.64 UR6, c[0x0][0x398] ;  /* 0x00007300ff0677ac */ /* 0x000e220008000a00 */
[----:B------:R-:W-:Y:S01]  /*08e0*/  MOV R10, R12 ;  /* 0x0000000c000a7202 */ /* 0x000fe20000000f00 */
[----:B------:R-:W-:Y:S01]  /*08f0*/  IMAD.MOV.U32 R11, RZ, RZ, RZ ;  /* 0x000000ffff0b7224 */ /* 0x000fe200078e00ff */
[----:B------:R-:W-:Y:S01]  /*0900*/  BSSY.RECONVERGENT B2, `(.L_x_1291) ;  /* 0x000003e000027945 */ /* 0x000fe20003800200 */
[----:B0-----:R-:W-:Y:S02]  /*0910*/  IMAD R19, R15, UR6, RZ ;  /* 0x000000060f137c24 */ /* 0x001fe4000f8e02ff */
[----:B------:R-:W-:Y:S01]  /*0920*/  IMAD.WIDE.U32 R16, R14, UR6, R10 ;  /* 0x000000060e107c25 */ /* 0x000fe2000f8e000a */
[----:B------:R-:W-:-:S03]  /*0930*/  MOV R10, R2 ;  /* 0x00000002000a7202 */ /* 0x000fc60000000f00 */
        /* <DEDUP_REMOVED lines=18> */
.L_x_1293:
[----:B------:R-:W-:Y:S01]  /*0a60*/  MOV R18, R23 ;  /* 0x0000001700127202 */ /* 0x000fe20000000f00 */
[----:B------:R-:W-:-:S05]  /*0a70*/  IMAD.MOV.U32 R19, RZ, RZ, R24 ;  /* 0x000000ffff137224 */ /* 0x000fca00078e0018 */
[----:B------:R-:W2:Y:S04]  /*0a80*/  LDG.E R26, desc[UR10][R18.64+-0x20] ;  /* 0xffffe00a121a7981 */ /* 0x000ea8000c1e1900 */
[----:B------:R-:W3:Y:S04]  /*0a90*/  LDG.E R27, desc[UR10][R18.64+-0x1c] ;  /* 0xffffe40a121b7981 */ /* 0x000ee8000c1e1900 */
[----:B------:R-:W4:Y:S04]  /*0aa0*/  LDG.E R20, desc[UR10][R18.64+-0x18] ;  /* 0xffffe80a12147981 */ /* 0x000f28000c1e1900 */
[----:B------:R-:W5:Y:S04]  /*0ab0*/  LDG.E R21, desc[UR10][R18.64+-0x14] ;  /* 0xffffec0a12157981 */ /* 0x000f68000c1e1900 */
[----:B------:R-:W5:Y:S04]  /*0ac0*/  LDG.E R23, desc[UR10][R18.64+-0x10] ;  /* 0xfffff00a12177981 */ /* 0x000f68000c1e1900 */
[----:B------:R-:W5:Y:S04]  /*0ad0*/  LDG.E R24, desc[UR10][R18.64+-0xc] ;  /* 0xfffff40a12187981 */ /* 0x000f68000c1e1900 */
[----:B------:R-:W5:Y:S01]  /*0ae0*/  LDG.E R25, desc[UR10][R18.64+-0x8] ;  /* 0xfffff80a12197981 */ /* 0x000f62000c1e1900 */
[----:B--2---:R-:W-:-:S03]  /*0af0*/  FADD.FTZ R26, R26, R13 ;  /* 0x0000000d1a1a7221 */ /* 0x004fc60000010000 */
[----:B------:R-:W2:Y:S01]  /*0b00*/  LDG.E R13, desc[UR10][R18.64+-0x4] ;  /* 0xfffffc0a120d7981 */ /* 0x000ea2000c1e1900 */
[----:B---3--:R-:W-:-:S04]  /*0b10*/  FADD.FTZ R27, R26, R27 ;  /* 0x0000001b1a1b7221 */ /* 0x008fc80000010000 */
[----:B----4-:R-:W-:Y:S02]  /*0b20*/  FADD.FTZ R26, R27, R20 ;  /* 0x000000141b1a7221 */ /* 0x010fe40000010000 */
[----:B------:R-:W3:Y:S02]  /*0b30*/  LDG.E R20, desc[UR10][R18.64] ;  /* 0x0000000a12147981 */ /* 0x000ee4000c1e1900 */
[----:B-----5:R-:W-:Y:S02]  /*0b40*/  FADD.FTZ R26, R26, R21 ;  /* 0x000000151a1a7221 */ /* 0x020fe40000010000 */
[----:B------:R-:W4:Y:S02]  /*0b50*/  LDG.E R21, desc[UR10][R18.64+0x4] ;  /* 0x0000040a12157981 */ /* 0x000f24000c1e1900 */
[----:B------:R-:W-:Y:S02]  /*0b60*/  FADD.FTZ R27, R26, R23 ;  /* 0x000000171a1b7221 */ /* 0x000fe40000010000 */
[----:B------:R-:W5:Y:S02]  /*0b70*/  LDG.E R23, desc[UR10][R18.64+0x8] ;  /* 0x0000080a12177981 */ /* 0x000f64000c1e1900 */
[----:B------:R-:W-:-:S02]  /*0b80*/  FADD.FTZ R26, R27, R24 ;  /* 0x000000181b1a7221 */ /* 0x000fc40000010000 */
[----:B------:R-:W5:Y:S02]  /*0b90*/  LDG.E R24, desc[UR10][R18.64+0xc] ;  /* 0x00000c0a12187981 */ /* 0x000f64000c1e1900 */
[----:B------:R-:W-:Y:S02]  /*0ba0*/  FADD.FTZ R26, R26, R25 ;  /* 0x000000191a1a7221 */ /* 0x000fe40000010000 */
[----:B------:R-:W5:Y:S02]  /*0bb0*/  LDG.E R25, desc[UR10][R18.64+0x10] ;  /* 0x0000100a12197981 */ /* 0x000f64000c1e1900 */
[----:B--2---:R-:W-:Y:S02]  /*0bc0*/  FADD.FTZ R27, R26, R13 ;  /* 0x0000000d1a1b7221 */ /* 0x004fe40000010000 */
[----:B------:R-:W2:Y:S02]  /*0bd0*/  LDG.E R13, desc[UR10][R18.64+0x14] ;  /* 0x0000140a120d7981 */ /* 0x000ea4000c1e1900 */
[----:B---3--:R-:W-:-:S02]  /*0be0*/  FADD.FTZ R26, R27, R20 ;  /* 0x000000141b1a7221 */ /* 0x008fc40000010000 */
[----:B------:R-:W3:Y:S02]  /*0bf0*/  LDG.E R20, desc[UR10][R18.64+0x18] ;  /* 0x0000180a12147981 */ /* 0x000ee4000c1e1900 */
[----:B----4-:R-:W-:Y:S02]  /*0c00*/  FADD.FTZ R26, R26, R21 ;  /* 0x000000151a1a7221 */ /* 0x010fe40000010000 */
[----:B------:R-:W4:Y:S01]  /*0c10*/  LDG.E R21, desc[UR10][R18.64+0x1c] ;  /* 0x00001c0a12157981 */ /* 0x000f22000c1e1900 */
[----:B------:R-:W-:Y:S01]  /*0c20*/  IADD3 R11, PT, PT, R11, 0x10, RZ ;  /* 0x000000100b0b7810 */ /* 0x000fe20007ffe0ff */
[----:B-----5:R-:W-:-:S03]  /*0c30*/  FADD.FTZ R23, R26, R23 ;  /* 0x000000171a177221 */ /* 0x020fc60000010000 */
[----:B------:R-:W-:Y:S01]  /*0c40*/  ISETP.NE.AND P1, PT, R11, RZ, PT ;  /* 0x000000ff0b00720c */ /* 0x000fe20003f25270 */
[----:B------:R-:W-:-:S04]  /*0c50*/  FADD.FTZ R24, R23, R24 ;  /* 0x0000001817187221 */ /* 0x000fc80000010000 */
[----:B------:R-:W-:Y:S01]  /*0c60*/  FADD.FTZ R24, R24, R25 ;  /* 0x0000001918187221 */ /* 0x000fe20000010000 */
[----:B------:R-:W-:Y:S02]  /*0c70*/  IADD3 R23, P2, PT, R18, 0x40, RZ ;  /* 0x0000004012177810 */ /* 0x000fe40007f5e0ff */
[----:B------:R-:W-:Y:S01]  /*0c80*/  IADD3 R10, PT, PT, R10, 0x10, RZ ;  /* 0x000000100a0a7810 */ /* 0x000fe20007ffe0ff */
[----:B--2---:R-:W-:Y:S02]  /*0c90*/  FADD.FTZ R13, R24, R13 ;  /* 0x0000000d180d7221 */ /* 0x004fe40000010000 */
[----:B------:R-:W-:Y:S02]  /*0ca0*/  IMAD.X R24, RZ, RZ, R19, P2 ;  /* 0x000000ffff187224 */ /* 0x000fe400010e0613 */
[----:B---3--:R-:W-:-:S04]  /*0cb0*/  FADD.FTZ R20, R13, R20 ;  /* 0x000000140d147221 */ /* 0x008fc80000010000 */
[----:B----4-:R-:W-:Y:S01]  /*0cc0*/  FADD.FTZ R13, R20, R21 ;  /* 0x00000015140d7221 */ /* 0x010fe20000010000 */
[----:B------:R-:W-:Y:S06]  /*0cd0*/  @P1 BRA `(.L_x_1293) ;  /* 0xfffffffc00601947 */ /* 0x000fec000383ffff */
.L_x_1292:
[----:B------:R-:W-:Y:S05]  /*0ce0*/  BSYNC.RECONVERGENT B2 ;  /* 0x0000000000027941 */ /* 0x000fea0003800200 */
.L_x_1291:
        /* <DEDUP_REMOVED lines=20> */
[----:B------:R-:W2:Y:S04]  /*0e30*/  LDG.E R26, desc[UR10][R20.64] ;  /* 0x0000000a141a7981 */ /* 0x000ea8000c1e1900 */
[----:B------:R-:W3:Y:S04]  /*0e40*/  LDG.E R25, desc[UR10][R20.64+0x4] ;  /* 0x0000040a14197981 */ /* 0x000ee8000c1e1900 */
[----:B------:R-:W4:Y:S04]  /*0e50*/  LDG.E R28, desc[UR10][R20.64+0x8] ;  /* 0x0000080a141c7981 */ /* 0x000f28000c1e1900 */
[----:B------:R-:W5:Y:S04]  /*0e60*/  LDG.E R23, desc[UR10][R20.64+0xc] ;  /* 0x00000c0a14177981 */ /* 0x000f68000c1e1900 */
[----:B------:R-:W5:Y:S04]  /*0e70*/  LDG.E R19, desc[UR10][R20.64+0x10] ;  /* 0x0000100a14137981 */ /* 0x000f68000c1e1900 */
[----:B------:R-:W5:Y:S04]  /*0e80*/  LDG.E R18, desc[UR10][R20.64+0x14] ;  /* 0x0000140a14127981 */ /* 0x000f68000c1e1900 */
[----:B------:R-:W5:Y:S04]  /*0e90*/  LDG.E R11, desc[UR10][R20.64+0x18] ;  /* 0x0000180a140b7981 */ /* 0x000f68000c1e1900 */
[----:B------:R-:W5:Y:S01]  /*0ea0*/  LDG.E R24, desc[UR10][R20.64+0x1c] ;  /* 0x00001c0a14187981 */ /* 0x000f62000c1e1900 */
[----:B------:R-:W-:-:S02]  /*0eb0*/  VIADD R10, R10, 0x8 ;  /* 0x000000080a0a7836 */ /* 0x000fc40000000000 */
[----:B--2---:R-:W-:-:S04]  /*0ec0*/  FADD.FTZ R26, R13, R26 ;  /* 0x0000001a0d1a7221 */ /* 0x004fc80000010000 */
[----:B---3--:R-:W-:-:S04]  /*0ed0*/  FADD.FTZ R25, R26, R25 ;  /* 0x000000191a197221 */ /* 0x008fc80000010000 */
[----:B----4-:R-:W-:-:S04]  /*0ee0*/  FADD.FTZ R28, R25, R28 ;  /* 0x0000001c191c7221 */ /* 0x010fc80000010000 */
[----:B-----5:R-:W-:-:S04]  /*0ef0*/  FADD.FTZ R28, R28, R23 ;  /* 0x000000171c1c7221 */ /* 0x020fc80000010000 */
[----:B------:R-:W-:-:S04]  /*0f00*/  FADD.FTZ R19, R28, R19 ;  /* 0x000000131c137221 */ /* 0x000fc80000010000 */
[----:B------:R-:W-:-:S04]  /*0f10*/  FADD.FTZ R18, R19, R18 ;  /* 0x0000001213127221 */ /* 0x000fc80000010000 */
[----:B------:R-:W-:-:S04]  /*0f20*/  FADD.FTZ R11, R18, R11 ;  /* 0x0000000b120b7221 */ /* 0x000fc80000010000 */
[----:B------:R-:W-:-:S07]  /*0f30*/  FADD.FTZ R13, R11, R24 ;  /* 0x000000180b0d7221 */ /* 0x000fce0000010000 */
.L_x_1297:
[----:B------:R-:W-:Y:S05]  /*0f40*/  BSYNC.RECONVERGENT B3 ;  /* 0x0000000000037941 */ /* 0x000fea0003800200 */
.L_x_1296:
        /* <DEDUP_REMOVED lines=18> */
[----:B------:R-:W5:Y:S01]  /*1070*/  LDG.E R26, desc[UR10][R20.64+0xc] ;  /* 0x00000c0a141a7981 */ /* 0x000f62000c1e1900 */
[----:B------:R-:W-:-:S02]  /*1080*/  VIADD R10, R10, 0x4 ;  /* 0x000000040a0a7836 */ /* 0x000fc40000000000 */
[----:B--2---:R-:W-:-:S04]  /*1090*/  FADD.FTZ R18, R13, R18 ;  /* 0x000000120d127221 */ /* 0x004fc80000010000 */
[----:B---3--:R-:W-:-:S04]  /*10a0*/  FADD.FTZ R11, R18, R11 ;  /* 0x0000000b120b7221 */ /* 0x008fc80000010000 */
[----:B----4-:R-:W-:-:S04]  /*10b0*/  FADD.FTZ R11, R11, R24 ;  /* 0x000000180b0b7221 */ /* 0x010fc80000010000 */
[----:B-----5:R-:W-:-:S07]  /*10c0*/  FADD.FTZ R13, R11, R26 ;  /* 0x0000001a0b0d7221 */ /* 0x020fce0000010000 */
.L_x_1299:
[----:B------:R-:W-:Y:S05]  /*10d0*/  BSYNC.RECONVERGENT B3 ;  /* 0x0000000000037941 */ /* 0x000fea0003800200 */
.L_x_1298:
        /* <DEDUP_REMOVED lines=10> */
[----:B------:R-:W2:Y:S01]  /*1180*/  LDG.E R18, desc[UR10][R16.64] ;  /* 0x0000000a10127981 */ /* 0x000ea2000c1e1900 */
[----:B------:R-:W-:-:S04]  /*1190*/  LOP3.LUT R10, R6, 0x3, RZ, 0xc0, !PT ;  /* 0x00000003060a7812 */ /* 0x000fc800078ec0ff */
[----:B------:R-:W-:Y:S01]  /*11a0*/  ISETP.NE.AND P2, PT, R10, 0x1, PT ;  /* 0x000000010a00780c */ /* 0x000fe20003f45270 */
[----:B--2---:R-:W-:-:S12]  /*11b0*/  FADD.FTZ R13, R13, R18 ;  /* 0x000000120d0d7221 */ /* 0x004fd80000010000 */
[----:B------:R-:W-:Y:S05]  /*11c0*/  @!P2 BRA `(.L_x_1295) ;  /* 0x000000000014a947 */ /* 0x000fea0003800000 */
[----:B------:R-:W-:Y:S02]  /*11d0*/  ISETP.NE.AND P2, PT, R10, 0x2, PT ;  /* 0x000000020a00780c */ /* 0x000fe40003f45270 */
[----:B------:R-:W2:Y:S11]  /*11e0*/  LDG.E R10, desc[UR10][R16.64+0x4] ;  /* 0x0000040a100a7981 */ /* 0x000eb6000c1e1900 */
[----:B------:R-:W3:Y:S01]  /*11f0*/  @P2 LDG.E R18, desc[UR10][R16.64+0x8] ;  /* 0x0000080a10122981 */ /* 0x000ee2000c1e1900 */
[----:B--2---:R-:W-:-:S04]  /*1200*/  FADD.FTZ R13, R13, R10 ;  /* 0x0000000a0d0d7221 */ /* 0x004fc80000010000 */
[----:B---3--:R-:W-:-:S07]  /*1210*/  @P2 FADD.FTZ R13, R13, R18 ;  /* 0x000000120d0d2221 */ /* 0x008fce0000010000 */
.L_x_1295:
[----:B------:R-:W-:Y:S05]  /*1220*/  BSYNC.RECONVERGENT B2 ;  /* 0x0000000000027941 */ /* 0x000fea0003800200 */
.L_x_1294:
[----:B------:R-:W-:Y:S05]  /*1230*/  @P1 BRA `(.L_x_1300) ;  /* 0xfffffff400a41947 */ /* 0x000fea000383ffff */
[----:B------:R-:W-:Y:S05]  /*1240*/  BSYNC.RECONVERGENT B0 ;  /* 0x0000000000007941 */ /* 0x000fea0003800200 */
.L_x_1290:
[----:B------:R-:W0:Y:S01]  /*1250*/  LDCU.U8 UR6, c[0x0][0x3dc] ;  /* 0x00007b80ff0677ac */ /* 0x000e220008000000 */
[----:B------:R-:W-:Y:S01]  /*1260*/  IADD3 R7, PT, PT, -R4, R7, RZ ;  /* 0x0000000704077210 */ /* 0x000fe20007ffe1ff */
[----:B0-----:R-:W-:-:S06]  /*1270*/  UPRMT UR6, UR6, 0x8880, URZ ;  /* 0x0000888006067896 */ /* 0x001fcc00080000ff */
[----:B------:R-:W-:-:S05]  /*1280*/  ISETP.NE.AND P0, PT, RZ, UR6, PT ;  /* 0x00000006ff007c0c */ /* 0x000fca000bf05270 */
[----:B------:R-:W0:Y:S08]  /*1290*/  LDCU.64 UR6, c[0x0][0x3d0] ;  /* 0x00007a00ff0677ac */ /* 0x000e300008000a00 */
[----:B------:R-:W-:-:S05]  /*12a0*/  @!P0 IMAD R8, R6, R7, RZ ;  /* 0x0000000706088224 */ /* 0x000fca00078e02ff */
[----:B------:R-:W-:Y:S02]  /*12b0*/  I2FP.F32.S32 R8, R8 ;  /* 0x0000000800087245 */ /* 0x000fe40000201400 */
[----:B0-----:R-:W-:-:S04]  /*12c0*/  LEA R6, P0, R0, UR6, 0x2 ;  /* 0x0000000600067c11 */ /* 0x001fc8000f8010ff */
[----:B------:R-:W0:Y:S01]  /*12d0*/  MUFU.RCP R8, R8 ;  /* 0x0000000800087308 */ /* 0x000e220000001000 */
[----:B------:R-:W-:Y:S01]  /*12e0*/  LEA.HI.X R7, R0, UR7, R3, 0x2, P0 ;  /* 0x0000000700077c11 */ /* 0x000fe200080f1403 */
[----:B0-----:R-:W-:-:S05]  /*12f0*/  FMUL.FTZ R13, R13, R8 ;  /* 0x000000080d0d7220 */ /* 0x001fca0000410000 */
[----:B------:R0:W-:Y:S01]  /*1300*/  STG.E desc[UR10][R6.64], R13 ;  /* 0x0000000d06007986 */ /* 0x0001e2000c10190a */
[----:B------:R-:W-:Y:S05]  /*1310*/  BRA `(.L_x_1301) ;  /* 0x0000000000107947 */ /* 0x000fea0003800000 */
.L_x_1289:
[----:B------:R-:W0:Y:S02]  /*1320*/  LDCU.64 UR6, c[0x0][0x3d0] ;  /* 0x00007a00ff0677ac */ /* 0x000e240008000a00 */
[----:B0-----:R-:W-:-:S04]  /*1330*/  LEA R6, P0, R0, UR6, 0x2 ;  /* 0x0000000600067c11 */ /* 0x001fc8000f8010ff */
[----:B------:R-:W-:-:S05]  /*1340*/  LEA.HI.X R7, R0, UR7, R3, 0x2, P0 ;  /* 0x0000000700077c11 */ /* 0x000fca00080f1403 */
[----:B------:R1:W-:Y:S04]  /*1350*/  STG.E desc[UR10][R6.64], RZ ;  /* 0x000000ff06007986 */ /* 0x0003e8000c10190a */
.L_x_1301:
[----:B------:R-:W-:Y:S05]  /*1360*/  BSYNC.RECONVERGENT B1 ;  /* 0x0000000000017941 */ /* 0x000fea0003800200 */
.L_x_1288:
[----:B------:R-:W2:Y:S01]  /*1370*/  LDCU UR6, c[0x0][0x380] ;  /* 0x00007000ff0677ac */ /* 0x000ea20008000800 */
[----:B------:R-:W-:-:S05]  /*1380*/  IADD3 R0, P0, PT, R5, R0, RZ ;  /* 0x0000000005007210 */ /* 0x000fca0007f1e0ff */
[----:B------:R-:W-:Y:S01]  /*1390*/  IMAD.X R3, RZ, RZ, R3, P0 ;  /* 0x000000ffff037224 */ /* 0x000fe200000e0603 */
[----:B--2---:R-:W-:-:S04]  /*13a0*/  ISETP.GE.U32.AND P0, PT, R0, UR6, PT ;  /* 0x0000000600007c0c */ /* 0x004fc8000bf06070 */
[----:B------:R-:W-:-:S13]  /*13b0*/  ISETP.GE.AND.EX P0, PT, R3, UR9, PT, P0 ;  /* 0x0000000903007c0c */ /* 0x000fda000bf06300 */
[----:B------:R-:W-:Y:S05]  /*13c0*/  @!P0 BRA `(.L_x_1302) ;  /* 0xffffffec00748947 */ /* 0x000fea000383ffff */
[----:B------:R-:W-:Y:S05]  /*13d0*/  EXIT ;  /* 0x000000000000794d */ /* 0x000fea0003800000 */
.L_x_1284:
[----:B-1----:R-:W2:Y:S01]  /*13e0*/  LDC R9, c[0x0][0x3b0] ;  /* 0x0000ec00ff097b82 */ /* 0x002ea20000000800 */
[----:B------:R-:W-:Y:S01]  /*13f0*/  IABS R4, R0 ;  /* 0x0000000000047213 */ /* 0x000fe20000000000 */
[----:B------:R-:W3:Y:S01]  /*1400*/  LDCU UR6, c[0x0][0x3ac] ;  /* 0x00007580ff0677ac */ /* 0x000ee20008000800 */
[----:B------:R-:W-:Y:S01]  /*1410*/  BSSY.RECONVERGENT B0, `(.L_x_1303) ;  /* 0x0000037000007945 */ /* 0x000fe20003800200 */
[----:B--2---:R-:W-:-:S04]  /*1420*/  IABS R11, R9 ;  /* 0x00000009000b7213 */ /* 0x004fc80000000000 */
[----:B------:R-:W2:Y:S08]  /*1430*/  I2F.RP R8, R11 ;  /* 0x0000000b00087306 */ /* 0x000eb00000209400 */
[----:B--2---:R-:W2:Y:S02]  /*1440*/  MUFU.RCP R8, R8 ;  /* 0x0000000800087308 */ /* 0x004ea40000001000 */
[----:B0-2---:R-:W-:-:S06]  /*1450*/  IADD3 R6, PT, PT, R8, 0xffffffe, RZ ;  /* 0x0ffffffe08067810 */ /* 0x005fcc0007ffe0ff */
[----:B------:R2:W4:Y:S02]  /*1460*/  F2I.FTZ.U32.TRUNC.NTZ R7, R6 ;  /* 0x0000000600077305 */ /* 0x000524000021f000 */
[----:B--2---:R-:W-:Y:S01]  /*1470*/  MOV R6, RZ ;  /* 0x000000ff00067202 */ /* 0x004fe20000000f00 */
[----:B----4-:R-:W-:-:S04]  /*1480*/  IMAD.MOV R2, RZ, RZ, -R7 ;  /* 0x000000ffff027224 */ /* 0x010fc800078e0a07 */
        /* <DEDUP_REMOVED lines=42> */
.L_x_1304:
[----:B------:R-:W-:-:S07]  /*1730*/  MOV R4, 0x1750 ;  /* 0x0000175000047802 */ /* 0x000fce0000000f00 */
[----:B01----:R-:W-:Y:S05]  /*1740*/  CALL.REL.NOINC `($__internal_24_$__cuda_sm20_div_s64) ;  /* 0x0000000c00787944 */ /* 0x003fea0003c00000 */
[----:B------:R-:W0:Y:S01]  /*1750*/  LDCU UR6, c[0x0][0x3a8] ;  /* 0x00007500ff0677ac */ /* 0x000e220008000800 */
[----:B------:R-:W-:-:S04]  /*1760*/  IMAD.MOV R7, RZ, RZ, -R12 ;  /* 0x000000ffff077224 */ /* 0x000fc800078e0a0c */
[----:B0-----:R-:W-:-:S07]  /*1770*/  IMAD R2, R7, UR6, R2 ;  /* 0x0000000607027c24 */ /* 0x001fce000f8e0202 */
.L_x_1305:
[----:B01----:R-:W-:Y:S05]  /*1780*/  BSYNC.RECONVERGENT B0 ;  /* 0x0000000000007941 */ /* 0x003fea0003800200 */
.L_x_1303:
        /* <DEDUP_REMOVED lines=10> */
[----:B0-----:R-:W-:-:S04]  /*1830*/  IABS R4, R14 ;  /* 0x0000000e00047213 */ /* 0x001fc80000000000 */
[----:B------:R-:W0:Y:S08]  /*1840*/  I2F.RP R8, R4 ;  /* 0x0000000400087306 */ /* 0x000e300000209400 */
[----:B0-----:R-:W0:Y:S02]  /*1850*/  MUFU.RCP R8, R8 ;  /* 0x0000000800087308 */ /* 0x001e240000001000 */
[----:B0-----:R-:W-:-:S06]  /*1860*/  IADD3 R6, PT, PT, R8, 0xffffffe, RZ ;  /* 0x0ffffffe08067810 */ /* 0x001fcc0007ffe0ff */
[----:B------:R0:W2:Y:S02]  /*1870*/  F2I.FTZ.U32.TRUNC.NTZ R7, R6 ;  /* 0x0000000600077305 */ /* 0x0000a4000021f000 */
[----:B0-----:R-:W-:Y:S02]  /*1880*/  HFMA2 R6, -RZ, RZ, 0, 0 ;  /* 0x00000000ff067431 */ /* 0x001fe400000001ff */
[----:B--2---:R-:W-:-:S04]  /*1890*/  IMAD.MOV R9, RZ, RZ, -R7 ;  /* 0x000000ffff097224 */ /* 0x004fc800078e0a07 */
[----:B------:R-:W-:-:S04]  /*18a0*/  IMAD R9, R9, R4, RZ ;  /* 0x0000000409097224 */ /* 0x000fc800078e02ff */
[----:B------:R-:W-:Y:S02]  /*18b0*/  IMAD.HI.U32 R9, R7, R9, R6 ;  /* 0x0000000907097227 */ /* 0x000fe400078e0006 */
[----:B------:R-:W0:Y:S02]  /*18c0*/  LDC R6, c[0x0][0x3b4] ;  /* 0x0000ed00ff067b82 */ /* 0x000e240000000800 */
[----:B------:R-:W-:-:S04]  /*18d0*/  IMAD.MOV.U32 R7, RZ, RZ, R10 ;  /* 0x000000ffff077224 */ /* 0x000fc800078e000a */
[----:B------:R-:W-:-:S05]  /*18e0*/  IMAD.HI.U32 R9, R9, R7, RZ ;  /* 0x0000000709097227 */ /* 0x000fca00078e00ff */
[----:B------:R-:W-:-:S05]  /*18f0*/  IADD3 R9, PT, PT, -R9, RZ, RZ ;  /* 0x000000ff09097210 */ /* 0x000fca0007ffe1ff */
[C---:B------:R-:W-:Y:S02]  /*1900*/  IMAD R7, R4.reuse, R9, R7 ;  /* 0x0000000904077224 */ /* 0x040fe400078e0207 */
[----:B------:R-:W2:Y:S03]  /*1910*/  LDC R9, c[0x0][0x3c4] ;  /* 0x0000f100ff097b82 */ /* 0x000ea60000000800 */
[----:B------:R-:W-:-:S13]  /*1920*/  ISETP.GT.U32.AND P0, PT, R4, R7, PT ;  /* 0x000000070400720c */ /* 0x000fda0003f04070 */
[----:B------:R-:W-:-:S05]  /*1930*/  @!P0 IMAD.IADD R7, R7, 0x1, -R4 ;  /* 0x0000000107078824 */ /* 0x000fca00078e0a04 */
[----:B------:R-:W-:Y:S01]  /*1940*/  ISETP.GT.U32.AND P0, PT, R4, R7, PT ;  /* 0x000000070400720c */ /* 0x000fe20003f04070 */
[----:B--2---:R-:W-:-:S05]  /*1950*/  IMAD R9, R2, UR6, -R9 ;  /* 0x0000000602097c24 */ /* 0x004fca000f8e0a09 */
[----:B0-----:R-:W-:Y:S02]  /*1960*/  VIADDMNMX R6, R9, R6, UR4, PT ;  /* 0x0000000409067e46 */ /* 0x001fe4000b800106 */
[----:B------:R-:W-:-:S05]  /*1970*/  VIMNMX R9, PT, PT, RZ, R9, !PT ;  /* 0x00000009ff097248 */ /* 0x000fca0007fe0100 */
        /* <DEDUP_REMOVED lines=8> */
[----:B---3--:R-:W-:Y:S02]  /*1a00*/  VIMNMX R11, PT, PT, R7, UR14, PT ;  /* 0x0000000e070b7c48 */ /* 0x008fe4000bfe0100 */
[----:B----4-:R-:W-:Y:S02]  /*1a10*/  VIMNMX R4, PT, PT, R6, UR8, PT ;  /* 0x0000000806047c48 */ /* 0x010fe4000bfe0100 */
[----:B------:R-:W-:-:S04]  /*1a20*/  ISETP.GE.AND P0, PT, R2, R11, PT ;  /* 0x0000000b0200720c */ /* 0x000fc80003f06270 */
[----:B------:R-:W-:-:S13]  /*1a30*/  ISETP.LT.AND P0, PT, R9, R4, !P0 ;  /* 0x000000040900720c */ /* 0x000fda0004701270 */
[----:B------:R-:W0:Y:S02]  /*1a40*/  @!P0 LDC.64 R6, c[0x0][0x3d0] ;  /* 0x0000f400ff068b82 */ /* 0x000e240000000a00 */
[----:B0-----:R-:W-:-:S04]  /*1a50*/  @!P0 LEA R6, P1, R0, R6, 0x2 ;  /* 0x0000000600068211 */ /* 0x001fc800078210ff */
[----:B------:R-:W-:-:S05]  /*1a60*/  @!P0 LEA.HI.X R7, R0, R7, R3, 0x2, P1 ;  /* 0x0000000700078211 */ /* 0x000fca00008f1403 */
[----:B------:R0:W-:Y:S01]  /*1a70*/  @!P0 STG.E desc[UR10][R6.64], RZ ;  /* 0x000000ff06008986 */ /* 0x0001e2000c10190a */
[----:B------:R-:W-:Y:S05]  /*1a80*/  @!P0 BRA `(.L_x_1307) ;  /* 0x0000000800808947 */ /* 0x000fea0003800000 */
[C---:B0-----:R-:W-:Y:S01]  /*1a90*/  IMAD.IADD R6, R2.reuse, 0x1, -R11 ;  /* 0x0000000102067824 */ /* 0x041fe200078e0a0b */
[----:B------:R-:W-:Y:S01]  /*1aa0*/  IADD3 R11, PT, PT, -R2, R11, RZ ;  /* 0x0000000b020b7210 */ /* 0x000fe20007ffe1ff */
[----:B------:R-:W-:Y:S01]  /*1ab0*/  BSSY.RECONVERGENT B0, `(.L_x_1308) ;  /* 0x0000095000007945 */ /* 0x000fe20003800200 */
[----:B------:R-:W-:Y:S02]  /*1ac0*/  MOV R20, RZ ;  /* 0x000000ff00147202 */ /* 0x000fe40000000f00 */
[----:B------:R-:W-:Y:S01]  /*1ad0*/  ISETP.GT.U32.AND P1, PT, R6, -0x10, PT ;  /* 0xfffffff00600780c */ /* 0x000fe20003f24070 */
[----:B------:R-:W-:Y:S01]  /*1ae0*/  IMAD.MOV.U32 R6, RZ, RZ, R9 ;  /* 0x000000ffff067224 */ /* 0x000fe200078e0009 */
[C---:B------:R-:W-:Y:S02]  /*1af0*/  LOP3.LUT R8, R11.reuse, 0xf, RZ, 0xc0, !PT ;  /* 0x0000000f0b087812 */ /* 0x040fe400078ec0ff */
[C---:B------:R-:W-:Y:S02]  /*1b00*/  LOP3.LUT R9, R11.reuse, 0x7, RZ, 0xc0, !PT ;  /* 0x000000070b097812 */ /* 0x040fe400078ec0ff */
[----:B------:R-:W-:-:S02]  /*1b10*/  LOP3.LUT R10, R11, 0xfffffff0, RZ, 0xc0, !PT ;  /* 0xfffffff00b0a7812 */ /* 0x000fc400078ec0ff */
[----:B------:R-:W-:-:S07]  /*1b20*/  LOP3.LUT R11, R11, 0x3, RZ, 0xc0, !PT ;  /* 0x000000030b0b7812 */ /* 0x000fce00078ec0ff */
.L_x_1318:
[----:B------:R-:W0:Y:S01]  /*1b30*/  LDCU.64 UR6, c[0x0][0x398] ;  /* 0x00007300ff0677ac */ /* 0x000e220008000a00 */
[----:B------:R-:W-:Y:S01]  /*1b40*/  MOV R15, RZ ;  /* 0x000000ff000f7202 */ /* 0x000fe20000000f00 */
[----:B------:R-:W-:Y:S01]  /*1b50*/  IMAD.MOV.U32 R14, RZ, RZ, R6 ;  /* 0x000000ffff0e7224 */ /* 0x000fe200078e0006 */
[----:B------:R-:W-:Y:S01]  /*1b60*/  BSSY.RECONVERGENT B2, `(.L_x_1309) ;  /* 0x0000039000027945 */ /* 0x000fe20003800200 */
[----:B------:R-:W-:Y:S01]  /*1b70*/  VIADD R6, R6, 0x1 ;  /* 0x0000000106067836 */ /* 0x000fe20000000000 */
[----:B------:R-:W-:Y:S02]  /*1b80*/  ISETP.NE.AND P3, PT, R8, RZ, PT ;  /* 0x000000ff0800720c */ /* 0x000fe40003f65270 */
[----:B------:R-:W-:Y:S02]  /*1b90*/  MOV R22, R2 ;  /* 0x0000000200167202 */ /* 0x000fe40000000f00 */
[----:B------:R-:W-:Y:S01]  /*1ba0*/  ISETP.NE.AND P0, PT, R6, R4, PT ;  /* 0x000000040600720c */ /* 0x000fe20003f05270 */
[----:B0-----:R-:W-:-:S02]  /*1bb0*/  IMAD R7, R13, UR6, RZ ;  /* 0x000000060d077c24 */ /* 0x001fc4000f8e02ff */
[----:B------:R-:W-:-:S04]  /*1bc0*/  IMAD.WIDE.U32 R14, R12, UR6, R14 ;  /* 0x000000060c0e7c25 */ /* 0x000fc8000f8e000e */
[----:B------:R-:W-:-:S04]  /*1bd0*/  IMAD R7, R12, UR7, R7 ;  /* 0x000000070c077c24 */ /* 0x000fc8000f8e0207 */
[----:B------:R-:W-:Y:S01]  /*1be0*/  IMAD.IADD R7, R15, 0x1, R7 ;  /* 0x000000010f077824 */ /* 0x000fe200078e0207 */
[----:B------:R-:W-:Y:S06]  /*1bf0*/  @P1 BRA `(.L_x_1310) ;  /* 0x0000000000bc1947 */ /* 0x000fec0003800000 */
[----:B------:R-:W-:Y:S02]  /*1c00*/  HFMA2 R21, -RZ, RZ, 0, 0 ;  /* 0x00000000ff157431 */ /* 0x000fe400000001ff */
[----:B------:R-:W-:-:S07]  /*1c10*/  IMAD.MOV.U32 R22, RZ, RZ, R2 ;  /* 0x000000ffff167224 */ /* 0x000fce00078e0002 */
.L_x_1311:
        /* <DEDUP_REMOVED lines=27> */
[----:B--2---:R-:W-:Y:S02]  /*1dd0*/  FADD.FTZ R27, R26, R25 ;  /* 0x000000191a1b7221 */ /* 0x004fe40000010000 */
[----:B------:R-:W2:Y:S02]  /*1de0*/  LDG.E R25, desc[UR10][R18.64+0x30] ;  /* 0x0000300a12197981 */ /* 0x000ea4000c1e1900 */
[----:B------:R-:W-:Y:S02]  /*1df0*/  FADD.FTZ R26, R27, R16 ;  /* 0x000000101b1a7221 */ /* 0x000fe40000010000 */
[----:B------:R-:W2:Y:S02]  /*1e00*/  LDG.E R16, desc[UR10][R18.64+0x34] ;  /* 0x0000340a12107981 */ /* 0x000ea4000c1e1900 */
[----:B---3--:R-:W-:-:S02]  /*1e10*/  FADD.FTZ R27, R26, R17 ;  /* 0x000000111a1b7221 */ /* 0x008fc40000010000 */
[----:B------:R-:W3:Y:S04]  /*1e20*/  LDG.E R17, desc[UR10][R18.64+0x38] ;  /* 0x0000380a12117981 */ /* 0x000ee8000c1e1900 */
[----:B------:R-:W3:Y:S01]  /*1e30*/  LDG.E R26, desc[UR10][R18.64+0x3c] ;  /* 0x00003c0a121a7981 */ /* 0x000ee2000c1e1900 */
[----:B----4-:R-:W-:Y:S01]  /*1e40*/  FADD.FTZ R20, R27, R20 ;  /* 0x000000141b147221 */ /* 0x010fe20000010000 */
[----:B------:R-:W-:-:S03]  /*1e50*/  IADD3 R21, PT, PT, R21, 0x10, RZ ;  /* 0x0000001015157810 */ /* 0x000fc60007ffe0ff */
[----:B-----5:R-:W-:Y:S01]  /*1e60*/  FADD.FTZ R23, R20, R23 ;  /* 0x0000001714177221 */ /* 0x020fe20000010000 */
[----:B------:R-:W-:-:S03]  /*1e70*/  ISETP.NE.AND P2, PT, R21, R10, PT ;  /* 0x0000000a1500720c */ /* 0x000fc60003f45270 */
[----:B------:R-:W-:Y:S01]  /*1e80*/  FADD.FTZ R24, R23, R24 ;  /* 0x0000001817187221 */ /* 0x000fe20000010000 */
[----:B------:R-:W-:-:S03]  /*1e90*/  VIADD R22, R22, 0x10 ;  /* 0x0000001016167836 */ /* 0x000fc60000000000 */
[----:B--2---:R-:W-:-:S04]  /*1ea0*/  FADD.FTZ R25, R24, R25 ;  /* 0x0000001918197221 */ /* 0x004fc80000010000 */
[----:B------:R-:W-:-:S04]  /*1eb0*/  FADD.FTZ R16, R25, R16 ;  /* 0x0000001019107221 */ /* 0x000fc80000010000 */
[----:B---3--:R-:W-:-:S04]  /*1ec0*/  FADD.FTZ R17, R16, R17 ;  /* 0x0000001110117221 */ /* 0x008fc80000010000 */
[----:B------:R-:W-:Y:S01]  /*1ed0*/  FADD.FTZ R20, R17, R26 ;  /* 0x0000001a11147221 */ /* 0x000fe20000010000 */
[----:B------:R-:W-:Y:S06]  /*1ee0*/  @P2 BRA `(.L_x_1311) ;  /* 0xfffffffc004c2947 */ /* 0x000fec000383ffff */
.L_x_1310:
[----:B------:R-:W-:Y:S05]  /*1ef0*/  BSYNC.RECONVERGENT B2 ;  /* 0x0000000000027941 */ /* 0x000fea0003800200 */
.L_x_1309:
        /* <DEDUP_REMOVED lines=33> */
.L_x_1315:
[----:B------:R-:W-:Y:S05]  /*2110*/  BSYNC.RECONVERGENT B3 ;  /* 0x0000000000037941 */ /* 0x000fea0003800200 */
.L_x_1314:
        /* <DEDUP_REMOVED lines=24> */
.L_x_1317:
[----:B------:R-:W-:Y:S05]  /*22a0*/  BSYNC.RECONVERGENT B3 ;  /* 0x0000000000037941 */ /* 0x000fea0003800200 */
.L_x_1316:
        /* <DEDUP_REMOVED lines=11> */
[----:B------:R-:W-:Y:S01]  /*2360*/  ISETP.NE.AND P2, PT, R11, 0x1, PT ;  /* 0x000000010b00780c */ /* 0x000fe20003f45270 */
[----:B--2---:R-:W-:-:S12]  /*2370*/  FADD.FTZ R20, R20, R7 ;  /* 0x0000000714147221 */ /* 0x004fd80000010000 */
[----:B------:R-:W-:Y:S05]  /*2380*/  @!P2 BRA `(.L_x_1313) ;  /* 0x000000000014a947 */ /* 0x000fea0003800000 */
[----:B------:R-:W-:Y:S01]  /*2390*/  ISETP.NE.AND P2, PT, R11, 0x2, PT ;  /* 0x000000020b00780c */ /* 0x000fe20003f45270 */
[----:B------:R-:W2:-:S12]  /*23a0*/  LDG.E R7, desc[UR10][R14.64+0x4] ;  /* 0x0000040a0e077981 */ /* 0x000e98000c1e1900 */
[----:B------:R-:W3:Y:S01]  /*23b0*/  @P2 LDG.E R17, desc[UR10][R14.64+0x8] ;  /* 0x0000080a0e112981 */ /* 0x000ee2000c1e1900 */
[----:B--2---:R-:W-:-:S04]  /*23c0*/  FADD.FTZ R20, R20, R7 ;  /* 0x0000000714147221 */ /* 0x004fc80000010000 */
[----:B---3--:R-:W-:-:S07]  /*23d0*/  @P2 FADD.FTZ R20, R20, R17 ;  /* 0x0000001114142221 */ /* 0x008fce0000010000 */
.L_x_1313:
[----:B------:R-:W-:Y:S05]  /*23e0*/  BSYNC.RECONVERGENT B2 ;  /* 0x0000000000027941 */ /* 0x000fea0003800200 */
.L_x_1312:
[----:B------:R-:W-:Y:S05]  /*23f0*/  @P0 BRA `(.L_x_1318) ;  /* 0xfffffff400cc0947 */ /* 0x000fea000383ffff */
[----:B------:R-:W-:Y:S05]  /*2400*/  BSYNC.RECONVERGENT B0 ;  /* 0x0000000000007941 */ /* 0x000fea0003800200 */
.L_x_1308:
[----:B------:R-:W0:Y:S01]  /*2410*/  LDCU UR8, c[0x0][0x3d8] ;  /* 0x00007b00ff0877ac */ /* 0x000e220008000800 */
[----:B------:R-:W1:Y:S01]  /*2420*/  LDCU.64 UR6, c[0x0][0x3d0] ;  /* 0x00007a00ff0677ac */ /* 0x000e620008000a00 */
[----:B0-----:R-:W-:-:S04]  /*2430*/  I2FP.F32.S32 R2, UR8 ;  /* 0x0000000800027c45 */ /* 0x001fc80008201400 */
[----:B------:R-:W0:Y:S01]  /*2440*/  MUFU.RCP R9, R2 ;  /* 0x0000000200097308 */ /* 0x000e220000001000 */
[----:B-1----:R-:W-:-:S04]  /*2450*/  LEA R6, P0, R0, UR6, 0x2 ;  /* 0x0000000600067c11 */ /* 0x002fc8000f8010ff */
[----:B------:R-:W-:Y:S01]  /*2460*/  LEA.HI.X R7, R0, UR7, R3, 0x2, P0 ;  /* 0x0000000700077c11 */ /* 0x000fe200080f1403 */
[----:B0-----:R-:W-:-:S05]  /*2470*/  FMUL.FTZ R9, R20, R9 ;  /* 0x0000000914097220 */ /* 0x001fca0000410000 */
[----:B------:R1:W-:Y:S03]  /*2480*/  STG.E desc[UR10][R6.64], R9 ;  /* 0x0000000906007986 */ /* 0x0003e6000c10190a */
.L_x_1307:
[----:B------:R-:W-:Y:S05]  /*2490*/  BSYNC.RECONVERGENT B1 ;  /* 0x0000000000017941 */ /* 0x000fea0003800200 */
.L_x_1306:
[----:B------:R-:W2:Y:S01]  /*24a0*/  LDCU UR6, c[0x0][0x380] ;  /* 0x00007000ff0677ac */ /* 0x000ea20008000800 */
[----:B------:R-:W-:Y:S01]  /*24b0*/  IADD3 R0, P0, PT, R5, R0, RZ ;  /* 0x0000000005007210 */ /* 0x000fe20007f1e0ff */
[----:B------:R-:W3:Y:S03]  /*24c0*/  LDCU UR7, c[0x0][0x380] ;  /* 0x00007000ff0777ac */ /* 0x000ee60008000800 */
[----:B------:R-:W-:Y:S01]  /*24d0*/  IADD3.X R3, PT, PT, RZ, R3, RZ, P0, !PT ;  /* 0x00000003ff037210 */ /* 0x000fe200007fe4ff */
[----:B--2---:R-:W-:Y:S01]  /*24e0*/  USHF.R.S32.HI UR6, URZ, 0x1f, UR6 ;  /* 0x0000001fff067899 */ /* 0x004fe20008011406 */
[----:B---3--:R-:W-:-:S05]  /*24f0*/  ISETP.GE.U32.AND P0, PT, R0, UR7, PT ;  /* 0x0000000700007c0c */ /* 0x008fca000bf06070 */
[----:B------:R-:W-:-:S13]  /*2500*/  ISETP.GE.AND.EX P0, PT, R3, UR6, PT, P0 ;  /* 0x0000000603007c0c */ /* 0x000fda000bf06300 */
[----:B------:R-:W-:Y:S05]  /*2510*/  @!P0 BRA `(.L_x_1284) ;  /* 0xffffffec00b08947 */ /* 0x000fea000383ffff */
[----:B------:R-:W-:Y:S05]  /*2520*/  EXIT ;  /* 0x000000000000794d */ /* 0x000fea0003800000 */
        .weak           $__internal_24_$__cuda_sm20_div_s64
        .type           $__internal_24_$__cuda_sm20_div_s64,@function
        .size           $__internal_24_$__cuda_sm20_div_s64,(.L_x_1514 - $__internal_24_$__cuda_sm20_div_s64)
$__internal_24_$__cuda_sm20_div_s64:
        /* <DEDUP_REMOVED lines=83> */
[----:B------:R-:W-:Y:S06]  /*2a60*/  RET.REL.NODEC R6 `(_ZN2at6native49_GLOBAL__N__3489678a_16_AveragePool2d_cu_fb80407625avg_pool2d_out_cuda_frameIffEEviPKT_lllliiiiiiiPS3_ibb) ;  /* 0xffffffd406647950 */ /* 0x000fec0003c3ffff */
.L_x_1319:
        /* <DEDUP_REMOVED lines=9> */
.L_x_1514:


//--------------------- .text._ZN2at6native49_GLOBAL__N__3489678a_16_AveragePool2d_cu_fb80407630avg_pool2d_out_cuda_frame_nhwcIffEEviPKT_llliiiiiiiiPS3_ibb --------------------------
	.section	.text._ZN2at6native49_GLOBAL__N__3489678a_16_AveragePool2d_cu_fb80407630avg_pool2d_out_cuda_frame_nhwcIffEEviPKT_llliiiiiiiiPS3_ibb,"ax",@progbits
	.align	128
.text._ZN2at6native49_GLOBAL__N__3489678a_16_AveragePool2d_cu_fb80407630avg_pool2d_out_cuda_frame_nhwcIffEEviPKT_llliiiiiiiiPS3_ibb:
        .type           _ZN2at6native49_GLOBAL__N__3489678a_16_AveragePool2d_cu_fb80407630avg_pool2d_out_cuda_frame_nhwcIffEEviPKT_llliiiiiiiiPS3_ibb,@function
        .size           _ZN2at6native49_GLOBAL__N__3489678a_16_AveragePool2d_cu_fb80407630avg_pool2d_out_cuda_frame_nhwcIffEEviPKT_llliiiiiiiiPS3_ibb,(.L_x_1516 - _ZN2at6native49_GLOBAL__N__3489678a_16_AveragePool2d_cu_fb80407630avg_pool2d_out_cuda_frame_nhwcIffEEviPKT_llliiiiiiiiPS3_ibb)
        .other          _ZN2at6native49_GLOBAL__N__3489678a_16_AveragePool2d_cu_fb80407630avg_pool2d_out_cuda_frame_nhwcIffEEviPKT_llliiiiiiiiPS3_ibb,@"STO_CUDA_ENTRY STV_DEFAULT"
_ZN2at6native49_GLOBAL__N__3489678a_16_AveragePool2d_cu_fb80407630avg_pool2d_out_cuda_frame_nhwcIffEEviPKT_llliiiiiiiiPS3_ibb:
        /* <DEDUP_REMOVED lines=11> */
[----:B------:R-:W0:Y:S01]  /*00b0*/  LDCU.64 UR6, c[0x0][0x3a8] ;  /* 0x00007500ff0677ac */ /* 0x000e220008000a00 */
[----:B------:R-:W1:Y:S01]  /*00c0*/  LDCU.S8 UR8, c[0x0][0x3d5] ;  /* 0x00007aa0ff0877ac */ /* 0x000e620008000200 */
[----:B------:R-:W2:Y:S01]  /*00d0*/  LDCU UR12, c[0x0][0x370] ;  /* 0x00006e00ff0c77ac */ /* 0x000ea20008000800 */
[----:B------:R-:W3:Y:S01]  /*00e0*/  LDCU.64 UR10, c[0x0][0x358] ;  /* 0x00006b00ff0a77ac */ /* 0x000ee20008000a00 */
[----:B0-----:R-:W-:Y:S02]  /*00f0*/  USHF.R.S32.HI UR5, URZ, 0x1f, UR6 ;  /* 0x0000001fff057899 */ /* 0x001fe40008011406 */
[----:B------:R-:W-:Y:S01]  /*0100*/  USHF.R.S32.HI UR4, URZ, 0x1f, UR7 ;  /* 0x0000001fff047899 */ /* 0x000fe20008011407 */
[----:B-1----:R-:W-:Y:S02]  /*0110*/  UMOV UR6, UR8 ;  /* 0x0000000800067c82 */ /* 0x002fe40008000000 */
[----:B------:R-:W-:Y:S01]  /*0120*/  UISETP.NE.AND UP0, UPT, UR6, URZ, UPT ;  /* 0x000000ff0600728c */ /* 0x000fe2000bf05270 */
[----:B--2---:R-:W-:-:S08]  /*0130*/  IMAD R11, R11, UR12, RZ ;  /* 0x0000000c0b0b7c24 */ /* 0x004fd0000f8e02ff */
[----:B---3--:R-:W-:Y:S05]  /*0140*/  BRA.U UP0, `(.L_x_1320) ;  /* 0x0000001d00d87547 */ /* 0x008fea000b800000 */
.L_x_1344:
[----:B0-----:R-:W0:Y:S01]  /*0150*/  LDCU UR6, c[0x0][0x394] ;  /* 0x00007280ff0677ac */ /* 0x001e220008000800 */
[----:B------:R-:W-:Y:S01]  /*0160*/  BSSY.RECONVERGENT B0, `(.L_x_1321) ;  /* 0x000002c000007945 */ /* 0x000fe20003800200 */
[----:B0-----:R-:W-:-:S04]  /*0170*/  LOP3.LUT R0, R29, UR6, RZ, 0xfc, !PT ;  /* 0x000000061d007c12 */ /* 0x001fc8000f8efcff */
[----:B------:R-:W-:-:S13]  /*0180*/  ISETP.NE.U32.AND P0, PT, R0, RZ, PT ;  /* 0x000000ff0000720c */ /* 0x000fda0003f05070 */
[----:B-1----:R-:W-:Y:S05]  /*0190*/  @P0 BRA `(.L_x_1322) ;  /* 0x0000000000600947 */ /* 0x002fea0003800000 */
        /* <DEDUP_REMOVED lines=24> */
.L_x_1322:
[----:B------:R-:W0:Y:S01]  /*0320*/  LDCU.64 UR6, c[0x0][0x390] ;  /* 0x00007200ff0677ac */ /* 0x000e220008000a00 */
[----:B------:R-:W-:Y:S01]  /*0330*/  IMAD.MOV.U32 R16, RZ, RZ, R28 ;  /* 0x000000ffff107224 */ /* 0x000fe200078e001c */
[----:B------:R-:W-:Y:S02]  /*0340*/  MOV R15, R29 ;  /* 0x0000001d000f7202 */ /* 0x000fe40000000f00 */
[----:B------:R-:W-:Y:S02]  /*0350*/  MOV R0, 0x390 ;  /* 0x0000039000007802 */ /* 0x000fe40000000f00 */
[----:B0-----:R-:W-:Y:S01]  /*0360*/  MOV R14, UR6 ;  /* 0x00000006000e7c02 */ /* 0x001fe20008000f00 */
[----:B------:R-:W-:-:S07]  /*0370*/  IMAD.U32 R10, RZ, RZ, UR7 ;  /* 0x00000007ff0a7e24 */ /* 0x000fce000f8e00ff */
[----:B------:R-:W-:Y:S05]  /*0380*/  CALL.REL.NOINC `($__internal_25_$__cuda_sm20_div_s64) ;  /* 0x0000003800f07944 */ /* 0x000fea0003c00000 */
[----:B------:R-:W0:Y:S01]  /*0390*/  LDCU.64 UR6, c[0x0][0x390] ;  /* 0x00007200ff0677ac */ /* 0x000e220008000a00 */
[----:B------:R-:W-:Y:S01]  /*03a0*/  IADD3 R3, P0, PT, RZ, -R14, RZ ;  /* 0x8000000eff037210 */ /* 0x000fe20007f1e0ff */
[----:B------:R-:W-:Y:S01]  /*03b0*/  IMAD.MOV.U32 R8, RZ, RZ, R14 ;  /* 0x000000ffff087224 */ /* 0x000fe200078e000e */
[----:B------:R-:W-:-:S03]  /*03c0*/  MOV R9, R15 ;  /* 0x0000000f00097202 */ /* 0x000fc60000000f00 */
[----:B------:R-:W-:-:S04]  /*03d0*/  IMAD.X R0, RZ, RZ, ~R15, P0 ;  /* 0x000000ffff007224 */ /* 0x000fc800000e0e0f */
[----:B0-----:R-:W-:Y:S02]  /*03e0*/  IMAD R0, R0, UR6, RZ ;  /* 0x0000000600007c24 */ /* 0x001fe4000f8e02ff */
[----:B------:R-:W-:-:S04]  /*03f0*/  IMAD.WIDE.U32 R22, R3, UR6, R28 ;  /* 0x0000000603167c25 */ /* 0x000fc8000f8e001c */
[----:B------:R-:W-:-:S05]  /*0400*/  IMAD R3, R3, UR7, R0 ;  /* 0x0000000703037c24 */ /* 0x000fca000f8e0200 */
[----:B------:R-:W-:-:S07]  /*0410*/  IADD3 R23, PT, PT, R23, R3, RZ ;  /* 0x0000000317177210 */ /* 0x000fce0007ffe0ff */
.L_x_1323:
[----:B------:R-:W-:Y:S05]  /*0420*/  BSYNC.RECONVERGENT B0 ;  /* 0x0000000000007941 */ /* 0x000fea0003800200 */
.L_x_1321:
[----:B------:R-:W-:Y:S01]  /*0430*/  LOP3.LUT R0, R9, UR4, RZ, 0xfc, !PT ;  /* 0x0000000409007c12 */ /* 0x000fe2000f8efcff */
[----:B------:R-:W-:Y:S03]  /*0440*/  BSSY.RECONVERGENT B0, `(.L_x_1324) ;  /* 0x0000027000007945 */ /* 0x000fe60003800200 */
        /* <DEDUP_REMOVED lines=23> */
[----:B------:R-:W-:Y:S02]  /*05c0*/  IMAD R18, R5, UR6, R8 ;  /* 0x0000000605127c24 */ /* 0x000fe4000f8e0208 */
[----:B------:R-:W-:Y:S01]  /*05d0*/  IMAD.MOV.U32 R8, RZ, RZ, R3 ;  /* 0x000000ffff087224 */ /* 0x000fe200078e0003 */
[----:B------:R-:W-:Y:S06]  /*05e0*/  BRA `(.L_x_1326) ;  /* 0x0000000000307947 */ /* 0x000fec0003800000 */
.L_x_1325:
[----:B------:R-:W0:Y:S01]  /*05f0*/  LDCU UR6, c[0x0][0x3ac] ;  /* 0x00007580ff0677ac */ /* 0x000e220008000800 */
[----:B------:R-:W-:Y:S01]  /*0600*/  IMAD.MOV.U32 R16, RZ, RZ, R8 ;  /* 0x000000ffff107224 */ /* 0x000fe200078e0008 */
[----:B------:R-:W-:Y:S01]  /*0610*/  MOV R15, R9 ;  /* 0x00000009000f7202 */ /* 0x000fe20000000f00 */
[----:B------:R-:W-:Y:S01]  /*0620*/  IMAD.U32 R10, RZ, RZ, UR4 ;  /* 0x00000004ff0a7e24 */ /* 0x000fe2000f8e00ff */
[----:B------:R-:W-:Y:S02]  /*0630*/  MOV R0, 0x660 ;  /* 0x0000066000007802 */ /* 0x000fe40000000f00 */
[----:B0-----:R-:W-:-:S07]  /*0640*/  MOV R14, UR6 ;  /* 0x00000006000e7c02 */ /* 0x001fce0008000f00 */
[----:B------:R-:W-:Y:S05]  /*0650*/  CALL.REL.NOINC `($__internal_25_$__cuda_sm20_div_s64) ;  /* 0x00000038003c7944 */ /* 0x000fea0003c00000 */
[----:B------:R-:W0:Y:S01]  /*0660*/  LDCU UR6, c[0x0][0x3ac] ;  /* 0x00007580ff0677ac */ /* 0x000e220008000800 */
[----:B------:R-:W-:Y:S02]  /*0670*/  IMAD.MOV R3, RZ, RZ, -R14 ;  /* 0x000000ffff037224 */ /* 0x000fe400078e0a0e */
[----:B------:R-:W-:Y:S02]  /*0680*/  IMAD.MOV.U32 R9, RZ, RZ, R15 ;  /* 0x000000ffff097224 */ /* 0x000fe400078e000f */
[----:B0-----:R-:W-:Y:S01]  /*0690*/  IMAD R18, R3, UR6, R8 ;  /* 0x0000000603127c24 */ /* 0x001fe2000f8e0208 */
[----:B------:R-:W-:-:S07]  /*06a0*/  MOV R8, R14 ;  /* 0x0000000e00087202 */ /* 0x000fce0000000f00 */
.L_x_1326:
[----:B------:R-:W-:Y:S05]  /*06b0*/  BSYNC.RECONVERGENT B0 ;  /* 0x0000000000007941 */ /* 0x000fea0003800200 */
.L_x_1324:
[----:B------:R-:W-:Y:S01]  /*06c0*/  LOP3.LUT R0, R9, UR5, RZ, 0xfc, !PT ;  /* 0x0000000509007c12 */ /* 0x000fe2000f8efcff */
[----:B------:R-:W-:Y:S03]  /*06d0*/  BSSY.RECONVERGENT B0, `(.L_x_1327) ;  /* 0x0000026000007945 */ /* 0x000fe60003800200 */
        /* <DEDUP_REMOVED lines=25> */
.L_x_1328:
        /* <DEDUP_REMOVED lines=8> */
[----:B------:R-:W-:Y:S01]  /*08f0*/  IMAD.MOV R9, RZ, RZ, -R14 ;  /* 0x000000ffff097224 */ /* 0x000fe200078e0a0e */
[----:B------:R-:W-:Y:S01]  /*0900*/  MOV R12, R14 ;  /* 0x0000000e000c7202 */ /* 0x000fe20000000f00 */
[----:B------:R-:W-:Y:S02]  /*0910*/  IMAD.MOV.U32 R13, RZ, RZ, R15 ;  /* 0x000000ffff0d7224 */ /* 0x000fe400078e000f */
[----:B0-----:R-:W-:-:S07]  /*0920*/  IMAD R9, R9, UR6, R8 ;  /* 0x0000000609097c24 */ /* 0x001fce000f8e0208 */
.L_x_1329:
[----:B------:R-:W-:Y:S05]  /*0930*/  BSYNC.RECONVERGENT B0 ;  /* 0x0000000000007941 */ /* 0x000fea0003800200 */
.L_x_1327:
[----:B------:R-:W0:Y:S01]  /*0940*/  LDC.64 R4, c[0x0][0x3c0] ;  /* 0x0000f000ff047b82 */ /* 0x000e220000000a00 */
[----:B------:R-:W0:Y:S01]  /*0950*/  LDCU.128 UR12, c[0x0][0x3b0] ;  /* 0x00007600ff0c77ac */ /* 0x000e220008000c00 */
[----:B------:R-:W-:Y:S01]  /*0960*/  BSSY.RECONVERGENT B0, `(.L_x_1330) ;  /* 0x000016d000007945 */ /* 0x000fe20003800200 */
[----:B------:R-:W1:Y:S01]  /*0970*/  LDCU UR7, c[0x0][0x3a0] ;  /* 0x00007400ff0777ac */ /* 0x000e620008000800 */
[----:B------:R-:W2:Y:S01]  /*0980*/  LDCU UR6, c[0x0][0x398] ;  /* 0x00007300ff0677ac */ /* 0x000ea20008000800 */
[----:B0-----:R-:W-:Y:S01]  /*0990*/  IMAD R18, R18, UR15, -R5 ;  /* 0x0000000f12127c24 */ /* 0x001fe2000f8e0a05 */
[----:B-1----:R-:W-:Y:S01]  /*09a0*/  IADD3 R5, PT, PT, R5, UR7, RZ ;  /* 0x0000000705057c10 */ /* 0x002fe2000fffe0ff */
[----:B------:R-:W-:Y:S02]  /*09b0*/  IMAD R0, R9, UR14, -R4 ;  /* 0x0000000e09007c24 */ /* 0x000fe4000f8e0a04 */
[----:B--2---:R-:W-:Y:S01]  /*09c0*/  VIADD R3, R4, UR6 ;  /* 0x0000000604037c36 */ /* 0x004fe20008000000 */
[----:B------:R-:W-:-:S02]  /*09d0*/  VIADDMNMX R5, R18, UR13, R5, PT ;  /* 0x0000000d12057c46 */ /* 0x000fc4000b800105 */
[----:B------:R-:W-:Y:S02]  /*09e0*/  VIMNMX R10, PT, PT, RZ, R18, !PT ;  /* 0x00000012ff0a7248 */ /* 0x000fe40007fe0100 */
[----:B------:R-:W-:Y:S02]  /*09f0*/  VIADDMNMX R3, R0, UR12, R3, PT ;  /* 0x0000000c00037c46 */ /* 0x000fe4000b800103 */
[C---:B------:R-:W-:Y:S01]  /*0a00*/  VIMNMX R7, PT, PT, R5.reuse, UR7, PT ;  /* 0x0000000705077c48 */ /* 0x040fe2000bfe0100 */
[----:B------:R-:W-:Y:S01]  /*0a10*/  IMAD.IADD R5, R5, 0x1, -R18 ;  /* 0x0000000105057824 */ /* 0x000fe200078e0a12 */
[----:B------:R-:W-:Y:S02]  /*0a20*/  VIMNMX R8, PT, PT, RZ, R0, !PT ;  /* 0x00000000ff087248 */ /* 0x000fe40007fe0100 */
[----:B------:R-:W-:Y:S02]  /*0a30*/  VIMNMX R9, PT, PT, R3, UR6, PT ;  /* 0x0000000603097c48 */ /* 0x000fe4000bfe0100 */
[----:B------:R-:W-:-:S02]  /*0a40*/  ISETP.GE.AND P0, PT, R10, R7, PT ;  /* 0x000000070a00720c */ /* 0x000fc40003f06270 */
[----:B------:R-:W-:Y:S02]  /*0a50*/  IADD3 R0, PT, PT, -R0, R3, RZ ;  /* 0x0000000300007210 */ /* 0x000fe40007ffe1ff */
[----:B------:R-:W-:-:S03]  /*0a60*/  ISETP.LE.OR P0, PT, R9, R8, P0 ;  /* 0x000000080900720c */ /* 0x000fc60000703670 */
[----:B------:R-:W-:-:S10]  /*0a70*/  IMAD R6, R0, R5, RZ ;  /* 0x0000000500067224 */ /* 0x000fd400078e02ff */
[----:B------:R-:W-:Y:S05]  /*0a80*/  @P0 BRA `(.L_x_1331) ;  /* 0x0000001400580947 */ /* 0x000fea0003800000 */
[----:B------:R-:W-:Y:S01]  /*0a90*/  IADD3 R0, PT, PT, R10, -R7, RZ ;  /* 0x800000070a007210 */ /* 0x000fe20007ffe0ff */
[----:B------:R-:W-:Y:S02]  /*0aa0*/  IMAD.IADD R7, R7, 0x1, -R10 ;  /* 0x0000000107077824 */ /* 0x000fe400078e0a0a */
[----:B------:R-:W-:Y:S01]  /*0ab0*/  HFMA2 R5, -RZ, RZ, 0, 0 ;  /* 0x00000000ff057431 */ /* 0x000fe200000001ff */
[----:B------:R-:W-:Y:S01]  /*0ac0*/  BSSY.RECONVERGENT B1, `(.L_x_1332) ;  /* 0x0000145000017945 */ /* 0x000fe20003800200 */
[----:B------:R-:W-:Y:S01]  /*0ad0*/  ISETP.GT.U32.AND P0, PT, R0, -0x10, PT ;  /* 0xfffffff00000780c */ /* 0x000fe20003f04070 */
[----:B------:R-:W-:Y:S01]  /*0ae0*/  IMAD.MOV.U32 R4, RZ, RZ, R8 ;  /* 0x000000ffff047224 */ /* 0x000fe200078e0008 */
[C---:B------:R-:W-:Y:S02]  /*0af0*/  LOP3.LUT R3, R7.reuse, 0xf, RZ, 0xc0, !PT ;  /* 0x0000000f07037812 */ /* 0x040fe400078ec0ff */
[----:B------:R-:W-:-:S09]  /*0b00*/  LOP3.LUT R2, R7, 0x7, RZ, 0xc0, !PT ;  /* 0x0000000707027812 */ /* 0x000fd200078ec0ff */
.L_x_1342:
        /* <DEDUP_REMOVED lines=17> */
[C---:B0-----:R-:W-:Y:S01]  /*0c20*/  SHF.L.U64.HI R35, R16.reuse, 0x2, R17 ;  /* 0x0000000210237819 */ /* 0x041fe20000010211 */
[----:B------:R-:W-:-:S07]  /*0c30*/  IMAD.SHL.U32 R33, R16, 0x4, RZ ;  /* 0x0000000410217824 */ /* 0x000fce00078e00ff */
.L_x_1335:
        /* <DEDUP_REMOVED lines=13> */
[----:B------:R-:W-:Y:S02]  /*0d10*/  LEA.HI.X R27, R18, UR7, R19, 0x2, P3 ;  /* 0x00000007121b7c11 */ /* 0x000fe400098f1413 */
[----:B------:R-:W-:-:S03]  /*0d20*/  IADD3 R36, P3, PT, R33, R26, RZ ;  /* 0x0000001a21247210 */ /* 0x000fc60007f7e0ff */
[----:B------:R-:W2:Y:S01]  /*0d30*/  LDG.E R26, desc[UR10][R26.64] ;  /* 0x0000000a1a1a7981 */ /* 0x000ea2000c1e1900 */
[----:B------:R-:W-:-:S05]  /*0d40*/  IADD3.X R37, PT, PT, R35, R27, RZ, P3, !PT ;  /* 0x0000001b23257210 */ /* 0x000fca0001ffe4ff */
[----:B------:R0:W3:Y:S01]  /*0d50*/  LDG.E R30, desc[UR10][R36.64] ;  /* 0x0000000a241e7981 */ /* 0x0000e2000c1e1900 */
[----:B------:R-:W-:-:S05]  /*0d60*/  IADD3 R18, P3, PT, R36, R33, RZ ;  /* 0x0000002124127210 */ /* 0x000fca0007f7e0ff */
[----:B------:R-:W-:-:S05]  /*0d70*/  IMAD.X R19, R37, 0x1, R35, P3 ;  /* 0x0000000125137824 */ /* 0x000fca00018e0623 */
[----:B------:R1:W4:Y:S01]  /*0d80*/  LDG.E R34, desc[UR10][R18.64] ;  /* 0x0000000a12227981 */ /* 0x000322000c1e1900 */
[----:B0-----:R-:W-:-:S04]  /*0d90*/  IADD3 R36, P3, PT, R18, R33, RZ ;  /* 0x0000002112247210 */ /* 0x001fc80007f7e0ff */
[----:B------:R-:W-:Y:S02]  /*0da0*/  IADD3.X R37, PT, PT, R19, R35, RZ, P3, !PT ;  /* 0x0000002313257210 */ /* 0x000fe40001ffe4ff */
[----:B------:R-:W-:-:S03]  /*0db0*/  IADD3 R20, P3, PT, R36, R33, RZ ;  /* 0x0000002124147210 */ /* 0x000fc60007f7e0ff */
[----:B------:R-:W5:Y:S02]  /*0dc0*/  LDG.E R24, desc[UR10][R36.64] ;  /* 0x0000000a24187981 */ /* 0x000f64000c1e1900 */
[----:B------:R-:W-:Y:S01]  /*0dd0*/  IMAD.X R21, R37, 0x1, R35, P3 ;  /* 0x0000000125157824 */ /* 0x000fe200018e0623 */
[----:B-1----:R-:W-:-:S04]  /*0de0*/  IADD3 R18, P3, PT, R20, R33, RZ ;  /* 0x0000002114127210 */ /* 0x002fc80007f7e0ff */
[----:B------:R-:W-:Y:S01]  /*0df0*/  IADD3.X R19, PT, PT, R21, R35, RZ, P3, !PT ;  /* 0x0000002315137210 */ /* 0x000fe20001ffe4ff */
[----:B------:R-:W5:Y:S01]  /*0e00*/  LDG.E R20, desc[UR10][R20.64] ;  /* 0x0000000a14147981 */ /* 0x000f62000c1e1900 */
[----:B--2---:R-:W-:Y:S01]  /*0e10*/  FADD.FTZ R31, R26, R5 ;  /* 0x000000051a1f7221 */ /* 0x004fe20000010000 */
[-C--:B------:R-:W-:Y:S02]  /*0e20*/  IADD3 R26, P3, PT, R18, R33.reuse, RZ ;  /* 0x00000021121a7210 */ /* 0x080fe40007f7e0ff */
[----:B------:R3:W2:Y:S03]  /*0e30*/  LDG.E R5, desc[UR10][R18.64] ;  /* 0x0000000a12057981 */ /* 0x0006a6000c1e1900 */
[----:B------:R-:W-:Y:S02]  /*0e40*/  IMAD.X R27, R19, 0x1, R35, P3 ;  /* 0x00000001131b7824 */ /* 0x000fe400018e0623 */
[----:B---3--:R-:W-:Y:S01]  /*0e50*/  FADD.FTZ R19, R31, R30 ;  /* 0x0000001e1f137221 */ /* 0x008fe20000010000 */
[----:B------:R-:W-:-:S02]  /*0e60*/  IADD3 R30, P3, PT, R26, R33, RZ ;  /* 0x000000211a1e7210 */ /* 0x000fc40007f7e0ff */
[----:B------:R-:W3:Y:S02]  /*0e70*/  LDG.E R26, desc[UR10][R26.64] ;  /* 0x0000000a1a1a7981 */ /* 0x000ee4000c1e1900 */
[----:B------:R-:W-:Y:S02]  /*0e80*/  IADD3.X R31, PT, PT, R27, R35, RZ, P3, !PT ;  /* 0x000000231b1f7210 */ /* 0x000fe40001ffe4ff */
[----:B------:R-:W-:-:S03]  /*0e90*/  IADD3 R36, P3, PT, R30, R33, RZ ;  /* 0x000000211e247210 */ /* 0x000fc60007f7e0ff */
[----:B------:R0:W3:Y:S01]  /*0ea0*/  LDG.E R21, desc[UR10][R30.64] ;  /* 0x0000000a1e157981 */ /* 0x0000e2000c1e1900 */
[----:B----4-:R-:W-:Y:S01]  /*0eb0*/  FADD.FTZ R19, R19, R34 ;  /* 0x0000002213137221 */ /* 0x010fe20000010000 */
[----:B------:R-:W-:-:S05]  /*0ec0*/  IMAD.X R37, R31, 0x1, R35, P3 ;  /* 0x000000011f257824 */ /* 0x000fca00018e0623 */
[----:B------:R1:W4:Y:S01]  /*0ed0*/  LDG.E R34, desc[UR10][R36.64] ;  /* 0x0000000a24227981 */ /* 0x000322000c1e1900 */
[----:B------:R-:W-:Y:S01]  /*0ee0*/  IADD3 R18, P3, PT, R36, R33, RZ ;  /* 0x0000002124127210 */ /* 0x000fe20007f7e0ff */
[----:B-----5:R-:W-:-:S03]  /*0ef0*/  FADD.FTZ R24, R19, R24 ;  /* 0x0000001813187221 */ /* 0x020fc60000010000 */
[----:B------:R-:W-:Y:S01]  /*0f00*/  IADD3.X R19, PT, PT, R37, R35, RZ, P3, !PT ;  /* 0x0000002325137210 */ /* 0x000fe20001ffe4ff */
[----:B------:R-:W-:Y:S01]  /*0f10*/  FADD.FTZ R20, R24, R20 ;  /* 0x0000001418147221 */ /* 0x000fe20000010000 */
[----:B0-----:R-:W-:-:S03]  /*0f20*/  IADD3 R30, P3, PT, R18, R33, RZ ;  /* 0x00000021121e7210 */ /* 0x001fc60007f7e0ff */
[----:B------:R-:W5:Y:S02]  /*0f30*/  LDG.E R18, desc[UR10][R18.64] ;  /* 0x0000000a12127981 */ /* 0x000f64000c1e1900 */
[----:B------:R-:W-:Y:S01]  /*0f40*/  IMAD.X R31, R19, 0x1, R35, P3 ;  /* 0x00000001131f7824 */ /* 0x000fe200018e0623 */
[----:B-1----:R-:W-:-:S04]  /*0f50*/  IADD3 R36, P3, PT, R30, R33, RZ ;  /* 0x000000211e247210 */ /* 0x002fc80007f7e0ff */
[----:B------:R-:W-:-:S05]  /*0f60*/  IADD3.X R37, PT, PT, R31, R35, RZ, P3, !PT ;  /* 0x000000231f257210 */ /* 0x000fca0001ffe4ff */
[----:B------:R-:W5:Y:S01]  /*0f70*/  LDG.E R24, desc[UR10][R36.64] ;  /* 0x0000000a24187981 */ /* 0x000f62000c1e1900 */
[----:B--2---:R-:W-:-:S03]  /*0f80*/  FADD.FTZ R27, R20, R5 ;  /* 0x00000005141b7221 */ /* 0x004fc60000010000 */
[----:B------:R0:W2:Y:S01]  /*0f90*/  LDG.E R5, desc[UR10][R30.64] ;  /* 0x0000000a1e057981 */ /* 0x0000a2000c1e1900 */
[----:B---3--:R-:W-:Y:S01]  /*0fa0*/  FADD.FTZ R20, R27, R26 ;  /* 0x0000001a1b147221 */ /* 0x008fe20000010000 */
[----:B------:R-:W-:-:S05]  /*0fb0*/  IADD3 R26, P3, PT, R36, R33, RZ ;  /* 0x00000021241a7210 */ /* 0x000fca0007f7e0ff */
[----:B------:R-:W-:Y:S02]  /*0fc0*/  IMAD.X R27, R37, 0x1, R35, P3 ;  /* 0x00000001251b7824 */ /* 0x000fe400018e0623 */
[----:B0-----:R-:W-:Y:S01]  /*0fd0*/  FADD.FTZ R31, R20, R21 ;  /* 0x00000015141f7221 */ /* 0x001fe20000010000 */
[----:B------:R-:W-:Y:S02]  /*0fe0*/  IADD3 R20, P3, PT, R26, R33, RZ ;  /* 0x000000211a147210 */ /* 0x000fe40007f7e0ff */
[----:B------:R-:W3:Y:S02]  /*0ff0*/  LDG.E R19, desc[UR10][R26.64] ;  /* 0x0000000a1a137981 */ /* 0x000ee4000c1e1900 */
[----:B------:R-:W-:Y:S02]  /*1000*/  IADD3.X R21, PT, PT, R27, R35, RZ, P3, !PT ;  /* 0x000000231b157210 */ /* 0x000fe40001ffe4ff */
[----:B------:R-:W-:Y:S01]  /*1010*/  IADD3 R30, P3, PT, R20, R33, RZ ;  /* 0x00000021141e7210 */ /* 0x000fe20007f7e0ff */
[----:B----4-:R-:W-:-:S02]  /*1020*/  FADD.FTZ R34, R31, R34 ;  /* 0x000000221f227221 */ /* 0x010fc40000010000 */
[----:B------:R-:W4:Y:S02]  /*1030*/  LDG.E R20, desc[UR10][R20.64] ;  /* 0x0000000a14147981 */ /* 0x000f24000c1e1900 */
[----:B------:R-:W-:Y:S01]  /*1040*/  IMAD.X R31, R21, 0x1, R35, P3 ;  /* 0x00000001151f7824 */ /* 0x000fe200018e0623 */
[----:B------:R-:W-:-:S04]  /*1050*/  IADD3 R36, P3, PT, R30, R33, RZ ;  /* 0x000000211e247210 */ /* 0x000fc80007f7e0ff */
[----:B------:R-:W-:Y:S01]  /*1060*/  IADD3.X R37, PT, PT, R31, R35, RZ, P3, !PT ;  /* 0x000000231f257210 */ /* 0x000fe20001ffe4ff */
[----:B------:R-:W4:Y:S04]  /*1070*/  LDG.E R30, desc[UR10][R30.64] ;  /* 0x0000000a1e1e7981 */ /* 0x000f28000c1e1900 */
[----:B------:R-:W4:Y:S01]  /*1080*/  LDG.E R36, desc[UR10][R36.64] ;  /* 0x0000000a24247981 */ /* 0x000f22000c1e1900 */
[----:B-----5:R-:W-:Y:S01]  /*1090*/  FADD.FTZ R18, R34, R18 ;  /* 0x0000001222127221 */ /* 0x020fe20000010000 */
[----:B------:R-:W-:-:S05]  /*10a0*/  VIADD R32, R32, 0x10 ;  /* 0x0000001020207836 */ /* 0x000fca0000000000 */
[----:B------:R-:W-:Y:S02]  /*10b0*/  ISETP.NE.AND P3, PT, R32, RZ, PT ;  /* 0x000000ff2000720c */ /* 0x000fe40003f65270 */
[----:B------:R-:W-:Y:S01]  /*10c0*/  IADD3 R0, PT, PT, R0, 0x10, RZ ;  /* 0x0000001000007810 */ /* 0x000fe20007ffe0ff */
[----:B--2---:R-:W-:-:S04]  /*10d0*/  FADD.FTZ R5, R18, R5 ;  /* 0x0000000512057221 */ /* 0x004fc80000010000 */
[----:B------:R-:W-:-:S04]  /*10e0*/  FADD.FTZ R24, R5, R24 ;  /* 0x0000001805187221 */ /* 0x000fc80000010000 */
[----:B---3--:R-:W-:-:S04]  /*10f0*/  FADD.FTZ R19, R24, R19 ;  /* 0x0000001318137221 */ /* 0x008fc80000010000 */
[----:B----4-:R-:W-:-:S04]  /*1100*/  FADD.FTZ R19, R19, R20 ;  /* 0x0000001413137221 */ /* 0x010fc80000010000 */
[----:B------:R-:W-:-:S04]  /*1110*/  FADD.FTZ R19, R19, R30 ;  /* 0x0000001e13137221 */ /* 0x000fc80000010000 */
[----:B------:R-:W-:Y:S01]  /*1120*/  FADD.FTZ R5, R19, R36 ;  /* 0x0000002413057221 */ /* 0x000fe20000010000 */
[----:B------:R-:W-:Y:S06]  /*1130*/  @P3 BRA `(.L_x_1335) ;  /* 0xfffffff800c03947 */ /* 0x000fec000383ffff */
.L_x_1334:
[----:B------:R-:W-:Y:S05]  /*1140*/  BSYNC.RECONVERGENT B2 ;  /* 0x0000000000027941 */ /* 0x000fea0003800200 */
.L_x_1333:
        /* <DEDUP_REMOVED lines=8> */
[----:B------:R-:W-:Y:S01]  /*11d0*/  MOV R16, R0 ;  /* 0x0000000000107202 */ /* 0x000fe20000000f00 */
[----:B------:R-:W-:Y:S01]  /*11e0*/  IMAD.MOV.U32 R17, RZ, RZ, RZ ;  /* 0x000000ffff117224 */ /* 0x000fe200078e00ff */
[----:B------:R-:W-:Y:S01]  /*11f0*/  MOV R21, R23 ;  /* 0x0000001700157202 */ /* 0x000fe20000000f00 */
[----:B------:R-:W1:Y:S01]  /*1200*/  LDCU.64 UR12, c[0x0][0x390] ;  /* 0x00007200ff0c77ac */ /* 0x000e620008000a00 */
[----:B------:R-:W-:Y:S02]  /*1210*/  IMAD.MOV.U32 R20, RZ, RZ, R22 ;  /* 0x000000ffff147224 */ /* 0x000fe400078e0016 */
[----:B------:R-:W-:Y:S01]  /*1220*/  HFMA2 R27, -RZ, RZ, 0, 0 ;  /* 0x00000000ff1b7431 */ /* 0x000fe200000001ff */
[----:B------:R-:W-:Y:S01]  /*1230*/  IADD3 R26, PT, PT, R0, 0x2, RZ ;  /* 0x00000002001a7810 */ /* 0x000fe20007ffe0ff */
[----:B------:R-:W2:Y:S01]  /*1240*/  LDCU.64 UR14, c[0x0][0x388] ;  /* 0x00007100ff0e77ac */ /* 0x000ea20008000a00 */
[----:B0-----:R-:W-:-:S02]  /*1250*/  IMAD R33, R25, UR6, RZ ;  /* 0x0000000619217c24 */ /* 0x001fc4000f8e02ff */
[----:B------:R-:W-:Y:S01]  /*1260*/  IMAD.WIDE.U32 R18, R14, UR6, R16 ;  /* 0x000000060e127c25 */ /* 0x000fe2000f8e0010 */
[----:B------:R-:W-:-:S03]  /*1270*/  IADD3 R16, PT, PT, R0, 0x1, RZ ;  /* 0x0000000100107810 */ /* 0x000fc60007ffe0ff */
[C---:B------:R-:W-:Y:S02]  /*1280*/  IMAD R33, R14.reuse, UR7, R33 ;  /* 0x000000070e217c24 */ /* 0x040fe4000f8e0221 */
[----:B------:R-:W-:-:S04]  /*1290*/  IMAD.WIDE.U32 R16, R14, UR6, R16 ;  /* 0x000000060e107c25 */ /* 0x000fc8000f8e0010 */
[C---:B------:R-:W-:Y:S02]  /*12a0*/  IMAD.IADD R19, R33.reuse, 0x1, R19 ;  /* 0x0000000121137824 */ /* 0x040fe400078e0213 */
[----:B------:R-:W-:Y:S02]  /*12b0*/  IMAD.IADD R17, R33, 0x1, R17 ;  /* 0x0000000121117824 */ /* 0x000fe400078e0211 */
[----:B-1----:R-:W-:Y:S02]  /*12c0*/  IMAD R19, R19, UR12, RZ ;  /* 0x0000000c13137c24 */ /* 0x002fe4000f8e02ff */
[----:B------:R-:W-:Y:S02]  /*12d0*/  IMAD R17, R17, UR12, RZ ;  /* 0x0000000c11117c24 */ /* 0x000fe4000f8e02ff */
[C---:B------:R-:W-:Y:S02]  /*12e0*/  IMAD R31, R18.reuse, UR13, R19 ;  /* 0x0000000d121f7c24 */ /* 0x040fe4000f8e0213 */
[----:B------:R-:W-:-:S04]  /*12f0*/  IMAD.WIDE.U32 R18, R18, UR12, R20 ;  /* 0x0000000c12127c25 */ /* 0x000fc8000f8e0014 */
[----:B------:R-:W-:Y:S01]  /*1300*/  IMAD.IADD R19, R19, 0x1, R31 ;  /* 0x0000000113137824 */ /* 0x000fe200078e021f */
[----:B--2---:R-:W-:Y:S01]  /*1310*/  LEA R30, P3, R18, UR14, 0x2 ;  /* 0x0000000e121e7c11 */ /* 0x004fe2000f8610ff */
[C---:B------:R-:W-:Y:S02]  /*1320*/  IMAD R35, R16.reuse, UR13, R17 ;  /* 0x0000000d10237c24 */ /* 0x040fe4000f8e0211 */
[----:B------:R-:W-:Y:S01]  /*1330*/  IMAD.WIDE.U32 R16, R16, UR12, R20 ;  /* 0x0000000c10107c25 */ /* 0x000fe2000f8e0014 */
[----:B------:R-:W-:-:S03]  /*1340*/  LEA.HI.X R31, R18, UR15, R19, 0x2, P3 ;  /* 0x0000000f121f7c11 */ /* 0x000fc600098f1413 */
[----:B------:R-:W-:Y:S01]  /*1350*/  IMAD.IADD R17, R17, 0x1, R35 ;  /* 0x0000000111117824 */ /* 0x000fe200078e0223 */
[----:B------:R-:W-:Y:S01]  /*1360*/  LEA R34, P3, R16, UR14, 0x2 ;  /* 0x0000000e10227c11 */ /* 0x000fe2000f8610ff */
[----:B------:R-:W-:Y:S01]  /*1370*/  IMAD.WIDE.U32 R26, R14, UR6, R26 ;  /* 0x000000060e1a7c25 */ /* 0x000fe2000f8e001a */
[----:B------:R-:W2:Y:S02]  /*1380*/  LDG.E R24, desc[UR10][R30.64] ;  /* 0x0000000a1e187981 */ /* 0x000ea4000c1e1900 */
[----:B------:R-:W-:Y:S01]  /*1390*/  LEA.HI.X R35, R16, UR15, R17, 0x2, P3 ;  /* 0x0000000f10237c11 */ /* 0x000fe200098f1411 */
[----:B------:R-:W-:Y:S01]  /*13a0*/  IMAD.MOV.U32 R17, RZ, RZ, RZ ;  /* 0x000000ffff117224 */ /* 0x000fe200078e00ff */
[----:B------:R-:W-:Y:S02]  /*13b0*/  IADD3 R16, PT, PT, R0, 0x3, RZ ;  /* 0x0000000300107810 */ /* 0x000fe40007ffe0ff */
[----:B------:R-:W-:Y:S01]  /*13c0*/  IADD3 R18, PT, PT, R33, R27, RZ ;  /* 0x0000001b21127210 */ /* 0x000fe20007ffe0ff */
[----:B------:R-:W3:Y:S02]  /*13d0*/  LDG.E R32, desc[UR10][R34.64] ;  /* 0x0000000a22207981 */ /* 0x000ee4000c1e1900 */
[----:B------:R-:W-:-:S04]  /*13e0*/  IMAD.WIDE.U32 R16, R14, UR6, R16 ;  /* 0x000000060e107c25 */ /* 0x000fc8000f8e0010 */
[----:B------:R-:W-:Y:S02]  /*13f0*/  IMAD R19, R18, UR12, RZ ;  /* 0x0000000c12137c24 */ /* 0x000fe4000f8e02ff */
[----:B------:R-:W-:Y:S02]  /*1400*/  IMAD.IADD R17, R33, 0x1, R17 ;  /* 0x0000000121117824 */ /* 0x000fe400078e0211 */
[C---:B------:R-:W-:Y:S02]  /*1410*/  IMAD R19, R26.reuse, UR13, R19 ;  /* 0x0000000d1a137c24 */ /* 0x040fe4000f8e0213 */
[----:B------:R-:W-:-:S04]  /*1420*/  IMAD.WIDE.U32 R26, R26, UR12, R20 ;  /* 0x0000000c1a1a7c25 */ /* 0x000fc8000f8e0014 */
[----:B------:R-:W-:Y:S01]  /*1430*/  IMAD R17, R17, UR12, RZ ;  /* 0x0000000c11117c24 */ /* 0x000fe2000f8e02ff */
[----:B------:R-:W-:Y:S02]  /*1440*/  IADD3 R19, PT, PT, R27, R19, RZ ;  /* 0x000000131b137210 */ /* 0x000fe40007ffe0ff */
[----:B------:R-:W-:Y:S01]  /*1450*/  LEA R18, P3, R26, UR14, 0x2 ;  /* 0x0000000e1a127c11 */ /* 0x000fe2000f8610ff */
[C---:B------:R-:W-:Y:S02]  /*1460*/  IMAD R27, R16.reuse, UR13, R17 ;  /* 0x0000000d101b7c24 */ /* 0x040fe4000f8e0211 */
[----:B------:R-:W-:Y:S01]  /*1470*/  IMAD.WIDE.U32 R16, R16, UR12, R20 ;  /* 0x0000000c10107c25 */ /* 0x000fe2000f8e0014 */
[----:B------:R-:W-:-:S04]  /*1480*/  LEA.HI.X R19, R26, UR15, R19, 0x2, P3 ;  /* 0x0000000f1a137c11 */ /* 0x000fc800098f1413 */
[----:B------:R-:W-:Y:S01]  /*1490*/  IADD3 R17, PT, PT, R17, R27, RZ ;  /* 0x0000001b11117210 */ /* 0x000fe20007ffe0ff */
[----:B------:R0:W4:Y:S01]  /*14a0*/  LDG.E R31, desc[UR10][R18.64] ;  /* 0x0000000a121f7981 */ /* 0x000122000c1e1900 */
[----:B------:R-:W-:-:S04]  /*14b0*/  LEA R26, P3, R16, UR14, 0x2 ;  /* 0x0000000e101a7c11 */ /* 0x000fc8000f8610ff */
[----:B------:R-:W-:Y:S01]  /*14c0*/  LEA.HI.X R27, R16, UR15, R17, 0x2, P3 ;  /* 0x0000000f101b7c11 */ /* 0x000fe200098f1411 */
[C---:B------:R-:W-:Y:S01]  /*14d0*/  VIADD R16, R0.reuse, 0x4 ;  /* 0x0000000400107836 */ /* 0x040fe20000000000 */
[----:B------:R-:W-:Y:S02]  /*14e0*/  MOV R17, RZ ;  /* 0x000000ff00117202 */ /* 0x000fe40000000f00 */
[----:B0-----:R-:W-:Y:S01]  /*14f0*/  MOV R19, RZ ;  /* 0x000000ff00137202 */ /* 0x001fe20000000f00 */
[----:B------:R-:W-:Y:S01]  /*1500*/  VIADD R18, R0, 0x6 ;  /* 0x0000000600127836 */ /* 0x000fe20000000000 */
[----:B------:R-:W5:Y:S01]  /*1510*/  LDG.E R30, desc[UR10][R26.64] ;  /* 0x0000000a1a1e7981 */ /* 0x000f62000c1e1900 */
[----:B------:R-:W-:-:S04]  /*1520*/  IMAD.WIDE.U32 R16, R14, UR6, R16 ;  /* 0x000000060e107c25 */ /* 0x000fc8000f8e0010 */
[----:B------:R-:W-:-:S04]  /*1530*/  IMAD.IADD R17, R33, 0x1, R17 ;  /* 0x0000000121117824 */ /* 0x000fc800078e0211 */
[----:B------:R-:W-:-:S04]  /*1540*/  IMAD R17, R17, UR12, RZ ;  /* 0x0000000c11117c24 */ /* 0x000fc8000f8e02ff */
[C---:B------:R-:W-:Y:S02]  /*1550*/  IMAD R37, R16.reuse, UR13, R17 ;  /* 0x0000000d10257c24 */ /* 0x040fe4000f8e0211 */
[----:B------:R-:W-:-:S05]  /*1560*/  IMAD.WIDE.U32 R16, R16, UR12, R20 ;  /* 0x0000000c10107c25 */ /* 0x000fca000f8e0014 */
[----:B------:R-:W-:Y:S02]  /*1570*/  IADD3 R17, PT, PT, R17, R37, RZ ;  /* 0x0000002511117210 */ /* 0x000fe40007ffe0ff */
[----:B------:R-:W-:-:S04]  /*1580*/  LEA R36, P3, R16, UR14, 0x2 ;  /* 0x0000000e10247c11 */ /* 0x000fc8000f8610ff */
[----:B------:R-:W-:Y:S01]  /*1590*/  LEA.HI.X R37, R16, UR15, R17, 0x2, P3 ;  /* 0x0000000f10257c11 */ /* 0x000fe200098f1411 */
[----:B------:R-:W-:Y:S02]  /*15a0*/  HFMA2 R17, -RZ, RZ, 0, 0 ;  /* 0x00000000ff117431 */ /* 0x000fe400000001ff */
[----:B------:R-:W-:Y:S02]  /*15b0*/  VIADD R16, R0, 0x5 ;  /* 0x0000000500107836 */ /* 0x000fe40000000000 */
[C---:B------:R-:W-:Y:S01]  /*15c0*/  IMAD.WIDE.U32 R18, R14.reuse, UR6, R18 ;  /* 0x000000060e127c25 */ /* 0x040fe2000f8e0012 */
[----:B------:R-:W5:Y:S03]  /*15d0*/  LDG.E R27, desc[UR10][R36.64] ;  /* 0x0000000a241b7981 */ /* 0x000f66000c1e1900 */
        /* <DEDUP_REMOVED lines=8> */
[----:B------:R-:W-:-:S04]  /*1660*/  IMAD.IADD R16, R33, 0x1, R19 ;  /* 0x0000000121107824 */ /* 0x000fc800078e0213 */
[----:B------:R-:W-:Y:S01]  /*1670*/  IMAD R17, R16, UR12, RZ ;  /* 0x0000000c10117c24 */ /* 0x000fe2000f8e02ff */
[----:B------:R-:W5:Y:S03]  /*1680*/  LDG.E R26, desc[UR10][R34.64] ;  /* 0x0000000a221a7981 */ /* 0x000f66000c1e1900 */
[C---:B------:R-:W-:Y:S02]  /*1690*/  IMAD R17, R18.reuse, UR13, R17 ;  /* 0x0000000d12117c24 */ /* 0x040fe4000f8e0211 */
[----:B------:R-:W-:-:S05]  /*16a0*/  IMAD.WIDE.U32 R18, R18, UR12, R20 ;  /* 0x0000000c12127c25 */ /* 0x000fca000f8e0014 */
[----:B------:R-:W-:Y:S01]  /*16b0*/  IADD3 R17, PT, PT, R19, R17, RZ ;  /* 0x0000001113117210 */ /* 0x000fe20007ffe0ff */
[----:B------:R-:W-:Y:S01]  /*16c0*/  HFMA2 R19, -RZ, RZ, 0, 0 ;  /* 0x00000000ff137431 */ /* 0x000fe200000001ff */
[----:B------:R-:W-:-:S04]  /*16d0*/  LEA R16, P3, R18, UR14, 0x2 ;  /* 0x0000000e12107c11 */ /* 0x000fc8000f8610ff */
[----:B------:R-:W-:Y:S01]  /*16e0*/  LEA.HI.X R17, R18, UR15, R17, 0x2, P3 ;  /* 0x0000000f12117c11 */ /* 0x000fe200098f1411 */
[----:B------:R-:W-:-:S04]  /*16f0*/  VIADD R18, R0, 0x7 ;  /* 0x0000000700127836 */ /* 0x000fc80000000000 */
[----:B------:R-:W-:Y:S01]  /*1700*/  IMAD.WIDE.U32 R18, R14, UR6, R18 ;  /* 0x000000060e127c25 */ /* 0x000fe2000f8e0012 */
[----:B------:R-:W5:Y:S03]  /*1710*/  LDG.E R17, desc[UR10][R16.64] ;  /* 0x0000000a10117981 */ /* 0x000f66000c1e1900 */
[----:B------:R-:W-:-:S04]  /*1720*/  IMAD.IADD R33, R33, 0x1, R19 ;  /* 0x0000000121217824 */ /* 0x000fc800078e0213 */
[----:B------:R-:W-:Y:S02]  /*1730*/  IMAD R33, R33, UR12, RZ ;  /* 0x0000000c21217c24 */ /* 0x000fe4000f8e02ff */
[----:B------:R-:W-:-:S04]  /*1740*/  IMAD.WIDE.U32 R20, R18, UR12, R20 ;  /* 0x0000000c12147c25 */ /* 0x000fc8000f8e0014 */
[----:B------:R-:W-:Y:S01]  /*1750*/  IMAD R19, R18, UR13, R33 ;  /* 0x0000000d12137c24 */ /* 0x000fe2000f8e0221 */
[----:B------:R-:W-:-:S04]  /*1760*/  LEA R18, P3, R20, UR14, 0x2 ;  /* 0x0000000e14127c11 */ /* 0x000fc8000f8610ff */
[----:B------:R-:W-:-:S04]  /*1770*/  IADD3 R19, PT, PT, R21, R19, RZ ;  /* 0x0000001315137210 */ /* 0x000fc80007ffe0ff */
[----:B------:R-:W-:-:S06]  /*1780*/  LEA.HI.X R19, R20, UR15, R19, 0x2, P3 ;  /* 0x0000000f14137c11 */ /* 0x000fcc00098f1413 */
[----:B------:R-:W5:Y:S01]  /*1790*/  LDG.E R19, desc[UR10][R18.64] ;  /* 0x0000000a12137981 */ /* 0x000f62000c1e1900 */
[----:B------:R-:W-:Y:S02]  /*17a0*/  VIADD R0, R0, 0x8 ;  /* 0x0000000800007836 */ /* 0x000fe40000000000 */
        /* <DEDUP_REMOVED lines=8> */
.L_x_1339:
[----:B------:R-:W-:Y:S05]  /*1830*/  BSYNC.RECONVERGENT B3 ;  /* 0x0000000000037941 */ /* 0x000fea0003800200 */
.L_x_1338:
[----:B------:R-:W-:Y:S05]  /*1840*/  @!P2 BRA `(.L_x_1337) ;  /* 0x0000000400a8a947 */ /* 0x000fea0003800000 */
[----:B------:R-:W-:Y:S01]  /*1850*/  IADD3 R16, PT, PT, R2, -0x1, RZ ;  /* 0xffffffff02107810 */ /* 0x000fe20007ffe0ff */
[----:B------:R-:W-:Y:S01]  /*1860*/  BSSY.RECONVERGENT B3, `(.L_x_1340) ;  /* 0x000003a000037945 */ /* 0x000fe20003800200 */
[----:B------:R-:W-:Y:S02]  /*1870*/  LOP3.LUT P2, RZ, R7, 0x3, RZ, 0xc0, !PT ;  /* 0x0000000307ff7812 */ /* 0x000fe4000784c0ff */
        /* <DEDUP_REMOVED lines=10> */
[----:B------:R-:W-:Y:S02]  /*1920*/  IMAD.MOV.U32 R19, RZ, RZ, RZ ;  /* 0x000000ffff137224 */ /* 0x000fe400078e00ff */
[----:B0-----:R-:W-:-:S02]  /*1930*/  IMAD R33, R25, UR6, RZ ;  /* 0x0000000619217c24 */ /* 0x001fc4000f8e02ff */
[----:B------:R-:W-:-:S04]  /*1940*/  IMAD.WIDE.U32 R16, R14, UR6, R16 ;  /* 0x000000060e107c25 */ /* 0x000fc8000f8e0010 */
[----:B------:R-:W-:Y:S02]  /*1950*/  IMAD R33, R14, UR7, R33 ;  /* 0x000000070e217c24 */ /* 0x000fe4000f8e0221 */
[----:B-1----:R-:W-:-:S04]  /*1960*/  IMAD.WIDE.U32 R30, R16, UR12, R22 ;  /* 0x0000000c101e7c25 */ /* 0x002fc8000f8e0016 */
[----:B------:R-:W-:Y:S01]  /*1970*/  IMAD.IADD R17, R33, 0x1, R17 ;  /* 0x0000000121117824 */ /* 0x000fe200078e0211 */
[----:B--2---:R-:W-:Y:S01]  /*1980*/  LEA R26, P3, R30, UR14, 0x2 ;  /* 0x0000000e1e1a7c11 */ /* 0x004fe2000f8610ff */
[----:B------:R-:W-:-:S04]  /*1990*/  IMAD.WIDE.U32 R20, R14, UR6, R20 ;  /* 0x000000060e147c25 */ /* 0x000fc8000f8e0014 */
[----:B------:R-:W-:Y:S02]  /*19a0*/  IMAD R17, R17, UR12, RZ ;  /* 0x0000000c11117c24 */ /* 0x000fe4000f8e02ff */
[----:B------:R-:W-:-:S04]  /*19b0*/  IMAD.WIDE.U32 R18, R14, UR6, R18 ;  /* 0x000000060e127c25 */ /* 0x000fc8000f8e0012 */
[----:B------:R-:W-:Y:S01]  /*19c0*/  IMAD R17, R16, UR13, R17 ;  /* 0x0000000d10117c24 */ /* 0x000fe2000f8e0211 */
[C---:B------:R-:W-:Y:S01]  /*19d0*/  IADD3 R19, PT, PT, R33.reuse, R19, RZ ;  /* 0x0000001321137210 */ /* 0x040fe20007ffe0ff */
[----:B------:R-:W-:Y:S02]  /*19e0*/  VIADD R16, R0, 0x3 ;  /* 0x0000000300107836 */ /* 0x000fe40000000000 */
[----:B------:R-:W-:Y:S01]  /*19f0*/  IMAD.IADD R21, R33, 0x1, R21 ;  /* 0x0000000121157824 */ /* 0x000fe200078e0215 */
[----:B------:R-:W-:Y:S01]  /*1a00*/  IADD3 R17, PT, PT, R31, R17, RZ ;  /* 0x000000111f117210 */ /* 0x000fe20007ffe0ff */
[----:B------:R-:W-:Y:S02]  /*1a10*/  IMAD R19, R19, UR12, RZ ;  /* 0x0000000c13137c24 */ /* 0x000fe4000f8e02ff */
[----:B------:R-:W-:Y:S01]  /*1a20*/  IMAD R21, R21, UR12, RZ ;  /* 0x0000000c15157c24 */ /* 0x000fe2000f8e02ff */
[----:B------:R-:W-:Y:S02]  /*1a30*/  LEA.HI.X R27, R30, UR15, R17, 0x2, P3 ;  /* 0x0000000f1e1b7c11 */ /* 0x000fe400098f1411 */
[----:B------:R-:W-:-:S03]  /*1a40*/  MOV R17, RZ ;  /* 0x000000ff00117202 */ /* 0x000fc60000000f00 */
[----:B------:R-:W2:Y:S01]  /*1a50*/  LDG.E R26, desc[UR10][R26.64] ;  /* 0x0000000a1a1a7981 */ /* 0x000ea2000c1e1900 */
[----:B------:R-:W-:-:S04]  /*1a60*/  IMAD.WIDE.U32 R16, R14, UR6, R16 ;  /* 0x000000060e107c25 */ /* 0x000fc8000f8e0010 */
[----:B------:R-:W-:Y:S02]  /*1a70*/  IMAD.IADD R35, R33, 0x1, R17 ;  /* 0x0000000121237824 */ /* 0x000fe400078e0211 */
[C---:B------:R-:W-:Y:S02]  /*1a80*/  IMAD R17, R20.reuse, UR13, R21 ;  /* 0x0000000d14117c24 */ /* 0x040fe4000f8e0215 */
[----:B------:R-:W-:-:S04]  /*1a90*/  IMAD.WIDE.U32 R20, R20, UR12, R22 ;  /* 0x0000000c14147c25 */ /* 0x000fc8000f8e0016 */
[----:B------:R-:W-:Y:S01]  /*1aa0*/  IMAD R35, R35, UR12, RZ ;  /* 0x0000000c23237c24 */ /* 0x000fe2000f8e02ff */
[----:B------:R-:W-:Y:S01]  /*1ab0*/  IADD3 R17, PT, PT, R21, R17, RZ ;  /* 0x0000001115117210 */ /* 0x000fe20007ffe0ff */
[----:B------:R-:W-:Y:S02]  /*1ac0*/  IMAD R33, R18, UR13, R19 ;  /* 0x0000000d12217c24 */ /* 0x000fe4000f8e0213 */
[----:B------:R-:W-:-:S04]  /*1ad0*/  IMAD.WIDE.U32 R30, R16, UR12, R22 ;  /* 0x0000000c101e7c25 */ /* 0x000fc8000f8e0016 */
[----:B------:R-:W-:Y:S01]  /*1ae0*/  IMAD R35, R16, UR13, R35 ;  /* 0x0000000d10237c24 */ /* 0x000fe2000f8e0223 */
[----:B------:R-:W-:Y:S01]  /*1af0*/  LEA R16, P3, R20, UR14, 0x2 ;  /* 0x0000000e14107c11 */ /* 0x000fe2000f8610ff */
[----:B------:R-:W-:-:S03]  /*1b00*/  IMAD.WIDE.U32 R18, R18, UR12, R22 ;  /* 0x0000000c12127c25 */ /* 0x000fc6000f8e0016 */
[----:B------:R-:W-:Y:S01]  /*1b10*/  LEA.HI.X R17, R20, UR15, R17, 0x2, P3 ;  /* 0x0000000f14117c11 */ /* 0x000fe200098f1411 */
[----:B------:R-:W-:Y:S01]  /*1b20*/  IMAD.IADD R33, R19, 0x1, R33 ;  /* 0x0000000113217824 */ /* 0x000fe200078e0221 */
[C---:B------:R-:W-:Y:S02]  /*1b30*/  LEA R20, P3, R18.reuse, UR14, 0x2 ;  /* 0x0000000e12147c11 */ /* 0x040fe4000f8610ff */
[----:B------:R-:W-:Y:S01]  /*1b40*/  IADD3 R35, PT, PT, R31, R35, RZ ;  /* 0x000000231f237210 */ /* 0x000fe20007ffe0ff */
[----:B------:R-:W3:Y:S01]  /*1b50*/  LDG.E R16, desc[UR10][R16.64] ;  /* 0x0000000a10107981 */ /* 0x000ee2000c1e1900 */
[----:B------:R-:W-:Y:S02]  /*1b60*/  LEA.HI.X R21, R18, UR15, R33, 0x2, P3 ;  /* 0x0000000f12157c11 */ /* 0x000fe400098f1421 */
[----:B------:R-:W-:-:S03]  /*1b70*/  LEA R18, P3, R30, UR14, 0x2 ;  /* 0x0000000e1e127c11 */ /* 0x000fc6000f8610ff */
[----:B------:R-:W4:Y:S01]  /*1b80*/  LDG.E R20, desc[UR10][R20.64] ;  /* 0x0000000a14147981 */ /* 0x000f22000c1e1900 */
[----:B------:R-:W-:-:S05]  /*1b90*/  LEA.HI.X R19, R30, UR15, R35, 0x2, P3 ;  /* 0x0000000f1e137c11 */ /* 0x000fca00098f1423 */
[----:B------:R-:W5:Y:S01]  /*1ba0*/  LDG.E R18, desc[UR10][R18.64] ;  /* 0x0000000a12127981 */ /* 0x000f62000c1e1900 */
[----:B------:R-:W-:Y:S02]  /*1bb0*/  VIADD R0, R0, 0x4 ;  /* 0x0000000400007836 */ /* 0x000fe40000000000 */
[----:B--2---:R-:W-:-:S04]  /*1bc0*/  FADD.FTZ R5, R5, R26 ;  /* 0x0000001a05057221 */ /* 0x004fc80000010000 */
[----:B---3--:R-:W-:-:S04]  /*1bd0*/  FADD.FTZ R5, R5, R16 ;  /* 0x0000001005057221 */ /* 0x008fc80000010000 */
[----:B----4-:R-:W-:-:S04]  /*1be0*/  FADD.FTZ R5, R5, R20 ;  /* 0x0000001405057221 */ /* 0x010fc80000010000 */
[----:B-----5:R-:W-:-:S07]  /*1bf0*/  FADD.FTZ R5, R5, R18 ;  /* 0x0000001205057221 */ /* 0x020fce0000010000 */
.L_x_1341:
[----:B------:R-:W-:Y:S05]  /*1c00*/  BSYNC.RECONVERGENT B3 ;  /* 0x0000000000037941 */ /* 0x000fea0003800200 */
.L_x_1340:
[----:B------:R-:W-:Y:S05]  /*1c10*/  @!P2 BRA `(.L_x_1337) ;  /* 0x0000000000b4a947 */ /* 0x000fea0003800000 */
[----:B------:R-:W0:Y:S01]  /*1c20*/  LDC.64 R20, c[0x0][0x3a0] ;  /* 0x0000e800ff147b82 */ /* 0x000e220000000a00 */
[----:B------:R-:W-:-:S07]  /*1c30*/  MOV R24, R0 ;  /* 0x0000000000187202 */ /* 0x000fce0000000f00 */
[----:B------:R-:W1:Y:S08]  /*1c40*/  LDC.64 R16, c[0x0][0x390] ;  /* 0x0000e400ff107b82 */ /* 0x000e700000000a00 */
[----:B------:R-:W2:Y:S01]  /*1c50*/  LDC.64 R18, c[0x0][0x388] ;  /* 0x0000e200ff127b82 */ /* 0x000ea20000000a00 */
[----:B0-----:R-:W-:-:S04]  /*1c60*/  IMAD R25, R25, R20, RZ ;  /* 0x0000001419197224 */ /* 0x001fc800078e02ff */
[C---:B------:R-:W-:Y:S02]  /*1c70*/  IMAD R21, R14.reuse, R21, R25 ;  /* 0x000000150e157224 */ /* 0x040fe400078e0219 */
[----:B------:R-:W-:Y:S02]  /*1c80*/  IMAD.MOV.U32 R25, RZ, RZ, RZ ;  /* 0x000000ffff197224 */ /* 0x000fe400078e00ff */
[----:B------:R-:W-:-:S05]  /*1c90*/  IMAD.WIDE.U32 R26, R14, R20, R24 ;  /* 0x000000140e1a7225 */ /* 0x000fca00078e0018 */
[----:B------:R-:W-:-:S05]  /*1ca0*/  IADD3 R25, PT, PT, R21, R27, RZ ;  /* 0x0000001b15197210 */ /* 0x000fca0007ffe0ff */
[----:B-1----:R-:W-:-:S04]  /*1cb0*/  IMAD R25, R25, R16, RZ ;  /* 0x0000001019197224 */ /* 0x002fc800078e02ff */
[C---:B------:R-:W-:Y:S02]  /*1cc0*/  IMAD R25, R26.reuse, R17, R25 ;  /* 0x000000111a197224 */ /* 0x040fe400078e0219 */
[----:B------:R-:W-:-:S04]  /*1cd0*/  IMAD.WIDE.U32 R26, R26, R16, R22 ;  /* 0x000000101a1a7225 */ /* 0x000fc800078e0016 */
[----:B------:R-:W-:Y:S01]  /*1ce0*/  IMAD.IADD R25, R27, 0x1, R25 ;  /* 0x000000011b197824 */ /* 0x000fe200078e0219 */
[----:B--2---:R-:W-:-:S04]  /*1cf0*/  LEA R24, P2, R26, R18, 0x2 ;  /* 0x000000121a187211 */ /* 0x004fc800078410ff */
[----:B------:R-:W-:-:S05]  /*1d00*/  LEA.HI.X R25, R26, R19, R25, 0x2, P2 ;  /* 0x000000131a197211 */ /* 0x000fca00010f1419 */
[----:B------:R-:W2:Y:S01]  /*1d10*/  LDG.E R24, desc[UR10][R24.64] ;  /* 0x0000000a18187981 */ /* 0x000ea2000c1e1900 */
[----:B------:R-:W-:-:S04]  /*1d20*/  LOP3.LUT R26, R7, 0x3, RZ, 0xc0, !PT ;  /* 0x00000003071a7812 */ /* 0x000fc800078ec0ff */
[----:B------:R-:W-:Y:S01]  /*1d30*/  ISETP.NE.AND P2, PT, R26, 0x1, PT ;  /* 0x000000011a00780c */ /* 0x000fe20003f45270 */
[----:B--2---:R-:W-:-:S12]  /*1d40*/  FADD.FTZ R5, R5, R24 ;  /* 0x0000001805057221 */ /* 0x004fd80000010000 */
[----:B------:R-:W-:Y:S05]  /*1d50*/  @!P2 BRA `(.L_x_1337) ;  /* 0x000000000064a947 */ /* 0x000fea0003800000 */
[----:B------:R-:W-:Y:S01]  /*1d60*/  ISETP.NE.AND P2, PT, R26, 0x2, PT ;  /* 0x000000021a00780c */ /* 0x000fe20003f45270 */
[----:B------:R-:W-:Y:S01]  /*1d70*/  HFMA2 R25, -RZ, RZ, 0, 0 ;  /* 0x00000000ff197431 */ /* 0x000fe200000001ff */
[----:B------:R-:W-:-:S05]  /*1d80*/  IADD3 R24, PT, PT, R0, 0x1, RZ ;  /* 0x0000000100187810 */ /* 0x000fca0007ffe0ff */
[----:B------:R-:W-:-:S06]  /*1d90*/  IMAD.WIDE.U32 R24, R14, R20, R24 ;  /* 0x000000140e187225 */ /* 0x000fcc00078e0018 */
[----:B------:R-:W-:Y:S01]  /*1da0*/  @P2 VIADD R26, R0, 0x2 ;  /* 0x00000002001a2836 */ /* 0x000fe20000000000 */
[----:B------:R-:W-:Y:S01]  /*1db0*/  IADD3 R25, PT, PT, R21, R25, RZ ;  /* 0x0000001915197210 */ /* 0x000fe20007ffe0ff */
[----:B------:R-:W-:Y:S02]  /*1dc0*/  @P2 IMAD.MOV.U32 R27, RZ, RZ, RZ ;  /* 0x000000ffff1b2224 */ /* 0x000fe400078e00ff */
[----:B------:R-:W-:-:S04]  /*1dd0*/  @P2 IMAD.WIDE.U32 R14, R14, R20, R26 ;  /* 0x000000140e0e2225 */ /* 0x000fc800078e001a */
[----:B------:R-:W-:Y:S02]  /*1de0*/  @P2 IMAD.IADD R15, R21, 0x1, R15 ;  /* 0x00000001150f2824 */ /* 0x000fe400078e020f */
[-C--:B------:R-:W-:Y:S02]  /*1df0*/  IMAD R25, R25, R16.reuse, RZ ;  /* 0x0000001019197224 */ /* 0x080fe400078e02ff */
[-C--:B------:R-:W-:Y:S02]  /*1e00*/  @P2 IMAD R0, R15, R16.reuse, RZ ;  /* 0x000000100f002224 */ /* 0x080fe400078e02ff */
[----:B------:R-:W-:-:S04]  /*1e10*/  IMAD.WIDE.U32 R20, R24, R16, R22 ;  /* 0x0000001018147225 */ /* 0x000fc800078e0016 */
[----:B------:R-:W-:Y:S02]  /*1e20*/  IMAD R15, R24, R17, R25 ;  /* 0x00000011180f7224 */ /* 0x000fe400078e0219 */
[----:B------:R-:W-:-:S04]  /*1e30*/  @P2 IMAD.WIDE.U32 R24, R14, R16, R22 ;  /* 0x000000100e182225 */ /* 0x000fc800078e0016 */
[----:B------:R-:W-:Y:S01]  /*1e40*/  @P2 IMAD R17, R14, R17, R0 ;  /* 0x000000110e112224 */ /* 0x000fe200078e0200 */
[-C--:B------:R-:W-:Y:S02]  /*1e50*/  LEA R14, P3, R20, R18.reuse, 0x2 ;  /* 0x00000012140e7211 */ /* 0x080fe400078610ff */
[----:B------:R-:W-:Y:S02]  /*1e60*/  IADD3 R0, PT, PT, R21, R15, RZ ;  /* 0x0000000f15007210 */ /* 0x000fe40007ffe0ff */
[----:B------:R-:W-:Y:S02]  /*1e70*/  @P2 LEA R18, P4, R24, R18, 0x2 ;  /* 0x0000001218122211 */ /* 0x000fe400078810ff */
[----:B------:R-:W-:Y:S01]  /*1e80*/  LEA.HI.X R15, R20, R19, R0, 0x2, P3 ;  /* 0x00000013140f7211 */ /* 0x000fe200018f1400 */
[----:B------:R-:W-:-:S04]  /*1e90*/  @P2 IMAD.IADD R0, R25, 0x1, R17 ;  /* 0x0000000119002824 */ /* 0x000fc800078e0211 */
[----:B------:R-:W2:Y:S01]  /*1ea0*/  LDG.E R14, desc[UR10][R14.64] ;  /* 0x0000000a0e0e7981 */ /* 0x000ea2000c1e1900 */
[----:B------:R-:W-:-:S05]  /*1eb0*/  @P2 LEA.HI.X R19, R24, R19, R0, 0x2, P4 ;  /* 0x0000001318132211 */ /* 0x000fca00020f1400 */
[----:B------:R-:W3:Y:S01]  /*1ec0*/  @P2 LDG.E R18, desc[UR10][R18.64] ;  /* 0x0000000a12122981 */ /* 0x000ee2000c1e1900 */
[----:B--2---:R-:W-:-:S04]  /*1ed0*/  FADD.FTZ R5, R5, R14 ;  /* 0x0000000e05057221 */ /* 0x004fc80000010000 */
[----:B---3--:R-:W-:-:S07]  /*1ee0*/  @P2 FADD.FTZ R5, R5, R18 ;  /* 0x0000001205052221 */ /* 0x008fce0000010000 */
.L_x_1337:
[----:B------:R-:W-:Y:S05]  /*1ef0*/  BSYNC.RECONVERGENT B2 ;  /* 0x0000000000027941 */ /* 0x000fea0003800200 */
.L_x_1336:
[----:B------:R-:W-:Y:S05]  /*1f00*/  @P1 BRA `(.L_x_1342) ;  /* 0xffffffec00001947 */ /* 0x000fea000383ffff */
[----:B------:R-:W-:Y:S05]  /*1f10*/  BSYNC.RECONVERGENT B1 ;  /* 0x0000000000017941 */ /* 0x000fea0003800200 */
.L_x_1332:
        /* <DEDUP_REMOVED lines=13> */
.L_x_1331:
[----:B------:R-:W0:Y:S02]  /*1ff0*/  LDCU.64 UR6, c[0x0][0x3c8] ;  /* 0x00007900ff0677ac */ /* 0x000e240008000a00 */
[----:B0-----:R-:W-:-:S04]  /*2000*/  LEA R2, P0, R28, UR6, 0x2 ;  /* 0x000000061c027c11 */ /* 0x001fc8000f8010ff */
[----:B------:R-:W-:-:S05]  /*2010*/  LEA.HI.X R3, R28, UR7, R29, 0x2, P0 ;  /* 0x000000071c037c11 */ /* 0x000fca00080f141d */
[----:B------:R0:W-:Y:S04]  /*2020*/  STG.E desc[UR10][R2.64], RZ ;  /* 0x000000ff02007986 */ /* 0x0001e8000c10190a */
.L_x_1343:
[----:B------:R-:W-:Y:S05]  /*2030*/  BSYNC.RECONVERGENT B0 ;  /* 0x0000000000007941 */ /* 0x000fea0003800200 */
.L_x_1330:
[----:B------:R-:W2:Y:S01]  /*2040*/  LDCU UR6, c[0x0][0x380] ;  /* 0x00007000ff0677ac */ /* 0x000ea20008000800 */
[----:B------:R-:W-:-:S05]  /*2050*/  IADD3 R28, P0, PT, R11, R28, RZ ;  /* 0x0000001c0b1c7210 */ /* 0x000fca0007f1e0ff */
[----:B------:R-:W-:Y:S01]  /*2060*/  IMAD.X R29, RZ, RZ, R29, P0 ;  /* 0x000000ffff1d7224 */ /* 0x000fe200000e061d */
[----:B--2---:R-:W-:-:S04]  /*2070*/  ISETP.GE.U32.AND P0, PT, R28, UR6, PT ;  /* 0x000000061c007c0c */ /* 0x004fc8000bf06070 */
[----:B------:R-:W-:-:S13]  /*2080*/  ISETP.GE.AND.EX P0, PT, R29, UR9, PT, P0 ;  /* 0x000000091d007c0c */ /* 0x000fda000bf06300 */
[----:B------:R-:W-:Y:S05]  /*2090*/  @!P0 BRA `(.L_x_1344) ;  /* 0xffffffe0002c8947 */ /* 0x000fea000383ffff */
[----:B------:R-:W-:Y:S05]  /*20a0*/  EXIT ;  /* 0x000000000000794d */ /* 0x000fea0003800000 */
.L_x_1320:
[----:B0-----:R-:W0:Y:S01]  /*20b0*/  LDCU UR6, c[0x0][0x394] ;  /* 0x00007280ff0677ac */ /* 0x001e220008000800 */
[----:B------:R-:W-:Y:S01]  /*20c0*/  BSSY.RECONVERGENT B0, `(.L_x_1345) ;  /* 0x000002c000007945 */ /* 0x000fe20003800200 */
[----:B0-----:R-:W-:-:S04]  /*20d0*/  LOP3.LUT R0, R29, UR6, RZ, 0xfc, !PT ;  /* 0x000000061d007c12 */ /* 0x001fc8000f8efcff */
[----:B------:R-:W-:-:S13]  /*20e0*/  ISETP.NE.U32.AND P0, PT, R0, RZ, PT ;  /* 0x000000ff0000720c */ /* 0x000fda0003f05070 */
[----:B-1----:R-:W-:Y:S05]  /*20f0*/  @P0 BRA `(.L_x_1346) ;  /* 0x0000000000600947 */ /* 0x002fea0003800000 */
[----:B------:R-:W0:Y:S01]  /*2100*/  LDCU UR6, c[0x0][0x390] ;  /* 0x00007200ff0677ac */ /* 0x000e220008000800 */
[----:B------:R-:W-:Y:S02]  /*2110*/  HFMA2 R13, -RZ, RZ, 0, 0 ;  /* 0x00000000ff0d7431 */ /* 0x000fe400000001ff */
[----:B------:R-:W-:Y:S01]  /*2120*/  IMAD.MOV.U32 R9, RZ, RZ, RZ ;  /* 0x000000ffff097224 */ /* 0x000fe200078e00ff */
[----:B0-----:R-:W0:Y:S01]  /*2130*/  I2F.U32.RP R4, UR6 ;  /* 0x0000000600047d06 */ /* 0x001e220008209000 */
[----:B------:R-:W-:-:S07]  /*2140*/  ISETP.NE.U32.AND P2, PT, RZ, UR6, PT ;  /* 0x00000006ff007c0c */ /* 0x000fce000bf45070 */
[----:B0-----:R-:W0:Y:S02]  /*2150*/  MUFU.RCP R4, R4 ;  /* 0x0000000400047308 */ /* 0x001e240000001000 */
[----:B0-----:R-:W-:-:S06]  /*2160*/  IADD3 R2, PT, PT, R4, 0xffffffe, RZ ;  /* 0x0ffffffe04027810 */ /* 0x001fcc0007ffe0ff */
        /* <DEDUP_REMOVED lines=17> */
.L_x_1346:
[----:B------:R-:W0:Y:S01]  /*2280*/  LDCU.64 UR6, c[0x0][0x390] ;  /* 0x00007200ff0677ac */ /* 0x000e220008000a00 */
[----:B------:R-:W-:Y:S01]  /*2290*/  MOV R16, R28 ;  /* 0x0000001c00107202 */ /* 0x000fe20000000f00 */
[----:B------:R-:W-:Y:S01]  /*22a0*/  IMAD.MOV.U32 R15, RZ, RZ, R29 ;  /* 0x000000ffff0f7224 */ /* 0x000fe200078e001d */
[----:B------:R-:W-:Y:S01]  /*22b0*/  MOV R0, 0x22f0 ;  /* 0x000022f000007802 */ /* 0x000fe20000000f00 */
[----:B0-----:R-:W-:Y:S01]  /*22c0*/  IMAD.U32 R14, RZ, RZ, UR6 ;  /* 0x00000006ff0e7e24 */ /* 0x001fe2000f8e00ff */
[----:B------:R-:W-:-:S07]  /*22d0*/  MOV R10, UR7 ;  /* 0x00000007000a7c02 */ /* 0x000fce0008000f00 */
[----:B------:R-:W-:Y:S05]  /*22e0*/  CALL.REL.NOINC `($__internal_25_$__cuda_sm20_div_s64) ;  /* 0x0000001c00187944 */ /* 0x000fea0003c00000 */
        /* <DEDUP_REMOVED lines=9> */
.L_x_1347:
[----:B------:R-:W-:Y:S05]  /*2380*/  BSYNC.RECONVERGENT B0 ;  /* 0x0000000000007941 */ /* 0x000fea0003800200 */
.L_x_1345:
[----:B------:R-:W-:Y:S01]  /*2390*/  LOP3.LUT R0, R9, UR4, RZ, 0xfc, !PT ;  /* 0x0000000409007c12 */ /* 0x000fe2000f8efcff */
[----:B------:R-:W-:Y:S03]  /*23a0*/  BSSY.RECONVERGENT B0, `(.L_x_1348) ;  /* 0x0000027000007945 */ /* 0x000fe60003800200 */
        /* <DEDUP_REMOVED lines=26> */
.L_x_1349:
[----:B------:R-:W0:Y:S01]  /*2550*/  LDCU UR6, c[0x0][0x3ac] ;  /* 0x00007580ff0677ac */ /* 0x000e220008000800 */
[----:B------:R-:W-:Y:S01]  /*2560*/  MOV R16, R8 ;  /* 0x0000000800107202 */ /* 0x000fe20000000f00 */
[----:B------:R-:W-:Y:S01]  /*2570*/  IMAD.MOV.U32 R15, RZ, RZ, R9 ;  /* 0x000000ffff0f7224 */ /* 0x000fe200078e0009 */
[----:B------:R-:W-:Y:S02]  /*2580*/  MOV R10, UR4 ;  /* 0x00000004000a7c02 */ /* 0x000fe40008000f00 */
[----:B------:R-:W-:Y:S01]  /*2590*/  MOV R0, 0x25c0 ;  /* 0x000025c000007802 */ /* 0x000fe20000000f00 */
[----:B0-----:R-:W-:-:S07]  /*25a0*/  IMAD.U32 R14, RZ, RZ, UR6 ;  /* 0x00000006ff0e7e24 */ /* 0x001fce000f8e00ff */
[----:B------:R-:W-:Y:S05]  /*25b0*/  CALL.REL.NOINC `($__internal_25_$__cuda_sm20_div_s64) ;  /* 0x0000001800647944 */ /* 0x000fea0003c00000 */
[----:B------:R-:W0:Y:S01]  /*25c0*/  LDCU UR6, c[0x0][0x3ac] ;  /* 0x00007580ff0677ac */ /* 0x000e220008000800 */
[----:B------:R-:W-:Y:S01]  /*25d0*/  IADD3 R3, PT, PT, -R14, RZ, RZ ;  /* 0x000000ff0e037210 */ /* 0x000fe20007ffe1ff */
[----:B------:R-:W-:-:S04]  /*25e0*/  IMAD.MOV.U32 R9, RZ, RZ, R15 ;  /* 0x000000ffff097224 */ /* 0x000fc800078e000f */
[----:B0-----:R-:W-:Y:S01]  /*25f0*/  IMAD R18, R3, UR6, R8 ;  /* 0x0000000603127c24 */ /* 0x001fe2000f8e0208 */
[----:B------:R-:W-:-:S07]  /*2600*/  MOV R8, R14 ;  /* 0x0000000e00087202 */ /* 0x000fce0000000f00 */
.L_x_1350:
[----:B------:R-:W-:Y:S05]  /*2610*/  BSYNC.RECONVERGENT B0 ;  /* 0x0000000000007941 */ /* 0x000fea0003800200 */
.L_x_1348:
[----:B------:R-:W-:Y:S01]  /*2620*/  LOP3.LUT R0, R9, UR5, RZ, 0xfc, !PT ;  /* 0x0000000509007c12 */ /* 0x000fe2000f8efcff */
[----:B------:R-:W-:Y:S03]  /*2630*/  BSSY.RECONVERGENT B0, `(.L_x_1351) ;  /* 0x0000024000007945 */ /* 0x000fe60003800200 */
        /* <DEDUP_REMOVED lines=25> */
.L_x_1352:
[----:B------:R-:W0:Y:S01]  /*27d0*/  LDCU UR6, c[0x0][0x3a8] ;  /* 0x00007500ff0677ac */ /* 0x000e220008000800 */
[----:B------:R-:W-:Y:S01]  /*27e0*/  MOV R16, R8 ;  /* 0x0000000800107202 */ /* 0x000fe20000000f00 */
[----:B------:R-:W-:Y:S01]  /*27f0*/  IMAD.U32 R10, RZ, RZ, UR5 ;  /* 0x00000005ff0a7e24 */ /* 0x000fe2000f8e00ff */
[----:B------:R-:W-:Y:S02]  /*2800*/  MOV R15, R9 ;  /* 0x00000009000f7202 */ /* 0x000fe40000000f00 */
[----:B------:R-:W-:Y:S02]  /*2810*/  MOV R0, 0x2840 ;  /* 0x0000284000007802 */ /* 0x000fe40000000f00 */
[----:B0-----:R-:W-:-:S07]  /*2820*/  MOV R14, UR6 ;  /* 0x00000006000e7c02 */ /* 0x001fce0008000f00 */
[----:B------:R-:W-:Y:S05]  /*2830*/  CALL.REL.NOINC `($__internal_25_$__cuda_sm20_div_s64) ;  /* 0x0000001400c47944 */ /* 0x000fea0003c00000 */
[----:B------:R-:W0:Y:S01]  /*2840*/  LDCU UR6, c[0x0][0x3a8] ;  /* 0x00007500ff0677ac */ /* 0x000e220008000800 */
[----:B------:R-:W-:-:S05]  /*2850*/  IADD3 R9, PT, PT, -R14, RZ, RZ ;  /* 0x000000ff0e097210 */ /* 0x000fca0007ffe1ff */
[----:B0-----:R-:W-:-:S07]  /*2860*/  IMAD R9, R9, UR6, R8 ;  /* 0x0000000609097c24 */ /* 0x001fce000f8e0208 */
.L_x_1353:
[----:B------:R-:W-:Y:S05]  /*2870*/  BSYNC.RECONVERGENT B0 ;  /* 0x0000000000007941 */ /* 0x000fea0003800200 */
.L_x_1351:
[----:B------:R-:W0:Y:S01]  /*2880*/  LDC.64 R2, c[0x0][0x3c0] ;  /* 0x0000f000ff027b82 */ /* 0x000e220000000a00 */
[----:B------:R-:W0:Y:S01]  /*2890*/  LDCU.128 UR12, c[0x0][0x3b0] ;  /* 0x00007600ff0c77ac */ /* 0x000e220008000c00 */
[----:B------:R-:W-:Y:S01]  /*28a0*/  BSSY.RECONVERGENT B0, `(.L_x_1354) ;  /* 0x0000163000007945 */ /* 0x000fe20003800200 */
[----:B------:R-:W1:Y:S01]  /*28b0*/  LDCU UR7, c[0x0][0x3a0] ;  /* 0x00007400ff0777ac */ /* 0x000e620008000800 */
[----:B------:R-:W2:Y:S01]  /*28c0*/  LDCU UR6, c[0x0][0x398] ;  /* 0x00007300ff0677ac */ /* 0x000ea20008000800 */
[----:B0-----:R-:W-:Y:S02]  /*28d0*/  IMAD R18, R18, UR15, -R3 ;  /* 0x0000000f12127c24 */ /* 0x001fe4000f8e0a03 */
[----:B-1----:R-:W-:Y:S02]  /*28e0*/  VIADD R3, R3, UR7 ;  /* 0x0000000703037c36 */ /* 0x002fe40008000000 */
[----:B------:R-:W-:Y:S01]  /*28f0*/  IMAD R0, R9, UR14, -R2 ;  /* 0x0000000e09007c24 */ /* 0x000fe2000f8e0a02 */
[----:B--2---:R-:W-:-:S02]  /*2900*/  IADD3 R9, PT, PT, R2, UR6, RZ ;  /* 0x0000000602097c10 */ /* 0x004fc4000fffe0ff */
[----:B------:R-:W-:Y:S02]  /*2910*/  VIADDMNMX R2, R18, UR13, R3, PT ;  /* 0x0000000d12027c46 */ /* 0x000fe4000b800103 */
[----:B------:R-:W-:Y:S02]  /*2920*/  VIADDMNMX R9, R0, UR12, R9, PT ;  /* 0x0000000c00097c46 */ /* 0x000fe4000b800109 */
[----:B------:R-:W-:Y:S02]  /*2930*/  VIMNMX R10, PT, PT, RZ, R18, !PT ;  /* 0x00000012ff0a7248 */ /* 0x000fe40007fe0100 */
[----:B------:R-:W-:Y:S02]  /*2940*/  VIMNMX R5, PT, PT, R2, UR7, PT ;  /* 0x0000000702057c48 */ /* 0x000fe4000bfe0100 */
[----:B------:R-:W-:Y:S02]  /*2950*/  VIMNMX R8, PT, PT, RZ, R0, !PT ;  /* 0x00000000ff087248 */ /* 0x000fe40007fe0100 */
[----:B------:R-:W-:-:S02]  /*2960*/  VIMNMX R9, PT, PT, R9, UR6, PT ;  /* 0x0000000609097c48 */ /* 0x000fc4000bfe0100 */
[----:B------:R-:W-:-:S04]  /*2970*/  ISETP.GE.AND P0, PT, R10, R5, PT ;  /* 0x000000050a00720c */ /* 0x000fc80003f06270 */
[----:B------:R-:W-:-:S13]  /*2980*/  ISETP.LT.AND P0, PT, R8, R9, !P0 ;  /* 0x000000090800720c */ /* 0x000fda0004701270 */
[----:B------:R-:W0:Y:S02]  /*2990*/  @!P0 LDC.64 R2, c[0x0][0x3c8] ;  /* 0x0000f200ff028b82 */ /* 0x000e240000000a00 */
[----:B0-----:R-:W-:-:S04]  /*29a0*/  @!P0 LEA R2, P1, R28, R2, 0x2 ;  /* 0x000000021c028211 */ /* 0x001fc800078210ff */
[----:B------:R-:W-:-:S05]  /*29b0*/  @!P0 LEA.HI.X R3, R28, R3, R29, 0x2, P1 ;  /* 0x000000031c038211 */ /* 0x000fca00008f141d */
[----:B------:R0:W-:Y:S01]  /*29c0*/  @!P0 STG.E desc[UR10][R2.64], RZ ;  /* 0x000000ff02008986 */ /* 0x0001e2000c10190a */
[----:B------:R-:W-:Y:S05]  /*29d0*/  @!P0 BRA `(.L_x_1355) ;  /* 0x00000014003c8947 */ /* 0x000fea0003800000 */
[----:B0-----:R-:W-:Y:S01]  /*29e0*/  IMAD.IADD R2, R5, 0x1, -R10 ;  /* 0x0000000105027824 */ /* 0x001fe200078e0a0a */
        /* <DEDUP_REMOVED lines=8> */
.L_x_1366:
        /* <DEDUP_REMOVED lines=18> */
.L_x_1359:
[----:B------:R-:W0:Y:S01]  /*2b90*/  LDCU.64 UR6, c[0x0][0x3a0] ;  /* 0x00007400ff0677ac */ /* 0x000e220008000a00 */
[----:B------:R-:W-:Y:S01]  /*2ba0*/  HFMA2 R21, -RZ, RZ, 0, 0 ;  /* 0x00000000ff157431 */ /* 0x000fe200000001ff */
[----:B------:R-:W-:Y:S01]  /*2bb0*/  MOV R20, R0 ;  /* 0x0000000000147202 */ /* 0x000fe20000000f00 */
[----:B------:R-:W1:Y:S01]  /*2bc0*/  LDCU.64 UR12, c[0x0][0x388] ;  /* 0x00007100ff0c77ac */ /* 0x000e620008000a00 */
[----:B0-----:R-:W-:-:S03]  /*2bd0*/  IMAD R23, R3, UR6, RZ ;  /* 0x0000000603177c24 */ /* 0x001fc6000f8e02ff */
[----:B------:R-:W-:-:S04]  /*2be0*/  IMAD.WIDE.U32 R20, R16, UR6, R20 ;  /* 0x0000000610147c25 */ /* 0x000fc8000f8e0014 */
[----:B------:R-:W-:-:S04]  /*2bf0*/  IMAD R23, R16, UR7, R23 ;  /* 0x0000000710177c24 */ /* 0x000fc8000f8e0217 */
[----:B------:R-:W-:Y:S02]  /*2c00*/  IMAD.IADD R21, R21, 0x1, R23 ;  /* 0x0000000115157824 */ /* 0x000fe400078e0217 */
[----:B------:R-:W-:-:S04]  /*2c10*/  IMAD.WIDE.U32 R22, R20, R18, R12 ;  /* 0x0000001214167225 */ /* 0x000fc800078e000c */
[----:B------:R-:W-:-:S04]  /*2c20*/  IMAD R21, R21, R18, RZ ;  /* 0x0000001215157224 */ /* 0x000fc800078e02ff */
[----:B------:R-:W-:Y:S01]  /*2c30*/  IMAD R21, R20, R19, R21 ;  /* 0x0000001314157224 */ /* 0x000fe200078e0215 */
[----:B-1----:R-:W-:-:S04]  /*2c40*/  LEA R20, P3, R22, UR12, 0x2 ;  /* 0x0000000c16147c11 */ /* 0x002fc8000f8610ff */
[----:B------:R-:W-:-:S04]  /*2c50*/  IADD3 R21, PT, PT, R23, R21, RZ ;  /* 0x0000001517157210 */ /* 0x000fc80007ffe0ff */
[----:B------:R-:W-:-:S05]  /*2c60*/  LEA.HI.X R21, R22, UR13, R21, 0x2, P3 ;  /* 0x0000000d16157c11 */ /* 0x000fca00098f1415 */
[----:B------:R0:W2:Y:S01]  /*2c70*/  LDG.E R32, desc[UR10][R20.64] ;  /* 0x0000000a14207981 */ /* 0x0000a2000c1e1900 */
[----:B------:R-:W-:-:S04]  /*2c80*/  IADD3 R22, P3, PT, R20, R31, RZ ;  /* 0x0000001f14167210 */ /* 0x000fc80007f7e0ff */
[----:B------:R-:W-:Y:S02]  /*2c90*/  IADD3.X R23, PT, PT, R21, R33, RZ, P3, !PT ;  /* 0x0000002115177210 */ /* 0x000fe40001ffe4ff */
[----:B------:R-:W-:-:S03]  /*2ca0*/  IADD3 R26, P3, PT, R22, R31, RZ ;  /* 0x0000001f161a7210 */ /* 0x000fc60007f7e0ff */
[----:B------:R1:W3:Y:S02]  /*2cb0*/  LDG.E R30, desc[UR10][R22.64] ;  /* 0x0000000a161e7981 */ /* 0x0002e4000c1e1900 */
[----:B------:R-:W-:Y:S01]  /*2cc0*/  IMAD.X R27, R23, 0x1, R33, P3 ;  /* 0x00000001171b7824 */ /* 0x000fe200018e0621 */
[----:B------:R-:W-:-:S04]  /*2cd0*/  IADD3 R36, P3, PT, R26, R31, RZ ;  /* 0x0000001f1a247210 */ /* 0x000fc80007f7e0ff */
[----:B------:R-:W-:Y:S01]  /*2ce0*/  IADD3.X R37, PT, PT, R27, R33, RZ, P3, !PT ;  /* 0x000000211b257210 */ /* 0x000fe20001ffe4ff */
[----:B------:R4:W5:Y:S01]  /*2cf0*/  LDG.E R34, desc[UR10][R26.64] ;  /* 0x0000000a1a227981 */ /* 0x000962000c1e1900 */
[----:B------:R-:W-:-:S03]  /*2d00*/  IADD3 R24, P3, PT, R36, R31, RZ ;  /* 0x0000001f24187210 */ /* 0x000fc60007f7e0ff */
[----:B------:R2:W5:Y:S01]  /*2d10*/  LDG.E R36, desc[UR10][R36.64] ;  /* 0x0000000a24247981 */ /* 0x000562000c1e1900 */
[----:B------:R-:W-:Y:S02]  /*2d20*/  IADD3.X R25, PT, PT, R37, R33, RZ, P3, !PT ;  /* 0x0000002125197210 */ /* 0x000fe40001ffe4ff */
[----:B0-----:R-:W-:-:S03]  /*2d30*/  IADD3 R20, P3, PT, R24, R31, RZ ;  /* 0x0000001f18147210 */ /* 0x001fc60007f7e0ff */
[----:B------:R-:W5:Y:S02]  /*2d40*/  LDG.E R24, desc[UR10][R24.64] ;  /* 0x0000000a18187981 */ /* 0x000f64000c1e1900 */
[----:B------:R-:W-:Y:S01]  /*2d50*/  IMAD.X R21, R25, 0x1, R33, P3 ;  /* 0x0000000119157824 */ /* 0x000fe200018e0621 */
[----:B-1----:R-:W-:-:S04]  /*2d60*/  IADD3 R22, P3, PT, R20, R31, RZ ;  /* 0x0000001f14167210 */ /* 0x002fc80007f7e0ff */
[----:B------:R-:W-:Y:S01]  /*2d70*/  IADD3.X R23, PT, PT, R21, R33, RZ, P3, !PT ;  /* 0x0000002115177210 */ /* 0x000fe20001ffe4ff */
[----:B------:R-:W5:Y:S01]  /*2d80*/  LDG.E R20, desc[UR10][R20.64] ;  /* 0x0000000a14147981 */ /* 0x000f62000c1e1900 */
[----:B----4-:R-:W-:-:S04]  /*2d90*/  IADD3 R26, P3, PT, R22, R31, RZ ;  /* 0x0000001f161a7210 */ /* 0x010fc80007f7e0ff */
[----:B------:R-:W-:Y:S01]  /*2da0*/  IADD3.X R27, PT, PT, R23, R33, RZ, P3, !PT ;  /* 0x00000021171b7210 */ /* 0x000fe20001ffe4ff */
[----:B------:R0:W4:Y:S01]  /*2db0*/  LDG.E R21, desc[UR10][R22.64] ;  /* 0x0000000a16157981 */ /* 0x000122000c1e1900 */
[----:B--2---:R-:W-:-:S03]  /*2dc0*/  FADD.FTZ R37, R32, R7 ;  /* 0x0000000720257221 */ /* 0x004fc60000010000 */
[----:B------:R1:W2:Y:S01]  /*2dd0*/  LDG.E R7, desc[UR10][R26.64] ;  /* 0x0000000a1a077981 */ /* 0x0002a2000c1e1900 */
[----:B0-----:R-:W-:-:S05]  /*2de0*/  IADD3 R22, P3, PT, R26, R31, RZ ;  /* 0x0000001f1a167210 */ /* 0x001fca0007f7e0ff */
[----:B------:R-:W-:Y:S02]  /*2df0*/  IMAD.X R23, R27, 0x1, R33, P3 ;  /* 0x000000011b177824 */ /* 0x000fe400018e0621 */
[----:B---3--:R-:W-:Y:S01]  /*2e00*/  FADD.FTZ R37, R37, R30 ;  /* 0x0000001e25257221 */ /* 0x008fe20000010000 */
[----:B-1----:R-:W-:Y:S02]  /*2e10*/  IADD3 R26, P3, PT, R22, R31, RZ ;  /* 0x0000001f161a7210 */ /* 0x002fe40007f7e0ff */
[----:B------:R0:W3:Y:S01]  /*2e20*/  LDG.E R30, desc[UR10][R22.64] ;  /* 0x0000000a161e7981 */ /* 0x0000e2000c1e1900 */
[----:B-----5:R-:W-:Y:S01]  /*2e30*/  FADD.FTZ R37, R37, R34 ;  /* 0x0000002225257221 */ /* 0x020fe20000010000 */
[----:B------:R-:W-:-:S03]  /*2e40*/  IADD3.X R27, PT, PT, R23, R33, RZ, P3, !PT ;  /* 0x00000021171b7210 */ /* 0x000fc60001ffe4ff */
[----:B------:R-:W-:Y:S01]  /*2e50*/  FADD.FTZ R25, R37, R36 ;  /* 0x0000002425197221 */ /* 0x000fe20000010000 */
[----:B------:R-:W-:Y:S01]  /*2e60*/  IADD3 R36, P3, PT, R26, R31, RZ ;  /* 0x0000001f1a247210 */ /* 0x000fe20007f7e0ff */
[----:B------:R4:W5:Y:S03]  /*2e70*/  LDG.E R32, desc[UR10][R26.64] ;  /* 0x0000000a1a207981 */ /* 0x000966000c1e1900 */
[----:B------:R-:W-:Y:S01]  /*2e80*/  IADD3.X R37, PT, PT, R27, R33, RZ, P3, !PT ;  /* 0x000000211b257210 */ /* 0x000fe20001ffe4ff */
[----:B0-----:R-:W-:Y:S01]  /*2e90*/  FADD.FTZ R23, R25, R24 ;  /* 0x0000001819177221 */ /* 0x001fe20000010000 */
[----:B------:R-:W-:-:S03]  /*2ea0*/  IADD3 R24, P3, PT, R36, R31, RZ ;  /* 0x0000001f24187210 */ /* 0x000fc60007f7e0ff */
[----:B------:R-:W5:Y:S02]  /*2eb0*/  LDG.E R34, desc[UR10][R36.64] ;  /* 0x0000000a24227981 */ /* 0x000f64000c1e1900 */
[----:B------:R-:W-:Y:S01]  /*2ec0*/  IMAD.X R25, R37, 0x1, R33, P3 ;  /* 0x0000000125197824 */ /* 0x000fe200018e0621 */
[----:B------:R-:W-:Y:S01]  /*2ed0*/  IADD3 R22, P3, PT, R24, R31, RZ ;  /* 0x0000001f18167210 */ /* 0x000fe20007f7e0ff */
[----:B------:R-:W-:-:S03]  /*2ee0*/  FADD.FTZ R20, R23, R20 ;  /* 0x0000001417147221 */ /* 0x000fc60000010000 */
[----:B------:R-:W-:Y:S01]  /*2ef0*/  IADD3.X R23, PT, PT, R25, R33, RZ, P3, !PT ;  /* 0x0000002119177210 */ /* 0x000fe20001ffe4ff */
[----:B------:R-:W5:Y:S01]  /*2f00*/  LDG.E R24, desc[UR10][R24.64] ;  /* 0x0000000a18187981 */ /* 0x000f62000c1e1900 */
[----:B----4-:R-:W-:Y:S01]  /*2f10*/  FADD.FTZ R26, R20, R21 ;  /* 0x00000015141a7221 */ /* 0x010fe20000010000 */
[----:B------:R-:W-:Y:S02]  /*2f20*/  IADD3 R20, P3, PT, R22, R31, RZ ;  /* 0x0000001f16147210 */ /* 0x000fe40007f7e0ff */
[----:B------:R2:W4:Y:S02]  /*2f30*/  LDG.E R22, desc[UR10][R22.64] ;  /* 0x0000000a16167981 */ /* 0x000524000c1e1900 */
[----:B------:R-:W-:Y:S01]  /*2f40*/  IADD3.X R21, PT, PT, R23, R33, RZ, P3, !PT ;  /* 0x0000002117157210 */ /* 0x000fe20001ffe4ff */
[----:B--2---:R-:W-:Y:S01]  /*2f50*/  FADD.FTZ R23, R26, R7 ;  /* 0x000000071a177221 */ /* 0x004fe20000010000 */
[----:B------:R-:W-:-:S03]  /*2f60*/  IADD3 R26, P3, PT, R20, R31, RZ ;  /* 0x0000001f141a7210 */ /* 0x000fc60007f7e0ff */
[----:B------:R-:W2:Y:S02]  /*2f70*/  LDG.E R7, desc[UR10][R20.64] ;  /* 0x0000000a14077981 */ /* 0x000ea4000c1e1900 */
[----:B------:R-:W-:Y:S01]  /*2f80*/  IMAD.X R27, R21, 0x1, R33, P3 ;  /* 0x00000001151b7824 */ /* 0x000fe200018e0621 */
[----:B------:R-:W-:-:S04]  /*2f90*/  IADD3 R36, P3, PT, R26, R31, RZ ;  /* 0x0000001f1a247210 */ /* 0x000fc80007f7e0ff */
[----:B------:R-:W-:Y:S01]  /*2fa0*/  IADD3.X R37, PT, PT, R27, R33, RZ, P3, !PT ;  /* 0x000000211b257210 */ /* 0x000fe20001ffe4ff */
[----:B------:R-:W2:Y:S04]  /*2fb0*/  LDG.E R25, desc[UR10][R26.64] ;  /* 0x0000000a1a197981 */ /* 0x000ea8000c1e1900 */
[----:B------:R-:W2:Y:S01]  /*2fc0*/  LDG.E R36, desc[UR10][R36.64] ;  /* 0x0000000a24247981 */ /* 0x000ea2000c1e1900 */
[----:B---3--:R-:W-:-:S04]  /*2fd0*/  FADD.FTZ R30, R23, R30 ;  /* 0x0000001e171e7221 */ /* 0x008fc80000010000 */
[----:B-----5:R-:W-:Y:S01]  /*2fe0*/  FADD.FTZ R23, R30, R32 ;  /* 0x000000201e177221 */ /* 0x020fe20000010000 */
[----:B------:R-:W-:-:S03]  /*2ff0*/  IADD3 R35, PT, PT, R35, 0x10, RZ ;  /* 0x0000001023237810 */ /* 0x000fc60007ffe0ff */
[----:B------:R-:W-:Y:S01]  /*3000*/  FADD.FTZ R23, R23, R34 ;  /* 0x0000002217177221 */ /* 0x000fe20000010000 */
[----:B------:R-:W-:-:S03]  /*3010*/  ISETP.NE.AND P3, PT, R35, R4, PT ;  /* 0x000000042300720c */ /* 0x000fc60003f65270 */
[----:B------:R-:W-:-:S04]  /*3020*/  FADD.FTZ R23, R23, R24 ;  /* 0x0000001817177221 */ /* 0x000fc80000010000 */
[----:B----4-:R-:W-:Y:S01]  /*3030*/  FADD.FTZ R22, R23, R22 ;  /* 0x0000001617167221 */ /* 0x010fe20000010000 */
[----:B------:R-:W-:-:S03]  /*3040*/  VIADD R0, R0, 0x10 ;  /* 0x0000001000007836 */ /* 0x000fc60000000000 */
[----:B--2---:R-:W-:-:S04]  /*3050*/  FADD.FTZ R22, R22, R7 ;  /* 0x0000000716167221 */ /* 0x004fc80000010000 */
[----:B------:R-:W-:-:S04]  /*3060*/  FADD.FTZ R25, R22, R25 ;  /* 0x0000001916197221 */ /* 0x000fc80000010000 */
[----:B------:R-:W-:Y:S01]  /*3070*/  FADD.FTZ R7, R25, R36 ;  /* 0x0000002419077221 */ /* 0x000fe20000010000 */
[----:B------:R-:W-:Y:S06]  /*3080*/  @P3 BRA `(.L_x_1359) ;  /* 0xfffffff800c03947 */ /* 0x000fec000383ffff */
.L_x_1358:
[----:B------:R-:W-:Y:S05]  /*3090*/  BSYNC.RECONVERGENT B2 ;  /* 0x0000000000027941 */ /* 0x000fea0003800200 */
.L_x_1357:
        /* <DEDUP_REMOVED lines=12> */
[----:B------:R-:W-:Y:S01]  /*3160*/  IADD3 R20, PT, PT, R0, 0x1, RZ ;  /* 0x0000000100147810 */ /* 0x000fe20007ffe0ff */
        /* <DEDUP_REMOVED lines=13> */
[----:B------:R-:W-:Y:S02]  /*3240*/  IMAD.MOV.U32 R19, RZ, RZ, RZ ;  /* 0x000000ffff137224 */ /* 0x000fe400078e00ff */
[----:B------:R-:W-:Y:S01]  /*3250*/  IMAD R31, R20, UR13, R21 ;  /* 0x0000000d141f7c24 */ /* 0x000fe2000f8e0215 */
[----:B------:R-:W-:Y:S01]  /*3260*/  IADD3 R23, PT, PT, R23, R27, RZ ;  /* 0x0000001b17177210 */ /* 0x000fe20007ffe0ff */
[----:B------:R-:W-:-:S03]  /*3270*/  IMAD.WIDE.U32 R18, R16, UR6, R18 ;  /* 0x0000000610127c25 */ /* 0x000fc6000f8e0012 */
[----:B------:R-:W-:Y:S01]  /*3280*/  LEA.HI.X R27, R22, UR15, R23, 0x2, P3 ;  /* 0x0000000f161b7c11 */ /* 0x000fe200098f1417 */
[----:B------:R-:W-:Y:S01]  /*3290*/  IMAD.WIDE.U32 R20, R20, UR12, R12 ;  /* 0x0000000c14147c25 */ /* 0x000fe2000f8e000c */
[----:B------:R-:W-:Y:S02]  /*32a0*/  IADD3 R19, PT, PT, R25, R19, RZ ;  /* 0x0000001319137210 */ /* 0x000fe40007ffe0ff */
[----:B------:R-:W-:Y:S01]  /*32b0*/  MOV R23, RZ ;  /* 0x000000ff00177202 */ /* 0x000fe20000000f00 */
[----:B------:R-:W-:Y:S01]  /*32c0*/  VIADD R22, R0, 0x3 ;  /* 0x0000000300167836 */ /* 0x000fe20000000000 */
[----:B------:R-:W-:Y:S01]  /*32d0*/  IADD3 R21, PT, PT, R21, R31, RZ ;  /* 0x0000001f15157210 */ /* 0x000fe20007ffe0ff */
[----:B------:R-:W-:Y:S01]  /*32e0*/  IMAD R19, R19, UR12, RZ ;  /* 0x0000000c13137c24 */ /* 0x000fe2000f8e02ff */
[----:B------:R-:W-:Y:S01]  /*32f0*/  LEA R32, P3, R20, UR14, 0x2 ;  /* 0x0000000e14207c11 */ /* 0x000fe2000f8610ff */
[----:B------:R-:W-:Y:S01]  /*3300*/  IMAD.WIDE.U32 R22, R16, UR6, R22 ;  /* 0x0000000610167c25 */ /* 0x000fe2000f8e0016 */
[----:B------:R-:W2:Y:S02]  /*3310*/  LDG.E R26, desc[UR10][R26.64] ;  /* 0x0000000a1a1a7981 */ /* 0x000ea4000c1e1900 */
[----:B------:R-:W-:Y:S01]  /*3320*/  LEA.HI.X R33, R20, UR15, R21, 0x2, P3 ;  /* 0x0000000f14217c11 */ /* 0x000fe200098f1415 */
[----:B------:R-:W-:-:S02]  /*3330*/  IMAD R21, R18, UR13, R19 ;  /* 0x0000000d12157c24 */ /* 0x000fc4000f8e0213 */
[----:B------:R-:W-:Y:S02]  /*3340*/  IMAD.WIDE.U32 R18, R18, UR12, R12 ;  /* 0x0000000c12127c25 */ /* 0x000fe4000f8e000c */
[----:B------:R-:W3:Y:S02]  /*3350*/  LDG.E R32, desc[UR10][R32.64] ;  /* 0x0000000a20207981 */ /* 0x000ee4000c1e1900 */
        /* <DEDUP_REMOVED lines=8> */
[----:B------:R0:W4:Y:S04]  /*33e0*/  LDG.E R31, desc[UR10][R20.64] ;  /* 0x0000000a141f7981 */ /* 0x000128000c1e1900 */
[----:B------:R-:W-:-:S02]  /*33f0*/  IADD3 R19, PT, PT, R23, R19, RZ ;  /* 0x0000001317137210 */ /* 0x000fc40007ffe0ff */
[----:B------:R-:W-:-:S04]  /*3400*/  LEA R36, P3, R22, UR14, 0x2 ;  /* 0x0000000e16247c11 */ /* 0x000fc8000f8610ff */
[----:B------:R-:W-:Y:S01]  /*3410*/  LEA.HI.X R37, R22, UR15, R19, 0x2, P3 ;  /* 0x0000000f16257c11 */ /* 0x000fe200098f1413 */
[----:B------:R-:W-:-:S04]  /*3420*/  HFMA2 R19, -RZ, RZ, 0, 0 ;  /* 0x00000000ff137431 */ /* 0x000fc800000001ff */
[----:B------:R-:W5:Y:S01]  /*3430*/  LDG.E R30, desc[UR10][R36.64] ;  /* 0x0000000a241e7981 */ /* 0x000f62000c1e1900 */
[----:B------:R-:W-:-:S05]  /*3440*/  IMAD.WIDE.U32 R18, R16, UR6, R18 ;  /* 0x0000000610127c25 */ /* 0x000fca000f8e0012 */
[----:B------:R-:W-:-:S05]  /*3450*/  IADD3 R19, PT, PT, R25, R19, RZ ;  /* 0x0000001319137210 */ /* 0x000fca0007ffe0ff */
[----:B------:R-:W-:-:S04]  /*3460*/  IMAD R19, R19, UR12, RZ ;  /* 0x0000000c13137c24 */ /* 0x000fc8000f8e02ff */
[C---:B------:R-:W-:Y:S02]  /*3470*/  IMAD R23, R18.reuse, UR13, R19 ;  /* 0x0000000d12177c24 */ /* 0x040fe4000f8e0213 */
[----:B------:R-:W-:-:S04]  /*3480*/  IMAD.WIDE.U32 R18, R18, UR12, R12 ;  /* 0x0000000c12127c25 */ /* 0x000fc8000f8e000c */
[----:B------:R-:W-:Y:S01]  /*3490*/  IMAD.IADD R19, R19, 0x1, R23 ;  /* 0x0000000113137824 */ /* 0x000fe200078e0217 */
[----:B------:R-:W-:-:S04]  /*34a0*/  LEA R34, P3, R18, UR14, 0x2 ;  /* 0x0000000e12227c11 */ /* 0x000fc8000f8610ff */
[----:B------:R-:W-:Y:S02]  /*34b0*/  LEA.HI.X R35, R18, UR15, R19, 0x2, P3 ;  /* 0x0000000f12237c11 */ /* 0x000fe400098f1413 */
[----:B------:R-:W-:Y:S02]  /*34c0*/  IADD3 R18, PT, PT, R0, 0x5, RZ ;  /* 0x0000000500127810 */ /* 0x000fe40007ffe0ff */
[----:B------:R-:W-:Y:S01]  /*34d0*/  MOV R19, RZ ;  /* 0x000000ff00137202 */ /* 0x000fe20000000f00 */
[----:B------:R-:W5:Y:S02]  /*34e0*/  LDG.E R27, desc[UR10][R34.64] ;  /* 0x0000000a221b7981 */ /* 0x000f64000c1e1900 */
        /* <DEDUP_REMOVED lines=8> */
[----:B------:R-:W-:Y:S01]  /*3570*/  IMAD.MOV.U32 R19, RZ, RZ, RZ ;  /* 0x000000ffff137224 */ /* 0x000fe200078e00ff */
[----:B------:R-:W-:-:S03]  /*3580*/  IADD3 R18, PT, PT, R0, 0x6, RZ ;  /* 0x0000000600127810 */ /* 0x000fc60007ffe0ff */
[----:B------:R-:W5:Y:S02]  /*3590*/  LDG.E R22, desc[UR10][R22.64] ;  /* 0x0000000a16167981 */ /* 0x000f64000c1e1900 */
[----:B------:R-:W-:-:S05]  /*35a0*/  IMAD.WIDE.U32 R18, R16, UR6, R18 ;  /* 0x0000000610127c25 */ /* 0x000fca000f8e0012 */
[----:B------:R-:W-:-:S05]  /*35b0*/  IADD3 R19, PT, PT, R25, R19, RZ ;  /* 0x0000001319137210 */ /* 0x000fca0007ffe0ff */
[----:B------:R-:W-:-:S04]  /*35c0*/  IMAD R19, R19, UR12, RZ ;  /* 0x0000000c13137c24 */ /* 0x000fc8000f8e02ff */
[C---:B0-----:R-:W-:Y:S02]  /*35d0*/  IMAD R21, R18.reuse, UR13, R19 ;  /* 0x0000000d12157c24 */ /* 0x041fe4000f8e0213 */
[----:B------:R-:W-:-:S05]  /*35e0*/  IMAD.WIDE.U32 R18, R18, UR12, R12 ;  /* 0x0000000c12127c25 */ /* 0x000fca000f8e000c */
[----:B------:R-:W-:Y:S02]  /*35f0*/  IADD3 R19, PT, PT, R19, R21, RZ ;  /* 0x0000001513137210 */ /* 0x000fe40007ffe0ff */
[----:B------:R-:W-:-:S04]  /*3600*/  LEA R20, P3, R18, UR14, 0x2 ;  /* 0x0000000e12147c11 */ /* 0x000fc8000f8610ff */
[----:B------:R-:W-:Y:S01]  /*3610*/  LEA.HI.X R21, R18, UR15, R19, 0x2, P3 ;  /* 0x0000000f12157c11 */ /* 0x000fe200098f1413 */
[----:B------:R-:W-:Y:S02]  /*3620*/  HFMA2 R19, -RZ, RZ, 0, 0 ;  /* 0x00000000ff137431 */ /* 0x000fe400000001ff */
[----:B------:R-:W-:Y:S02]  /*3630*/  VIADD R18, R0, 0x7 ;  /* 0x0000000700127836 */ /* 0x000fe40000000000 */
[----:B------:R-:W5:Y:S02]  /*3640*/  LDG.E R20, desc[UR10][R20.64] ;  /* 0x0000000a14147981 */ /* 0x000f64000c1e1900 */
        /* <DEDUP_REMOVED lines=8> */
[----:B------:R-:W5:Y:S01]  /*36d0*/  LDG.E R18, desc[UR10][R18.64] ;  /* 0x0000000a12127981 */ /* 0x000f62000c1e1900 */
[----:B------:R-:W-:Y:S01]  /*36e0*/  IADD3 R0, PT, PT, R0, 0x8, RZ ;  /* 0x0000000800007810 */ /* 0x000fe20007ffe0ff */
        /* <DEDUP_REMOVED lines=8> */
.L_x_1363:
[----:B------:R-:W-:Y:S05]  /*3770*/  BSYNC.RECONVERGENT B3 ;  /* 0x0000000000037941 */ /* 0x000fea0003800200 */
.L_x_1362:
        /* <DEDUP_REMOVED lines=44> */
[----:B------:R-:W2:Y:S03]  /*3a40*/  LDG.E R20, desc[UR10][R20.64] ;  /* 0x0000000a14147981 */ /* 0x000ea6000c1e1900 */
[----:B------:R-:W-:Y:S02]  /*3a50*/  IADD3 R31, PT, PT, R23, R31, RZ ;  /* 0x0000001f171f7210 */ /* 0x000fe40007ffe0ff */
[----:B------:R-:W-:-:S02]  /*3a60*/  LEA R30, P4, R22, UR6, 0x2 ;  /* 0x00000006161e7c11 */ /* 0x000fc4000f8810ff */
[----:B------:R-:W-:Y:S01]  /*3a70*/  LEA.HI.X R27, R24, UR7, R33, 0x2, P3 ;  /* 0x00000007181b7c11 */ /* 0x000fe200098f1421 */
[----:B------:R-:W-:Y:S01]  /*3a80*/  IMAD.IADD R35, R19, 0x1, R35 ;  /* 0x0000000113237824 */ /* 0x000fe200078e0223 */
[----:B------:R-:W-:Y:S02]  /*3a90*/  LEA.HI.X R31, R22, UR7, R31, 0x2, P4 ;  /* 0x00000007161f7c11 */ /* 0x000fe4000a0f141f */
[C---:B------:R-:W-:Y:S01]  /*3aa0*/  LEA R22, P3, R18.reuse, UR6, 0x2 ;  /* 0x0000000612167c11 */ /* 0x040fe2000f8610ff */
[----:B------:R-:W3:Y:S03]  /*3ab0*/  LDG.E R26, desc[UR10][R26.64] ;  /* 0x0000000a1a1a7981 */ /* 0x000ee6000c1e1900 */
[----:B------:R-:W-:Y:S01]  /*3ac0*/  LEA.HI.X R23, R18, UR7, R35, 0x2, P3 ;  /* 0x0000000712177c11 */ /* 0x000fe200098f1423 */
[----:B------:R-:W4:Y:S04]  /*3ad0*/  LDG.E R30, desc[UR10][R30.64] ;  /* 0x0000000a1e1e7981 */ /* 0x000f28000c1e1900 */
[----:B------:R-:W5:Y:S01]  /*3ae0*/  LDG.E R22, desc[UR10][R22.64] ;  /* 0x0000000a16167981 */ /* 0x000f62000c1e1900 */
[----:B------:R-:W-:Y:S01]  /*3af0*/  IADD3 R0, PT, PT, R0, 0x4, RZ ;  /* 0x0000000400007810 */ /* 0x000fe20007ffe0ff */
[----:B--2---:R-:W-:-:S04]  /*3b00*/  FADD.FTZ R7, R7, R20 ;  /* 0x0000001407077221 */ /* 0x004fc80000010000 */
[----:B---3--:R-:W-:-:S04]  /*3b10*/  FADD.FTZ R7, R7, R26 ;  /* 0x0000001a07077221 */ /* 0x008fc80000010000 */
[----:B----4-:R-:W-:-:S04]  /*3b20*/  FADD.FTZ R7, R7, R30 ;  /* 0x0000001e07077221 */ /* 0x010fc80000010000 */
[----:B-----5:R-:W-:-:S07]  /*3b30*/  FADD.FTZ R7, R7, R22 ;  /* 0x0000001607077221 */ /* 0x020fce0000010000 */
.L_x_1365:
[----:B------:R-:W-:Y:S05]  /*3b40*/  BSYNC.RECONVERGENT B3 ;  /* 0x0000000000037941 */ /* 0x000fea0003800200 */
.L_x_1364:
        /* <DEDUP_REMOVED lines=16> */
[----:B------:R-:W2:Y:S01]  /*3c50*/  LDG.E R24, desc[UR10][R24.64] ;  /* 0x0000000a18187981 */ /* 0x000ea2000c1e1900 */
[----:B------:R-:W-:Y:S01]  /*3c60*/  ISETP.NE.AND P2, PT, R2, 0x1, PT ;  /* 0x000000010200780c */ /* 0x000fe20003f45270 */
[----:B--2---:R-:W-:-:S12]  /*3c70*/  FADD.FTZ R7, R7, R24 ;  /* 0x0000001807077221 */ /* 0x004fd80000010000 */
        /* <DEDUP_REMOVED lines=21> */
[----:B------:R-:W2:Y:S01]  /*3dd0*/  LDG.E R16, desc[UR10][R16.64] ;  /* 0x0000000a10107981 */ /* 0x000ea2000c1e1900 */
[----:B------:R-:W-:-:S05]  /*3de0*/  @P2 LEA.HI.X R21, R24, R21, R0, 0x2, P4 ;  /* 0x0000001518152211 */ /* 0x000fca00020f1400 */
[----:B------:R-:W3:Y:S01]  /*3df0*/  @P2 LDG.E R20, desc[UR10][R20.64] ;  /* 0x0000000a14142981 */ /* 0x000ee2000c1e1900 */
[----:B--2---:R-:W-:-:S04]  /*3e00*/  FADD.FTZ R7, R7, R16 ;  /* 0x0000001007077221 */ /* 0x004fc80000010000 */
[----:B---3--:R-:W-:-:S07]  /*3e10*/  @P2 FADD.FTZ R7, R7, R20 ;  /* 0x0000001407072221 */ /* 0x008fce0000010000 */
.L_x_1361:
[----:B------:R-:W-:Y:S05]  /*3e20*/  BSYNC.RECONVERGENT B2 ;  /* 0x0000000000027941 */ /* 0x000fea0003800200 */
.L_x_1360:
[----:B------:R-:W-:Y:S05]  /*3e30*/  @P1 BRA `(.L_x_1366) ;  /* 0xffffffec000c1947 */ /* 0x000fea000383ffff */
[----:B------:R-:W-:Y:S05]  /*3e40*/  BSYNC.RECONVERGENT B1 ;  /* 0x0000000000017941 */ /* 0x000fea0003800200 */
.L_x_1356:
[----:B------:R-:W0:Y:S01]  /*3e50*/  LDCU UR6, c[0x0][0x3d0] ;  /* 0x00007a00ff0677ac */ /* 0x000e220008000800 */
[----:B------:R-:W1:Y:S01]  /*3e60*/  LDCU.64 UR12, c[0x0][0x3c8] ;  /* 0x00007900ff0c77ac */ /* 0x000e620008000a00 */
[----:B0-----:R-:W-:Y:S02]  /*3e70*/  I2FP.F32.S32 R0, UR6 ;  /* 0x0000000600007c45 */ /* 0x001fe40008201400 */
[----:B-1----:R-:W-:-:S04]  /*3e80*/  LEA R2, P0, R28, UR12, 0x2 ;  /* 0x0000000c1c027c11 */ /* 0x002fc8000f8010ff */
[----:B------:R-:W0:Y:S01]  /*3e90*/  MUFU.RCP R0, R0 ;  /* 0x0000000000007308 */ /* 0x000e220000001000 */
[----:B------:R-:W-:Y:S01]  /*3ea0*/  LEA.HI.X R3, R28, UR13, R29, 0x2, P0 ;  /* 0x0000000d1c037c11 */ /* 0x000fe200080f141d */
[----:B0-----:R-:W-:-:S05]  /*3eb0*/  FMUL.FTZ R7, R7, R0 ;  /* 0x0000000007077220 */ /* 0x001fca0000410000 */
[----:B------:R1:W-:Y:S02]  /*3ec0*/  STG.E desc[UR10][R2.64], R7 ;  /* 0x0000000702007986 */ /* 0x0003e4000c10190a */
.L_x_1355:
[----:B------:R-:W-:Y:S05]  /*3ed0*/  BSYNC.RECONVERGENT B0 ;  /* 0x0000000000007941 */ /* 0x000fea0003800200 */
.L_x_1354:
[----:B------:R-:W2:Y:S01]  /*3ee0*/  LDCU UR6, c[0x0][0x380] ;  /* 0x00007000ff0677ac */ /* 0x000ea20008000800 */
[----:B------:R-:W-:-:S04]  /*3ef0*/  IADD3 R28, P0, PT, R11, R28, RZ ;  /* 0x0000001c0b1c7210 */ /* 0x000fc80007f1e0ff */
[----:B------:R-:W-:Y:S02]  /*3f00*/  IADD3.X R29, PT, PT, RZ, R29, RZ, P0, !PT ;  /* 0x0000001dff1d7210 */ /* 0x000fe400007fe4ff */
[----:B--2---:R-:W-:-:S04]  /*3f10*/  ISETP.GE.U32.AND P0, PT, R28, UR6, PT ;  /* 0x000000061c007c0c */ /* 0x004fc8000bf06070 */
[----:B------:R-:W-:-:S13]  /*3f20*/  ISETP.GE.AND.EX P0, PT, R29, UR9, PT, P0 ;  /* 0x000000091d007c0c */ /* 0x000fda000bf06300 */
[----:B------:R-:W-:Y:S05]  /*3f30*/  @!P0 BRA `(.L_x_1320) ;  /* 0xffffffe0005c8947 */ /* 0x000fea000383ffff */
[----:B------:R-:W-:Y:S05]  /*3f40*/  EXIT ;  /* 0x000000000000794d */ /* 0x000fea0003800000 */
        .weak           $__internal_25_$__cuda_sm20_div_s64
        .type           $__internal_25_$__cuda_sm20_div_s64,@function
        .size           $__internal_25_$__cuda_sm20_div_s64,(.L_x_1516 - $__internal_25_$__cuda_sm20_div_s64)
$__internal_25_$__cuda_sm20_div_s64:
        /* <DEDUP_REMOVED lines=38> */
[----:B------:R-:W-:-:S03]  /*41b0*/  IADD3.X R5, PT, PT, R4, R17, RZ, P0, !PT ;  /* 0x0000001104057210 */ /* 0x000fc600007fe4ff */
[----:B------:R-:W-:Y:S01]  /*41c0*/  IMAD.HI.U32 R4, R6, R7, RZ ;  /* 0x0000000706047227 */ /* 0x000fe200078e00ff */
[----:B------:R-:W-:Y:S02]  /*41d0*/  SEL R17, R16, R15, !P3 ;  /* 0x0000000f10117207 */ /* 0x000fe40005800000 */
[----:B------:R-:W-:Y:S02]  /*41e0*/  IADD3.X R16, PT, PT, RZ, RZ, R5, P2, P1 ;  /* 0x000000ffff107210 */ /* 0x000fe400017e2405 */
[----:B------:R-:W-:-:S03]  /*41f0*/  MOV R5, RZ ;  /* 0x000000ff00057202 */ /* 0x000fc60000000f00 */
        /* <DEDUP_REMOVED lines=32> */
[----:B------:R-:W-:Y:S01]  /*4400*/  IMAD.X R4, RZ, RZ, ~R15, P2 ;  /* 0x000000ffff047224 */ /* 0x000fe200010e0e0f */
[----:B------:R-:W-:Y:S01]  /*4410*/  SEL R14, R3, R2, !P1 ;  /* 0x00000002030e7207 */ /* 0x000fe20004800000 */
[----:B------:R-:W-:Y:S01]  /*4420*/  HFMA2 R3, -RZ, RZ, 0, 0 ;  /* 0x00000000ff037431 */ /* 0x000fe200000001ff */
[----:B------:R-:W-:Y:S02]  /*4430*/  MOV R2, R0 ;  /* 0x0000000000027202 */ /* 0x000fe40000000f00 */
[----:B------:R-:W-:Y:S02]  /*4440*/  ISETP.NE.AND.EX P0, PT, R10, RZ, PT, P0 ;  /* 0x000000ff0a00720c */ /* 0x000fe40003f05300 */
[----:B------:R-:W-:Y:S02]  /*4450*/  SEL R15, R4, R15, !P1 ;  /* 0x0000000f040f7207 */ /* 0x000fe40004800000 */
[----:B------:R-:W-:-:S02]  /*4460*/  SEL R14, R14, 0xffffffff, P0 ;  /* 0xffffffff0e0e7807 */ /* 0x000fc40000000000 */
[----:B------:R-:W-:Y:S01]  /*4470*/  SEL R15, R15, 0xffffffff, P0 ;  /* 0xffffffff0f0f7807 */ /* 0x000fe20000000000 */
[----:B------:R-:W-:Y:S06]  /*4480*/  RET.REL.NODEC R2 `(_ZN2at6native49_GLOBAL__N__3489678a_16_AveragePool2d_cu_fb80407630avg_pool2d_out_cuda_frame_nhwcIffEEviPKT_llliiiiiiiiPS3_ibb) ;  /* 0xffffffb802dc7950 */ /* 0x000fec0003c3ffff */
.L_x_1367:
        /* <DEDUP_REMOVED lines=15> */
.L_x_1516:


//--------------------- .text._ZN2at6native49_GLOBAL__N__3489678a_16_AveragePool2d_cu_fb80407625avg_pool2d_out_cuda_frameIddEEviPKT_lllliiiiiiiPS3_ibb --------------------------
	.section	.text._ZN2at6native49_GLOBAL__N__3489678a_16_AveragePool2d_cu_fb80407625avg_pool2d_out_cuda_frameIddEEviPKT_lllliiiiiiiPS3_ibb,"ax",@progbits
	.align	128
.text._ZN2at6native49_GLOBAL__N__3489678a_16_AveragePool2d_cu_fb80407625avg_pool2d_out_cuda_frameIddEEviPKT_lllliiiiiiiPS3_ibb:
        .type           _ZN2at6native49_GLOBAL__N__3489678a_16_AveragePool2d_cu_fb80407625avg_pool2d_out_cuda_frameIddEEviPKT_lllliiiiiiiPS3_ibb,@function
        .size           _ZN2at6native49_GLOBAL__N__3489678a_16_AveragePool2d_cu_fb80407625avg_pool2d_out_cuda_frameIddEEviPKT_lllliiiiiiiPS3_ibb,(.L_x_1518 - _ZN2at6native49_GLOBAL__N__3489678a_16_AveragePool2d_cu_fb80407625avg_pool2d_out_cuda_frameIddEEviPKT_lllliiiiiiiPS3_ibb)
        .other          _ZN2at6native49_GLOBAL__N__3489678a_16_AveragePool2d_cu_fb80407625avg_pool2d_out_cuda_frameIddEEviPKT_lllliiiiiiiPS3_ibb,@"STO_CUDA_ENTRY STV_DEFAULT"
_ZN2at6native49_GLOBAL__N__3489678a_16_AveragePool2d_cu_fb80407625avg_pool2d_out_cuda_frameIddEEviPKT_lllliiiiiiiPS3_ibb:
        /* <DEDUP_REMOVED lines=26> */
.L_x_1388:
[----:B------:R-:W2:Y:S01]  /*01a0*/  LDC R11, c[0x0][0x3b0] ;  /* 0x0000ec00ff0b7b82 */ /* 0x000ea20000000800 */
[----:B------:R-:W3:Y:S01]  /*01b0*/  LDCU UR6, c[0x0][0x3ac] ;  /* 0x00007580ff0677ac */ /* 0x000ee20008000800 */
[----:B------:R-:W-:Y:S01]  /*01c0*/  BSSY.RECONVERGENT B0, `(.L_x_1369) ;  /* 0x0000038000007945 */ /* 0x000fe20003800200 */
[----:B-12---:R-:W-:-:S04]  /*01d0*/  IABS R9, R11 ;  /* 0x0000000b00097213 */ /* 0x006fc80000000000 */
[----:B------:R-:W2:Y:S08]  /*01e0*/  I2F.RP R2, R9 ;  /* 0x0000000900027306 */ /* 0x000eb00000209400 */
[----:B--2---:R-:W2:Y:S02]  /*01f0*/  MUFU.RCP R2, R2 ;  /* 0x0000000200027308 */ /* 0x004ea40000001000 */
[----:B0-2---:R-:W-:-:S06]  /*0200*/  VIADD R6, R2, 0xffffffe ;  /* 0x0ffffffe02067836 */ /* 0x005fcc0000000000 */
        /* <DEDUP_REMOVED lines=16> */
[----:B------:R-:W-:-:S06]  /*0310*/  @P0 VIADD R2, R2, 0x1 ;  /* 0x0000000102020836 */ /* 0x000fcc0000000000 */
[----:B------:R-:W-:Y:S01]  /*0320*/  @!P2 IMAD.MOV R2, RZ, RZ, -R2 ;  /* 0x000000ffff02a224 */ /* 0x000fe200078e0a02 */
[----:B------:R-:W-:-:S04]  /*0330*/  @!P1 LOP3.LUT R2, RZ, R11, RZ, 0x33, !PT ;  /* 0x0000000bff029212 */ /* 0x000fc800078e33ff */
[----:B------:R-:W-:-:S04]  /*0340*/  SHF.R.S32.HI R6, RZ, 0x1f, R2 ;  /* 0x0000001fff067819 */ /* 0x000fc80000011402 */
[----:B---3--:R-:W-:-:S04]  /*0350*/  LOP3.LUT R4, R6, UR6, RZ, 0xfc, !PT ;  /* 0x0000000606047c12 */ /* 0x008fc8000f8efcff */
[----:B------:R-:W-:-:S13]  /*0360*/  ISETP.NE.U32.AND P0, PT, R4, RZ, PT ;  /* 0x000000ff0400720c */ /* 0x000fda0003f05070 */
[----:B------:R-:W-:Y:S05]  /*0370*/  @P0 BRA `(.L_x_1370) ;  /* 0x00000000005c0947 */ /* 0x000fea0003800000 */
[----:B------:R-:W2:Y:S02]  /*0380*/  LDCU UR6, c[0x0][0x3a8] ;  /* 0x00007500ff0677ac */ /* 0x000ea40008000800 */
        /* <DEDUP_REMOVED lines=8> */
[----:B------:R-:W-:-:S04]  /*0410*/  IMAD.HI.U32 R7, R7, R9, R6 ;  /* 0x0000000907077227 */ /* 0x000fc800078e0006 */
[----:B------:R-:W-:Y:S02]  /*0420*/  IMAD.MOV.U32 R9, RZ, RZ, RZ ;  /* 0x000000ffff097224 */ /* 0x000fe400078e00ff */
        /* <DEDUP_REMOVED lines=12> */
.L_x_1370:
[----:B------:R-:W-:-:S07]  /*04f0*/  MOV R4, 0x510 ;  /* 0x0000051000047802 */ /* 0x000fce0000000f00 */
[----:B01----:R-:W-:Y:S05]  /*0500*/  CALL.REL.NOINC `($__internal_27_$__cuda_sm20_div_s64) ;  /* 0x0000002800407944 */ /* 0x003fea0003c00000 */
[----:B------:R-:W0:Y:S01]  /*0510*/  LDCU UR6, c[0x0][0x3a8] ;  /* 0x00007500ff0677ac */ /* 0x000e220008000800 */
[----:B------:R-:W-:-:S04]  /*0520*/  IMAD.MOV R7, RZ, RZ, -R8 ;  /* 0x000000ffff077224 */ /* 0x000fc800078e0a08 */
[----:B0-----:R-:W-:-:S07]  /*0530*/  IMAD R2, R7, UR6, R2 ;  /* 0x0000000607027c24 */ /* 0x001fce000f8e0202 */
.L_x_1371:
[----:B01----:R-:W-:Y:S05]  /*0540*/  BSYNC.RECONVERGENT B0 ;  /* 0x0000000000007941 */ /* 0x003fea0003800200 */
.L_x_1369:
        /* <DEDUP_REMOVED lines=17> */
[----:B--2---:R-:W-:-:S02]  /*0660*/  IMAD.MOV.U32 R6, RZ, RZ, RZ ;  /* 0x000000ffff067224 */ /* 0x004fc400078e00ff */
        /* <DEDUP_REMOVED lines=10> */
[----:B------:R-:W-:-:S05]  /*0710*/  @!P0 IMAD.IADD R7, R7, 0x1, -R4 ;  /* 0x0000000107078824 */ /* 0x000fca00078e0a04 */
[----:B------:R-:W-:-:S13]  /*0720*/  ISETP.GT.U32.AND P0, PT, R4, R7, PT ;  /* 0x000000070400720c */ /* 0x000fda0003f04070 */
[----:B------:R-:W-:Y:S01]  /*0730*/  @!P0 IMAD.IADD R7, R7, 0x1, -R4 ;  /* 0x0000000107078824 */ /* 0x000fe200078e0a04 */
[----:B------:R-:W-:-:S03]  /*0740*/  ISETP.NE.AND P0, PT, R14, RZ, PT ;  /* 0x000000ff0e00720c */ /* 0x000fc60003f05270 */
[----:B------:R-:W-:Y:S01]  /*0750*/  IMAD.MOV.U32 R4, RZ, RZ, R7 ;  /* 0x000000ffff047224 */ /* 0x000fe200078e0007 */
[----:B----4-:R-:W-:Y:S02]  /*0760*/  VIMNMX R7, PT, PT, R10, UR8, PT ;  /* 0x000000080a077c48 */ /* 0x010fe4000bfe0100 */
[----:B------:R-:W-:Y:S01]  /*0770*/  IADD3 R10, PT, PT, -R13, R10, RZ ;  /* 0x0000000a0d0a7210 */ /* 0x000fe20007ffe1ff */
[----:B------:R-:W-:-:S06]  /*0780*/  @!P1 IMAD.MOV R4, RZ, RZ, -R4 ;  /* 0x000000ffff049224 */ /* 0x000fcc00078e0a04 */
        /* <DEDUP_REMOVED lines=11> */
[----:B------:R-:W-:Y:S01]  /*0840*/  IMAD.IADD R10, R2, 0x1, -R15 ;  /* 0x00000001020a7824 */ /* 0x000fe200078e0a0f */
[----:B------:R-:W-:Y:S01]  /*0850*/  BSSY.RECONVERGENT B0, `(.L_x_1374) ;  /* 0x000009c000007945 */ /* 0x000fe20003800200 */
[----:B------:R-:W-:Y:S01]  /*0860*/  IMAD.IADD R24, R15, 0x1, -R2 ;  /* 0x000000010f187824 */ /* 0x000fe200078e0a02 */
[----:B------:R-:W-:Y:S01]  /*0870*/  CS2R R22, SRZ ;  /* 0x0000000000167805 */ /* 0x000fe2000001ff00 */
[----:B------:R-:W-:Y:S01]  /*0880*/  IMAD.MOV.U32 R26, RZ, RZ, R4 ;  /* 0x000000ffff1a7224 */ /* 0x000fe200078e0004 */
[----:B------:R-:W-:-:S13]  /*0890*/  ISETP.GT.U32.AND P0, PT, R10, -0x10, PT ;  /* 0xfffffff00a00780c */ /* 0x000fda0003f04070 */
.L_x_1384:
        /* <DEDUP_REMOVED lines=10> */
[--C-:B------:R-:W-:Y:S01]  /*0940*/  IMAD.MOV.U32 R12, RZ, RZ, R2.reuse ;  /* 0x000000ffff0c7224 */ /* 0x100fe200078e0002 */
[----:B------:R-:W-:Y:S01]  /*0950*/  LOP3.LUT R27, R24, 0xfffffff0, RZ, 0xc0, !PT ;  /* 0xfffffff0181b7812 */ /* 0x000fe200078ec0ff */
[----:B------:R-:W-:Y:S01]  /*0960*/  IMAD.MOV.U32 R13, RZ, RZ, RZ ;  /* 0x000000ffff0d7224 */ /* 0x000fe200078e00ff */
[----:B------:R-:W1:Y:S01]  /*0970*/  LDCU.64 UR6, c[0x0][0x388] ;  /* 0x00007100ff0677ac */ /* 0x000e620008000a00 */
[----:B------:R-:W-:Y:S01]  /*0980*/  IMAD.MOV.U32 R28, RZ, RZ, R2 ;  /* 0x000000ffff1c7224 */ /* 0x000fe200078e0002 */
[----:B------:R-:W-:Y:S01]  /*0990*/  IADD3 R27, PT, PT, -R27, RZ, RZ ;  /* 0x000000ff1b1b7210 */ /* 0x000fe20007ffe1ff */
[----:B0-----:R-:W-:Y:S02]  /*09a0*/  IMAD R15, R25, UR14, RZ ;  /* 0x0000000e190f7c24 */ /* 0x001fe4000f8e02ff */
[----:B------:R-:W-:-:S04]  /*09b0*/  IMAD.WIDE.U32 R12, R10, UR14, R12 ;  /* 0x0000000e0a0c7c25 */ /* 0x000fc8000f8e000c */
[----:B------:R-:W-:Y:S01]  /*09c0*/  IMAD R15, R10, UR15, R15 ;  /* 0x0000000f0a0f7c24 */ /* 0x000fe2000f8e020f */
[----:B-1----:R-:W-:-:S03]  /*09d0*/  LEA R16, P1, R12, UR6, 0x3 ;  /* 0x000000060c107c11 */ /* 0x002fc6000f8218ff */
[----:B------:R-:W-:Y:S01]  /*09e0*/  IMAD.IADD R13, R13, 0x1, R15 ;  /* 0x000000010d0d7824 */ /* 0x000fe200078e020f */
[----:B------:R-:W-:-:S04]  /*09f0*/  IADD3 R16, P2, PT, R16, 0x40, RZ ;  /* 0x0000004010107810 */ /* 0x000fc80007f5e0ff */
[----:B------:R-:W-:-:S05]  /*0a00*/  LEA.HI.X R12, R12, UR7, R13, 0x3, P1 ;  /* 0x000000070c0c7c11 */ /* 0x000fca00088f1c0d */
[----:B------:R-:W-:-:S07]  /*0a10*/  IMAD.X R17, RZ, RZ, R12, P2 ;  /* 0x000000ffff117224 */ /* 0x000fce00010e060c */
.L_x_1377:
[----:B------:R-:W-:Y:S02]  /*0a20*/  IMAD.MOV.U32 R12, RZ, RZ, R16 ;  /* 0x000000ffff0c7224 */ /* 0x000fe400078e0010 */
[----:B------:R-:W-:-:S05]  /*0a30*/  IMAD.MOV.U32 R13, RZ, RZ, R17 ;  /* 0x000000ffff0d7224 */ /* 0x000fca00078e0011 */
[----:B------:R-:W2:Y:S04]  /*0a40*/  LDG.E.64 R18, desc[UR10][R12.64+-0x40] ;  /* 0xffffc00a0c127981 */ /* 0x000ea8000c1e1b00 */
[----:B------:R-:W3:Y:S04]  /*0a50*/  LDG.E.64 R16, desc[UR10][R12.64+-0x38] ;  /* 0xffffc80a0c107981 */ /* 0x000ee8000c1e1b00 */
[----:B------:R-:W4:Y:S04]  /*0a60*/  LDG.E.64 R14, desc[UR10][R12.64+-0x30] ;  /* 0xffffd00a0c0e7981 */ /* 0x000f28000c1e1b00 */
[----:B------:R-:W5:Y:S01]  /*0a70*/  LDG.E.64 R20, desc[UR10][R12.64+-0x28] ;  /* 0xffffd80a0c147981 */ /* 0x000f62000c1e1b00 */
[----:B--2---:R-:W-:-:S03]  /*0a80*/  DADD R18, R18, R22 ;  /* 0x0000000012127229 */ /* 0x004fc60000000016 */
[----:B------:R-:W2:Y:S05]  /*0a90*/  LDG.E.64 R22, desc[UR10][R12.64+-0x8] ;  /* 0xfffff80a0c167981 */ /* 0x000eaa000c1e1b00 */
[----:B---3--:R-:W-:Y:S02]  /*0aa0*/  DADD R16, R18, R16 ;  /* 0x0000000012107229 */ /* 0x008fe40000000010 */
[----:B------:R-:W3:Y:S06]  /*0ab0*/  LDG.E.64 R18, desc[UR10][R12.64+-0x20] ;  /* 0xffffe00a0c127981 */ /* 0x000eec000c1e1b00 */
[----:B----4-:R-:W-:-:S02]  /*0ac0*/  DADD R14, R16, R14 ;  /* 0x00000000100e7229 */ /* 0x010fc4000000000e */
[----:B------:R-:W4:Y:S06]  /*0ad0*/  LDG.E.64 R16, desc[UR10][R12.64+-0x18] ;  /* 0xffffe80a0c107981 */ /* 0x000f2c000c1e1b00 */
[----:B-----5:R-:W-:Y:S02]  /*0ae0*/  DADD R20, R14, R20 ;  /* 0x000000000e147229 */ /* 0x020fe40000000014 */
[----:B------:R-:W5:Y:S06]  /*0af0*/  LDG.E.64 R14, desc[UR10][R12.64+-0x10] ;  /* 0xfffff00a0c0e7981 */ /* 0x000f6c000c1e1b00 */
[----:B---3--:R-:W-:-:S02]  /*0b00*/  DADD R18, R20, R18 ;  /* 0x0000000014127229 */ /* 0x008fc40000000012 */
[----:B------:R-:W3:Y:S06]  /*0b10*/  LDG.E.64 R20, desc[UR10][R12.64] ;  /* 0x0000000a0c147981 */ /* 0x000eec000c1e1b00 */
[----:B----4-:R-:W-:Y:S02]  /*0b20*/  DADD R16, R18, R16 ;  /* 0x0000000012107229 */ /* 0x010fe40000000010 */
[----:B------:R-:W4:Y:S06]  /*0b30*/  LDG.E.64 R18, desc[UR10][R12.64+0x18] ;  /* 0x0000180a0c127981 */ /* 0x000f2c000c1e1b00 */
[----:B-----5:R-:W-:Y:S01]  /*0b40*/  DADD R16, R16, R14 ;  /* 0x0000000010107229 */ /* 0x020fe2000000000e */
[----:B------:R-:W5:Y:S07]  /*0b50*/  LDG.E.64 R14, desc[UR10][R12.64+0x8] ;  /* 0x0000080a0c0e7981 */ /* 0x000f6e000c1e1b00 */
[----:B--2---:R-:W-:-:S02]  /*0b60*/  DADD R22, R16, R22 ;  /* 0x0000000010167229 */ /* 0x004fc40000000016 */
[----:B------:R-:W2:Y:S06]  /*0b70*/  LDG.E.64 R16, desc[UR10][R12.64+0x10] ;  /* 0x0000100a0c107981 */ /* 0x000eac000c1e1b00 */
[----:B---3--:R-:W-:Y:S02]  /*0b80*/  DADD R20, R22, R20 ;  /* 0x0000000016147229 */ /* 0x008fe40000000014 */
[----:B------:R-:W3:Y:S06]  /*0b90*/  LDG.E.64 R22, desc[UR10][R12.64+0x38] ;  /* 0x0000380a0c167981 */ /* 0x000eec000c1e1b00 */
[----:B-----5:R-:W-:Y:S01]  /*0ba0*/  DADD R20, R20, R14 ;  /* 0x0000000014147229 */ /* 0x020fe2000000000e */
[----:B------:R-:W5:Y:S07]  /*0bb0*/  LDG.E.64 R14, desc[UR10][R12.64+0x20] ;  /* 0x0000200a0c0e7981 */ /* 0x000f6e000c1e1b00 */
[----:B--2---:R-:W-:Y:S01]  /*0bc0*/  DADD R20, R20, R16 ;  /* 0x0000000014147229 */ /* 0x004fe20000000010 */
[----:B------:R-:W2:Y:S07]  /*0bd0*/  LDG.E.64 R16, desc[UR10][R12.64+0x28] ;  /* 0x0000280a0c107981 */ /* 0x000eae000c1e1b00 */
[----:B----4-:R-:W-:-:S02]  /*0be0*/  DADD R18, R20, R18 ;  /* 0x0000000014127229 */ /* 0x010fc40000000012 */
[----:B------:R-:W4:Y:S01]  /*0bf0*/  LDG.E.64 R20, desc[UR10][R12.64+0x30] ;  /* 0x0000300a0c147981 */ /* 0x000f22000c1e1b00 */
[----:B------:R-:W-:-:S05]  /*0c00*/  VIADD R27, R27, 0x10 ;  /* 0x000000101b1b7836 */ /* 0x000fca0000000000 */
[----:B------:R-:W-:Y:S02]  /*0c10*/  ISETP.NE.AND P1, PT, R27, RZ, PT ;  /* 0x000000ff1b00720c */ /* 0x000fe40003f25270 */
[----:B------:R-:W-:Y:S01]  /*0c20*/  IADD3 R28, PT, PT, R28, 0x10, RZ ;  /* 0x000000101c1c7810 */ /* 0x000fe20007ffe0ff */
[----:B-----5:R-:W-:-:S08]  /*0c30*/  DADD R14, R18, R14 ;  /* 0x00000000120e7229 */ /* 0x020fd0000000000e */
[----:B--2---:R-:W-:Y:S01]  /*0c40*/  DADD R14, R14, R16 ;  /* 0x000000000e0e7229 */ /* 0x004fe20000000010 */
[----:B------:R-:W-:-:S07]  /*0c50*/  IADD3 R16, P2, PT, R12, 0x80, RZ ;  /* 0x000000800c107810 */ /* 0x000fce0007f5e0ff */
[----:B----4-:R-:W-:Y:S01]  /*0c60*/  DADD R14, R14, R20 ;  /* 0x000000000e0e7229 */ /* 0x010fe20000000014 */
[----:B------:R-:W-:-:S07]  /*0c70*/  IMAD.X R17, RZ, RZ, R13, P2 ;  /* 0x000000ffff117224 */ /* 0x000fce00010e060d */
[----:B---3--:R-:W-:Y:S01]  /*0c80*/  DADD R22, R14, R22 ;  /* 0x000000000e167229 */ /* 0x008fe20000000016 */
[----:B------:R-:W-:Y:S10]  /*0c90*/  @P1 BRA `(.L_x_1377) ;  /* 0xfffffffc00601947 */ /* 0x000ff4000383ffff */
.L_x_1376:
[----:B------:R-:W-:Y:S05]  /*0ca0*/  BSYNC.RECONVERGENT B2 ;  /* 0x0000000000027941 */ /* 0x000fea0003800200 */
.L_x_1375:
[----:B------:R-:W-:Y:S01]  /*0cb0*/  LOP3.LUT R12, R24, 0xf, RZ, 0xc0, !PT ;  /* 0x0000000f180c7812 */ /* 0x000fe200078ec0ff */
[----:B------:R-:W-:Y:S01]  /*0cc0*/  VIADD R26, R26, 0x1 ;  /* 0x000000011a1a7836 */ /* 0x000fe20000000000 */
[----:B------:R-:W-:Y:S02]  /*0cd0*/  BSSY.RECONVERGENT B2, `(.L_x_1378) ;  /* 0x0000052000027945 */ /* 0x000fe40003800200 */
        /* <DEDUP_REMOVED lines=13> */
[----:B-1----:R-:W-:-:S03]  /*0db0*/  LEA R20, P2, R12, UR14, 0x3 ;  /* 0x0000000e0c147c11 */ /* 0x002fc6000f8418ff */
[----:B------:R-:W-:-:S05]  /*0dc0*/  IMAD.IADD R13, R15, 0x1, R13 ;  /* 0x000000010f0d7824 */ /* 0x000fca00078e020d */
[----:B------:R-:W-:-:S05]  /*0dd0*/  LEA.HI.X R21, R12, UR15, R13, 0x3, P2 ;  /* 0x0000000f0c157c11 */ /* 0x000fca00090f1c0d */
[----:B------:R-:W2:Y:S04]  /*0de0*/  LDG.E.64 R18, desc[UR10][R20.64] ;  /* 0x0000000a14127981 */ /* 0x000ea8000c1e1b00 */
[----:B------:R-:W3:Y:S04]  /*0df0*/  LDG.E.64 R16, desc[UR10][R20.64+0x8] ;  /* 0x0000080a14107981 */ /* 0x000ee8000c1e1b00 */
[----:B------:R-:W4:Y:S04]  /*0e00*/  LDG.E.64 R14, desc[UR10][R20.64+0x10] ;  /* 0x0000100a140e7981 */ /* 0x000f28000c1e1b00 */
[----:B------:R-:W5:Y:S01]  /*0e10*/  LDG.E.64 R12, desc[UR10][R20.64+0x18] ;  /* 0x0000180a140c7981 */ /* 0x000f62000c1e1b00 */
[----:B--2---:R-:W-:-:S03]  /*0e20*/  DADD R18, R22, R18 ;  /* 0x0000000016127229 */ /* 0x004fc60000000012 */
[----:B------:R-:W2:Y:S05]  /*0e30*/  LDG.E.64 R22, desc[UR10][R20.64+0x38] ;  /* 0x0000380a14167981 */ /* 0x000eaa000c1e1b00 */
[----:B---3--:R-:W-:Y:S01]  /*0e40*/  DADD R18, R18, R16 ;  /* 0x0000000012127229 */ /* 0x008fe20000000010 */
[----:B------:R-:W3:Y:S07]  /*0e50*/  LDG.E.64 R16, desc[UR10][R20.64+0x20] ;  /* 0x0000200a14107981 */ /* 0x000eee000c1e1b00 */
[----:B----4-:R-:W-:Y:S01]  /*0e60*/  DADD R18, R18, R14 ;  /* 0x0000000012127229 */ /* 0x010fe2000000000e */
[----:B------:R-:W4:Y:S07]  /*0e70*/  LDG.E.64 R14, desc[UR10][R20.64+0x28] ;  /* 0x0000280a140e7981 */ /* 0x000f2e000c1e1b00 */
[----:B-----5:R-:W-:Y:S01]  /*0e80*/  DADD R18, R18, R12 ;  /* 0x0000000012127229 */ /* 0x020fe2000000000c */
[----:B------:R-:W5:Y:S01]  /*0e90*/  LDG.E.64 R12, desc[UR10][R20.64+0x30] ;  /* 0x0000300a140c7981 */ /* 0x000f62000c1e1b00 */
[----:B------:R-:W-:-:S06]  /*0ea0*/  VIADD R28, R28, 0x8 ;  /* 0x000000081c1c7836 */ /* 0x000fcc0000000000 */
[----:B---3--:R-:W-:-:S08]  /*0eb0*/  DADD R16, R18, R16 ;  /* 0x0000000012107229 */ /* 0x008fd00000000010 */
[----:B----4-:R-:W-:-:S08]  /*0ec0*/  DADD R14, R16, R14 ;  /* 0x00000000100e7229 */ /* 0x010fd0000000000e */
[----:B-----5:R-:W-:-:S08]  /*0ed0*/  DADD R12, R14, R12 ;  /* 0x000000000e0c7229 */ /* 0x020fd0000000000c */
[----:B--2---:R-:W-:-:S11]  /*0ee0*/  DADD R22, R12, R22 ;  /* 0x000000000c167229 */ /* 0x004fd60000000016 */
.L_x_1381:
[----:B------:R-:W-:Y:S05]  /*0ef0*/  BSYNC.RECONVERGENT B3 ;  /* 0x0000000000037941 */ /* 0x000fea0003800200 */
.L_x_1380:
[----:B------:R-:W-:-:S04]  /*0f00*/  LOP3.LUT R12, R24, 0x7, RZ, 0xc0, !PT ;  /* 0x00000007180c7812 */ /* 0x000fc800078ec0ff */
[----:B------:R-:W-:-:S13]  /*0f10*/  ISETP.NE.AND P2, PT, R12, RZ, PT ;  /* 0x000000ff0c00720c */ /* 0x000fda0003f45270 */
        /* <DEDUP_REMOVED lines=19> */
[----:B------:R-:W-:Y:S01]  /*1050*/  VIADD R28, R28, 0x4 ;  /* 0x000000041c1c7836 */ /* 0x000fe20000000000 */
[----:B--2---:R-:W-:-:S08]  /*1060*/  DADD R18, R22, R18 ;  /* 0x0000000016127229 */ /* 0x004fd00000000012 */
[----:B---3--:R-:W-:-:S08]  /*1070*/  DADD R16, R18, R16 ;  /* 0x0000000012107229 */ /* 0x008fd00000000010 */
[----:B----4-:R-:W-:-:S08]  /*1080*/  DADD R14, R16, R14 ;  /* 0x00000000100e7229 */ /* 0x010fd0000000000e */
[----:B-----5:R-:W-:-:S11]  /*1090*/  DADD R22, R14, R12 ;  /* 0x000000000e167229 */ /* 0x020fd6000000000c */
.L_x_1383:
[----:B------:R-:W-:Y:S05]  /*10a0*/  BSYNC.RECONVERGENT B3 ;  /* 0x0000000000037941 */ /* 0x000fea0003800200 */
.L_x_1382:
        /* <DEDUP_REMOVED lines=10> */
[----:B------:R-:W2:Y:S01]  /*1150*/  LDG.E.64 R12, desc[UR10][R10.64] ;  /* 0x0000000a0a0c7981 */ /* 0x000ea2000c1e1b00 */
[----:B------:R-:W-:-:S04]  /*1160*/  LOP3.LUT R14, R24, 0x3, RZ, 0xc0, !PT ;  /* 0x00000003180e7812 */ /* 0x000fc800078ec0ff */
[----:B------:R-:W-:Y:S01]  /*1170*/  ISETP.NE.AND P2, PT, R14, 0x1, PT ;  /* 0x000000010e00780c */ /* 0x000fe20003f45270 */
[----:B--2---:R-:W-:-:S12]  /*1180*/  DADD R22, R22, R12 ;  /* 0x0000000016167229 */ /* 0x004fd8000000000c */
[----:B------:R-:W-:Y:S05]  /*1190*/  @!P2 BRA `(.L_x_1379) ;  /* 0x000000000014a947 */ /* 0x000fea0003800000 */
[----:B------:R-:W-:Y:S01]  /*11a0*/  ISETP.NE.AND P2, PT, R14, 0x2, PT ;  /* 0x000000020e00780c */ /* 0x000fe20003f45270 */
[----:B------:R-:W2:-:S12]  /*11b0*/  LDG.E.64 R12, desc[UR10][R10.64+0x8] ;  /* 0x0000080a0a0c7981 */ /* 0x000e98000c1e1b00 */
[----:B------:R-:W3:Y:S01]  /*11c0*/  @P2 LDG.E.64 R14, desc[UR10][R10.64+0x10] ;  /* 0x0000100a0a0e2981 */ /* 0x000ee2000c1e1b00 */
[----:B--2---:R-:W-:-:S08]  /*11d0*/  DADD R22, R22, R12 ;  /* 0x0000000016167229 */ /* 0x004fd0000000000c */
[----:B---3--:R-:W-:-:S11]  /*11e0*/  @P2 DADD R22, R22, R14 ;  /* 0x0000000016162229 */ /* 0x008fd6000000000e */
.L_x_1379:
[----:B------:R-:W-:Y:S05]  /*11f0*/  BSYNC.RECONVERGENT B2 ;  /* 0x0000000000027941 */ /* 0x000fea0003800200 */
.L_x_1378:
[----:B------:R-:W-:Y:S05]  /*1200*/  @P1 BRA `(.L_x_1384) ;  /* 0xfffffff400a41947 */ /* 0x000fea000383ffff */
[----:B------:R-:W-:Y:S05]  /*1210*/  BSYNC.RECONVERGENT B0 ;  /* 0x0000000000007941 */ /* 0x000fea0003800200 */
.L_x_1374:
[----:B------:R-:W0:Y:S01]  /*1220*/  LDCU.U8 UR6, c[0x0][0x3dc] ;  /* 0x00007b80ff0677ac */ /* 0x000e220008000000 */
[----:B------:R-:W-:Y:S01]  /*1230*/  IADD3 R7, PT, PT, -R4, R7, RZ ;  /* 0x0000000704077210 */ /* 0x000fe20007ffe1ff */
[----:B------:R-:W-:Y:S01]  /*1240*/  IMAD.MOV.U32 R8, RZ, RZ, 0x1 ;  /* 0x00000001ff087424 */ /* 0x000fe200078e00ff */
[----:B------:R-:W-:Y:S01]  /*1250*/  FSETP.GEU.AND P1, PT, |R23|, 6.5827683646048100446e-37, PT ;  /* 0x036000001700780b */ /* 0x000fe20003f2e200 */
[----:B------:R-:W-:Y:S01]  /*1260*/  BSSY.RECONVERGENT B0, `(.L_x_1385) ;  /* 0x0000016000007945 */ /* 0x000fe20003800200 */
[----:B0-----:R-:W-:-:S06]  /*1270*/  UPRMT UR6, UR6, 0x8880, URZ ;  /* 0x0000888006067896 */ /* 0x001fcc00080000ff */
[----:B------:R-:W-:-:S13]  /*1280*/  ISETP.NE.AND P0, PT, RZ, UR6, PT ;  /* 0x00000006ff007c0c */ /* 0x000fda000bf05270 */
[----:B------:R-:W-:-:S06]  /*1290*/  @!P0 IMAD R6, R24, R7, RZ ;  /* 0x0000000718068224 */ /* 0x000fcc00078e02ff */
[----:B------:R-:W0:Y:S08]  /*12a0*/  I2F.F64 R6, R6 ;  /* 0x0000000600067312 */ /* 0x000e300000201c00 */
[----:B0-----:R-:W0:Y:S02]  /*12b0*/  MUFU.RCP64H R9, R7 ;  /* 0x0000000700097308 */ /* 0x001e240000001800 */
[----:B0-----:R-:W-:-:S08]  /*12c0*/  DFMA R10, -R6, R8, 1 ;  /* 0x3ff00000060a742b */ /* 0x001fd00000000108 */
[----:B------:R-:W-:-:S08]  /*12d0*/  DFMA R10, R10, R10, R10 ;  /* 0x0000000a0a0a722b */ /* 0x000fd0000000000a */
[----:B------:R-:W-:-:S08]  /*12e0*/  DFMA R10, R8, R10, R8 ;  /* 0x0000000a080a722b */ /* 0x000fd00000000008 */
[----:B------:R-:W-:-:S08]  /*12f0*/  DFMA R8, -R6, R10, 1 ;  /* 0x3ff000000608742b */ /* 0x000fd0000000010a */
[----:B------:R-:W-:-:S08]  /*1300*/  DFMA R8, R10, R8, R10 ;  /* 0x000000080a08722b */ /* 0x000fd0000000000a */
[----:B------:R-:W-:-:S08]  /*1310*/  DMUL R10, R22, R8 ;  /* 0x00000008160a7228 */ /* 0x000fd00000000000 */
[----:B------:R-:W-:-:S08]  /*1320*/  DFMA R12, -R6, R10, R22 ;  /* 0x0000000a060c722b */ /* 0x000fd00000000116 */
[----:B------:R-:W-:-:S10]  /*1330*/  DFMA R8, R8, R12, R10 ;  /* 0x0000000c0808722b */ /* 0x000fd4000000000a */
[----:B------:R-:W-:-:S05]  /*1340*/  FFMA R2, RZ, R7, R9 ;  /* 0x00000007ff027223 */ /* 0x000fca0000000009 */
[----:B------:R-:W-:-:S13]  /*1350*/  FSETP.GT.AND P0, PT, |R2|, 1.469367938527859385e-39, PT ;  /* 0x001000000200780b */ /* 0x000fda0003f04200 */
[----:B------:R-:W-:Y:S05]  /*1360*/  @P0 BRA P1, `(.L_x_1386) ;  /* 0x0000000000140947 */ /* 0x000fea0000800000 */
[----:B------:R-:W-:Y:S01]  /*1370*/  IMAD.MOV.U32 R12, RZ, RZ, R22 ;  /* 0x000000ffff0c7224 */ /* 0x000fe200078e0016 */
[----:B------:R-:W-:Y:S01]  /*1380*/  MOV R2, 0x13c0 ;  /* 0x000013c000027802 */ /* 0x000fe20000000f00 */
[----:B------:R-:W-:Y:S02]  /*1390*/  IMAD.MOV.U32 R13, RZ, RZ, R23 ;  /* 0x000000ffff0d7224 */ /* 0x000fe400078e0017 */
[----:B------:R-:W-:-:S07]  /*13a0*/  IMAD.MOV.U32 R11, RZ, RZ, R7 ;  /* 0x000000ffff0b7224 */ /* 0x000fce00078e0007 */
[----:B------:R-:W-:Y:S05]  /*13b0*/  CALL.REL.NOINC `($__internal_26_$__cuda_sm20_div_rn_f64_full) ;  /* 0x0000001400187944 */ /* 0x000fea0003c00000 */
.L_x_1386:
[----:B------:R-:W-:Y:S05]  /*13c0*/  BSYNC.RECONVERGENT B0 ;  /* 0x0000000000007941 */ /* 0x000fea0003800200 */
.L_x_1385:
[----:B------:R-:W0:Y:S02]  /*13d0*/  LDCU.64 UR6, c[0x0][0x3d0] ;  /* 0x00007a00ff0677ac */ /* 0x000e240008000a00 */
[----:B0-----:R-:W-:-:S04]  /*13e0*/  LEA R6, P0, R0, UR6, 0x3 ;  /* 0x0000000600067c11 */ /* 0x001fc8000f8018ff */
[----:B------:R-:W-:-:S05]  /*13f0*/  LEA.HI.X R7, R0, UR7, R3, 0x3, P0 ;  /* 0x0000000700077c11 */ /* 0x000fca00080f1c03 */
[----:B------:R1:W-:Y:S01]  /*1400*/  STG.E.64 desc[UR10][R6.64], R8 ;  /* 0x0000000806007986 */ /* 0x0003e2000c101b0a */
[----:B------:R-:W-:Y:S05]  /*1410*/  BRA `(.L_x_1387) ;  /* 0x0000000000107947 */ /* 0x000fea0003800000 */
.L_x_1373:
[----:B------:R-:W0:Y:S02]  /*1420*/  LDCU.64 UR6, c[0x0][0x3d0] ;  /* 0x00007a00ff0677ac */ /* 0x000e240008000a00 */
[----:B0-----:R-:W-:-:S04]  /*1430*/  LEA R6, P0, R0, UR6, 0x3 ;  /* 0x0000000600067c11 */ /* 0x001fc8000f8018ff */
[----:B------:R-:W-:-:S05]  /*1440*/  LEA.HI.X R7, R0, UR7, R3, 0x3, P0 ;  /* 0x0000000700077c11 */ /* 0x000fca00080f1c03 */
[----:B------:R0:W-:Y:S04]  /*1450*/  STG.E.64 desc[UR10][R6.64], RZ ;  /* 0x000000ff06007986 */ /* 0x0001e8000c101b0a */
.L_x_1387:
[----:B------:R-:W-:Y:S05]  /*1460*/  BSYNC.RECONVERGENT B1 ;  /* 0x0000000000017941 */ /* 0x000fea0003800200 */
.L_x_1372:
[----:B------:R-:W2:Y:S01]  /*1470*/  LDCU UR6, c[0x0][0x380] ;  /* 0x00007000ff0677ac */ /* 0x000ea20008000800 */
[----:B------:R-:W-:-:S05]  /*1480*/  IADD3 R0, P0, PT, R5, R0, RZ ;  /* 0x0000000005007210 */ /* 0x000fca0007f1e0ff */
[----:B------:R-:W-:Y:S01]  /*1490*/  IMAD.X R3, RZ, RZ, R3, P0 ;  /* 0x000000ffff037224 */ /* 0x000fe200000e0603 */
[----:B--2---:R-:W-:-:S04]  /*14a0*/  ISETP.GE.U32.AND P0, PT, R0, UR6, PT ;  /* 0x0000000600007c0c */ /* 0x004fc8000bf06070 */
[----:B------:R-:W-:-:S13]  /*14b0*/  ISETP.GE.AND.EX P0, PT, R3, UR9, PT, P0 ;  /* 0x0000000903007c0c */ /* 0x000fda000bf06300 */
[----:B------:R-:W-:Y:S05]  /*14c0*/  @!P0 BRA `(.L_x_1388) ;  /* 0xffffffec00348947 */ /* 0x000fea000383ffff */
[----:B------:R-:W-:Y:S05]  /*14d0*/  EXIT ;  /* 0x000000000000794d */ /* 0x000fea0003800000 */
.L_x_1368:
        /* <DEDUP_REMOVED lines=9> */
[----:B--2---:R-:W-:Y:S02]  /*1570*/  IMAD.MOV.U32 R6, RZ, RZ, RZ ;  /* 0x000000ffff067224 */ /* 0x004fe400078e00ff */
[----:B----4-:R-:W-:-:S04]  /*1580*/  IMAD.MOV R2, RZ, RZ, -R7 ;  /* 0x000000ffff027224 */ /* 0x010fc800078e0a07 */
        /* <DEDUP_REMOVED lines=26> */
[----:B--2---:R-:W-:Y:S02]  /*1730*/  IMAD.MOV.U32 R6, RZ, RZ, RZ ;  /* 0x000000ffff067224 */ /* 0x004fe400078e00ff */
        /* <DEDUP_REMOVED lines=15> */
.L_x_1390:
[----:B------:R-:W-:-:S07]  /*1830*/  MOV R4, 0x1850 ;  /* 0x0000185000047802 */ /* 0x000fce0000000f00 */
[----:B01----:R-:W-:Y:S05]  /*1840*/  CALL.REL.NOINC `($__internal_27_$__cuda_sm20_div_s64) ;  /* 0x0000001400707944 */ /* 0x003fea0003c00000 */
[----:B------:R-:W0:Y:S01]  /*1850*/  LDCU UR6, c[0x0][0x3a8] ;  /* 0x00007500ff0677ac */ /* 0x000e220008000800 */
[----:B------:R-:W-:Y:S01]  /*1860*/  IMAD.MOV R7, RZ, RZ, -R8 ;  /* 0x000000ffff077224 */ /* 0x000fe200078e0a08 */
[----:B------:R-:W-:Y:S01]  /*1870*/  MOV R10, R8 ;  /* 0x00000008000a7202 */ /* 0x000fe20000000f00 */
[----:B------:R-:W-:Y:S02]  /*1880*/  IMAD.MOV.U32 R11, RZ, RZ, R9 ;  /* 0x000000ffff0b7224 */ /* 0x000fe400078e0009 */
[----:B0-----:R-:W-:-:S07]  /*1890*/  IMAD R2, R7, UR6, R2 ;  /* 0x0000000607027c24 */ /* 0x001fce000f8e0202 */
.L_x_1391:
[----:B01----:R-:W-:Y:S05]  /*18a0*/  BSYNC.RECONVERGENT B0 ;  /* 0x0000000000007941 */ /* 0x003fea0003800200 */
.L_x_1389:
[----:B------:R-:W0:Y:S01]  /*18b0*/  LDC R14, c[0x0][0x3b0] ;  /* 0x0000ec00ff0e7b82 */ /* 0x000e220000000800 */
[----:B------:R-:W-:Y:S01]  /*18c0*/  IABS R12, R0 ;  /* 0x00000000000c7213 */ /* 0x000fe20000000000 */
[----:B------:R-:W1:Y:S01]  /*18d0*/  LDCU UR14, c[0x0][0x3c0] ;  /* 0x00007800ff0e77ac */ /* 0x000e620008000800 */
[----:B------:R-:W-:Y:S01]  /*18e0*/  ISETP.GE.AND P1, PT, R0, RZ, PT ;  /* 0x000000ff0000720c */ /* 0x000fe20003f26270 */
[----:B------:R-:W-:Y:S01]  /*18f0*/  BSSY.RECONVERGENT B1, `(.L_x_1392) ;  /* 0x00000e9000017945 */ /* 0x000fe20003800200 */
[----:B------:R-:W2:Y:S03]  /*1900*/  LDCU UR6, c[0x0][0x398] ;  /* 0x00007300ff0677ac */ /* 0x000ea60008000800 */
[----:B------:R-:W1:Y:S01]  /*1910*/  LDC R13, c[0x0][0x3c8] ;  /* 0x0000f200ff0d7b82 */ /* 0x000e620000000800 */
[----:B------:R-:W2:Y:S01]  /*1920*/  LDCU UR7, c[0x0][0x3c4] ;  /* 0x00007880ff0777ac */ /* 0x000ea20008000800 */
[----:B------:R-:W3:Y:S06]  /*1930*/  LDCU UR8, c[0x0][0x3bc] ;  /* 0x00007780ff0877ac */ /* 0x000eec0008000800 */
[----:B------:R-:W4:Y:S01]  /*1940*/  LDC R15, c[0x0][0x3b8] ;  /* 0x0000ee00ff0f7b82 */ /* 0x000f220000000800 */
[----:B------:R-:W5:Y:S01]  /*1950*/  LDCU UR16, c[0x0][0x3a0] ;  /* 0x00007400ff1077ac */ /* 0x000f620008000800 */
[----:B------:R-:W5:Y:S01]  /*1960*/  LDCU UR15, c[0x0][0x398] ;  /* 0x00007300ff0f77ac */ /* 0x000f620008000800 */
[----:B0-----:R-:W-:-:S04]  /*1970*/  IABS R4, R14 ;  /* 0x0000000e00047213 */ /* 0x001fc80000000000 */
[----:B------:R-:W0:Y:S01]  /*1980*/  I2F.RP R8, R4 ;  /* 0x0000000400087306 */ /* 0x000e220000209400 */
[----:B--2---:R-:W-:-:S07]  /*1990*/  UIADD3 UR6, UPT, UPT, UR6, UR7, URZ ;  /* 0x0000000706067290 */ /* 0x004fce000fffe0ff */
[----:B0-----:R-:W0:Y:S02]  /*19a0*/  MUFU.RCP R8, R8 ;  /* 0x0000000800087308 */ /* 0x001e240000001000 */
[----:B0-----:R-:W-:-:S06]  /*19b0*/  VIADD R6, R8, 0xffffffe ;  /* 0x0ffffffe08067836 */ /* 0x001fcc0000000000 */
[----:B------:R0:W2:Y:S02]  /*19c0*/  F2I.FTZ.U32.TRUNC.NTZ R7, R6 ;  /* 0x0000000600077305 */ /* 0x0000a4000021f000 */
[----:B0-----:R-:W-:Y:S02]  /*19d0*/  IMAD.MOV.U32 R6, RZ, RZ, RZ ;  /* 0x000000ffff067224 */ /* 0x001fe400078e00ff */
        /* <DEDUP_REMOVED lines=8> */
[----:B------:R-:W3:Y:S03]  /*1a60*/  LDC R9, c[0x0][0x3c4] ;  /* 0x0000f100ff097b82 */ /* 0x000ee60000000800 */
[----:B------:R-:W-:-:S13]  /*1a70*/  ISETP.GT.U32.AND P0, PT, R4, R7, PT ;  /* 0x000000070400720c */ /* 0x000fda0003f04070 */
[----:B------:R-:W-:-:S05]  /*1a80*/  @!P0 IMAD.IADD R7, R7, 0x1, -R4 ;  /* 0x0000000107078824 */ /* 0x000fca00078e0a04 */
[----:B------:R-:W-:Y:S01]  /*1a90*/  ISETP.GT.U32.AND P0, PT, R4, R7, PT ;  /* 0x000000070400720c */ /* 0x000fe20003f04070 */
[----:B---3--:R-:W-:-:S05]  /*1aa0*/  IMAD R9, R2, UR8, -R9 ;  /* 0x0000000802097c24 */ /* 0x008fca000f8e0a09 */
[----:B0-----:R-:W-:Y:S02]  /*1ab0*/  VIADDMNMX R6, R9, R6, UR6, PT ;  /* 0x0000000609067e46 */ /* 0x001fe4000b800106 */
[----:B------:R-:W-:-:S05]  /*1ac0*/  VIMNMX R9, PT, PT, RZ, R9, !PT ;  /* 0x00000009ff097248 */ /* 0x000fca0007fe0100 */
[----:B------:R-:W-:Y:S01]  /*1ad0*/  @!P0 IMAD.IADD R7, R7, 0x1, -R4 ;  /* 0x0000000107078824 */ /* 0x000fe200078e0a04 */
[----:B------:R-:W-:-:S03]  /*1ae0*/  ISETP.NE.AND P0, PT, R14, RZ, PT ;  /* 0x000000ff0e00720c */ /* 0x000fc60003f05270 */
[----:B------:R-:W-:-:S04]  /*1af0*/  IMAD.MOV.U32 R4, RZ, RZ, R7 ;  /* 0x000000ffff047224 */ /* 0x000fc800078e0007 */
[----:B------:R-:W-:-:S06]  /*1b00*/  @!P1 IMAD.MOV R4, RZ, RZ, -R4 ;  /* 0x000000ffff049224 */ /* 0x000fcc00078e0a04 */
[----:B------:R-:W-:-:S05]  /*1b10*/  @!P0 LOP3.LUT R4, RZ, R14, RZ, 0x33, !PT ;  /* 0x0000000eff048212 */ /* 0x000fca00078e33ff */
[----:B-1----:R-:W-:-:S05]  /*1b20*/  IMAD R4, R4, UR14, -R13 ;  /* 0x0000000e04047c24 */ /* 0x002fca000f8e0a0d */
[----:B----4-:R-:W-:Y:S02]  /*1b30*/  VIADDMNMX R7, R4, R15, UR5, PT ;  /* 0x0000000504077e46 */ /* 0x010fe4000b80010f */
[----:B------:R-:W-:Y:S02]  /*1b40*/  VIMNMX R2, PT, PT, RZ, R4, !PT ;  /* 0x00000004ff027248 */ /* 0x000fe40007fe0100 */
[----:B-----5:R-:W-:Y:S02]  /*1b50*/  VIMNMX R27, PT, PT, R7, UR16, PT ;  /* 0x00000010071b7c48 */ /* 0x020fe4000bfe0100 */
[----:B------:R-:W-:Y:S02]  /*1b60*/  VIMNMX R4, PT, PT, R6, UR15, PT ;  /* 0x0000000f06047c48 */ /* 0x000fe4000bfe0100 */
[----:B------:R-:W-:-:S04]  /*1b70*/  ISETP.GE.AND P0, PT, R2, R27, PT ;  /* 0x0000001b0200720c */ /* 0x000fc80003f06270 */
[----:B------:R-:W-:-:S13]  /*1b80*/  ISETP.LT.AND P0, PT, R9, R4, !P0 ;  /* 0x000000040900720c */ /* 0x000fda0004701270 */
[----:B------:R-:W0:Y:S02]  /*1b90*/  @!P0 LDC.64 R6, c[0x0][0x3d0] ;  /* 0x0000f400ff068b82 */ /* 0x000e240000000a00 */
[----:B0-----:R-:W-:-:S04]  /*1ba0*/  @!P0 LEA R6, P1, R0, R6, 0x3 ;  /* 0x0000000600068211 */ /* 0x001fc800078218ff */
[----:B------:R-:W-:-:S05]  /*1bb0*/  @!P0 LEA.HI.X R7, R0, R7, R3, 0x3, P1 ;  /* 0x0000000700078211 */ /* 0x000fca00008f1c03 */
[----:B------:R0:W-:Y:S01]  /*1bc0*/  @!P0 STG.E.64 desc[UR10][R6.64], RZ ;  /* 0x000000ff06008986 */ /* 0x0001e2000c101b0a */
[----:B------:R-:W-:Y:S05]  /*1bd0*/  @!P0 BRA `(.L_x_1393) ;  /* 0x0000000800e88947 */ /* 0x000fea0003800000 */
[C---:B0-----:R-:W-:Y:S01]  /*1be0*/  IMAD.IADD R6, R2.reuse, 0x1, -R27 ;  /* 0x0000000102067824 */ /* 0x041fe200078e0a1b */
[----:B------:R-:W-:Y:S01]  /*1bf0*/  IADD3 R27, PT, PT, -R2, R27, RZ ;  /* 0x0000001b021b7210 */ /* 0x000fe20007ffe1ff */
[----:B------:R-:W-:Y:S01]  /*1c00*/  BSSY.RECONVERGENT B0, `(.L_x_1394) ;  /* 0x0000099000007945 */ /* 0x000fe20003800200 */
[----:B------:R-:W-:Y:S02]  /*1c10*/  CS2R R20, SRZ ;  /* 0x0000000000147805 */ /* 0x000fe4000001ff00 */
[----:B------:R-:W-:Y:S01]  /*1c20*/  ISETP.GT.U32.AND P1, PT, R6, -0x10, PT ;  /* 0xfffffff00600780c */ /* 0x000fe20003f24070 */
[----:B------:R-:W-:Y:S01]  /*1c30*/  IMAD.MOV.U32 R6, RZ, RZ, R9 ;  /* 0x000000ffff067224 */ /* 0x000fe200078e0009 */
[C---:B------:R-:W-:Y:S02]  /*1c40*/  LOP3.LUT R7, R27.reuse, 0xf, RZ, 0xc0, !PT ;  /* 0x0000000f1b077812 */ /* 0x040fe400078ec0ff */
[C---:B------:R-:W-:Y:S02]  /*1c50*/  LOP3.LUT R25, R27.reuse, 0x7, RZ, 0xc0, !PT ;  /* 0x000000071b197812 */ /* 0x040fe400078ec0ff */
[----:B------:R-:W-:-:S02]  /*1c60*/  LOP3.LUT R26, R27, 0xfffffff0, RZ, 0xc0, !PT ;  /* 0xfffffff01b1a7812 */ /* 0x000fc400078ec0ff */
[----:B------:R-:W-:-:S07]  /*1c70*/  LOP3.LUT R27, R27, 0x3, RZ, 0xc0, !PT ;  /* 0x000000031b1b7812 */ /* 0x000fce00078ec0ff */
.L_x_1404:
[----:B------:R-:W0:Y:S01]  /*1c80*/  LDCU.64 UR6, c[0x0][0x398] ;  /* 0x00007300ff0677ac */ /* 0x000e220008000a00 */
[----:B------:R-:W-:Y:S01]  /*1c90*/  IMAD.MOV.U32 R8, RZ, RZ, R6 ;  /* 0x000000ffff087224 */ /* 0x000fe200078e0006 */
[----:B------:R-:W-:Y:S01]  /*1ca0*/  BSSY.RECONVERGENT B2, `(.L_x_1395) ;  /* 0x000003b000027945 */ /* 0x000fe20003800200 */
[----:B------:R-:W-:Y:S01]  /*1cb0*/  IMAD.MOV.U32 R9, RZ, RZ, RZ ;  /* 0x000000ffff097224 */ /* 0x000fe200078e00ff */
[----:B------:R-:W-:Y:S01]  /*1cc0*/  ISETP.NE.AND P3, PT, R7, RZ, PT ;  /* 0x000000ff0700720c */ /* 0x000fe20003f65270 */
[----:B------:R-:W-:Y:S02]  /*1cd0*/  VIADD R6, R6, 0x1 ;  /* 0x0000000106067836 */ /* 0x000fe40000000000 */
[----:B------:R-:W-:-:S03]  /*1ce0*/  IMAD.MOV.U32 R24, RZ, RZ, R2 ;  /* 0x000000ffff187224 */ /* 0x000fc600078e0002 */
[----:B------:R-:W-:Y:S01]  /*1cf0*/  ISETP.NE.AND P0, PT, R6, R4, PT ;  /* 0x000000040600720c */ /* 0x000fe20003f05270 */
[----:B0-----:R-:W-:Y:S02]  /*1d00*/  IMAD R13, R11, UR6, RZ ;  /* 0x000000060b0d7c24 */ /* 0x001fe4000f8e02ff */
[----:B------:R-:W-:-:S04]  /*1d10*/  IMAD.WIDE.U32 R8, R10, UR6, R8 ;  /* 0x000000060a087c25 */ /* 0x000fc8000f8e0008 */
[----:B------:R-:W-:-:S05]  /*1d20*/  IMAD R13, R10, UR7, R13 ;  /* 0x000000070a0d7c24 */ /* 0x000fca000f8e020d */
[----:B------:R-:W-:Y:S01]  /*1d30*/  IADD3 R28, PT, PT, R9, R13, RZ ;  /* 0x0000000d091c7210 */ /* 0x000fe20007ffe0ff */
[----:B------:R-:W-:Y:S06]  /*1d40*/  @P1 BRA `(.L_x_1396) ;  /* 0x0000000000c01947 */ /* 0x000fec0003800000 */
[----:B------:R-:W-:Y:S02]  /*1d50*/  IMAD.MOV.U32 R29, RZ, RZ, RZ ;  /* 0x000000ffff1d7224 */ /* 0x000fe400078e00ff */
[----:B------:R-:W-:-:S07]  /*1d60*/  IMAD.MOV.U32 R24, RZ, RZ, R2 ;  /* 0x000000ffff187224 */ /* 0x000fce00078e0002 */
.L_x_1397:
[----:B------:R-:W0:Y:S01]  /*1d70*/  LDCU.64 UR6, c[0x0][0x3a0] ;  /* 0x00007400ff0677ac */ /* 0x000e220008000a00 */
[----:B------:R-:W-:Y:S02]  /*1d80*/  IMAD.MOV.U32 R12, RZ, RZ, R24 ;  /* 0x000000ffff0c7224 */ /* 0x000fe400078e0018 */
        /* <DEDUP_REMOVED lines=20> */
[----:B--2---:R-:W-:-:S02]  /*1ed0*/  DADD R20, R22, R20 ;  /* 0x0000000016147229 */ /* 0x004fc40000000014 */
[----:B------:R-:W2:Y:S06]  /*1ee0*/  LDG.E.64 R22, desc[UR10][R12.64+0x58] ;  /* 0x0000580a0c167981 */ /* 0x000eac000c1e1b00 */
[----:B---3--:R-:W-:Y:S02]  /*1ef0*/  DADD R18, R20, R18 ;  /* 0x0000000014127229 */ /* 0x008fe40000000012 */
[----:B------:R-:W3:Y:S06]  /*1f00*/  LDG.E.64 R20, desc[UR10][R12.64+0x50] ;  /* 0x0000500a0c147981 */ /* 0x000eec000c1e1b00 */
[----:B-----5:R-:W-:Y:S01]  /*1f10*/  DADD R18, R18, R14 ;  /* 0x0000000012127229 */ /* 0x020fe2000000000e */
[----:B------:R-:W5:Y:S07]  /*1f20*/  LDG.E.64 R14, desc[UR10][R12.64+0x40] ;  /* 0x0000400a0c0e7981 */ /* 0x000f6e000c1e1b00 */
[----:B----4-:R-:W-:-:S02]  /*1f30*/  DADD R16, R18, R16 ;  /* 0x0000000012107229 */ /* 0x010fc40000000010 */
[----:B------:R-:W4:Y:S06]  /*1f40*/  LDG.E.64 R18, desc[UR10][R12.64+0x48] ;  /* 0x0000480a0c127981 */ /* 0x000f2c000c1e1b00 */
[----:B-----5:R-:W-:Y:S02]  /*1f50*/  DADD R14, R16, R14 ;  /* 0x00000000100e7229 */ /* 0x020fe4000000000e */
[----:B------:R-:W5:Y:S06]  /*1f60*/  LDG.E.64 R16, desc[UR10][R12.64+0x70] ;  /* 0x0000700a0c107981 */ /* 0x000f6c000c1e1b00 */
[----:B----4-:R-:W-:Y:S01]  /*1f70*/  DADD R14, R14, R18 ;  /* 0x000000000e0e7229 */ /* 0x010fe20000000012 */
[----:B------:R-:W4:Y:S07]  /*1f80*/  LDG.E.64 R18, desc[UR10][R12.64+0x68] ;  /* 0x0000680a0c127981 */ /* 0x000f2e000c1e1b00 */
[----:B---3--:R-:W-:-:S02]  /*1f90*/  DADD R20, R14, R20 ;  /* 0x000000000e147229 */ /* 0x008fc40000000014 */
[----:B------:R-:W3:Y:S06]  /*1fa0*/  LDG.E.64 R14, desc[UR10][R12.64+0x60] ;  /* 0x0000600a0c0e7981 */ /* 0x000eec000c1e1b00 */
[----:B--2---:R-:W-:Y:S02]  /*1fb0*/  DADD R22, R20, R22 ;  /* 0x0000000014167229 */ /* 0x004fe40000000016 */
[----:B------:R-:W2:Y:S01]  /*1fc0*/  LDG.E.64 R20, desc[UR10][R12.64+0x78] ;  /* 0x0000780a0c147981 */ /* 0x000ea2000c1e1b00 */
[----:B------:R-:W-:-:S04]  /*1fd0*/  IADD3 R29, PT, PT, R29, 0x10, RZ ;  /* 0x000000101d1d7810 */ /* 0x000fc80007ffe0ff */
[----:B------:R-:W-:Y:S01]  /*1fe0*/  ISETP.NE.AND P2, PT, R29, R26, PT ;  /* 0x0000001a1d00720c */ /* 0x000fe20003f45270 */
[----:B------:R-:W-:Y:S01]  /*1ff0*/  VIADD R24, R24, 0x10 ;  /* 0x0000001018187836 */ /* 0x000fe20000000000 */
[----:B---3--:R-:W-:-:S08]  /*2000*/  DADD R14, R22, R14 ;  /* 0x00000000160e7229 */ /* 0x008fd0000000000e */
[----:B----4-:R-:W-:-:S08]  /*2010*/  DADD R14, R14, R18 ;  /* 0x000000000e0e7229 */ /* 0x010fd00000000012 */
[----:B-----5:R-:W-:-:S08]  /*2020*/  DADD R14, R14, R16 ;  /* 0x000000000e0e7229 */ /* 0x020fd00000000010 */
[----:B--2---:R-:W-:Y:S01]  /*2030*/  DADD R20, R14, R20 ;  /* 0x000000000e147229 */ /* 0x004fe20000000014 */
[----:B------:R-:W-:Y:S10]  /*2040*/  @P2 BRA `(.L_x_1397) ;  /* 0xfffffffc00482947 */ /* 0x000ff4000383ffff */
.L_x_1396:
[----:B------:R-:W-:Y:S05]  /*2050*/  BSYNC.RECONVERGENT B2 ;  /* 0x0000000000027941 */ /* 0x000fea0003800200 */
.L_x_1395:
        /* <DEDUP_REMOVED lines=29> */
[----:B------:R-:W-:-:S06]  /*2230*/  IADD3 R24, PT, PT, R24, 0x8, RZ ;  /* 0x0000000818187810 */ /* 0x000fcc0007ffe0ff */
[----:B---3--:R-:W-:-:S08]  /*2240*/  DADD R16, R18, R16 ;  /* 0x0000000012107229 */ /* 0x008fd00000000010 */
[----:B----4-:R-:W-:-:S08]  /*2250*/  DADD R14, R16, R14 ;  /* 0x00000000100e7229 */ /* 0x010fd0000000000e */
[----:B-----5:R-:W-:-:S08]  /*2260*/  DADD R12, R14, R12 ;  /* 0x000000000e0c7229 */ /* 0x020fd0000000000c */
[----:B--2---:R-:W-:-:S11]  /*2270*/  DADD R20, R12, R20 ;  /* 0x000000000c147229 */ /* 0x004fd60000000014 */
.L_x_1401:
[----:B------:R-:W-:Y:S05]  /*2280*/  BSYNC.RECONVERGENT B3 ;  /* 0x0000000000037941 */ /* 0x000fea0003800200 */
.L_x_1400:
        /* <DEDUP_REMOVED lines=25> */
.L_x_1403:
[----:B------:R-:W-:Y:S05]  /*2420*/  BSYNC.RECONVERGENT B3 ;  /* 0x0000000000037941 */ /* 0x000fea0003800200 */
.L_x_1402:
[----:B------:R-:W-:Y:S05]  /*2430*/  @!P3 BRA `(.L_x_1399) ;  /* 0x00000000004cb947 */ /* 0x000fea0003800000 */
[----:B------:R-:W0:Y:S01]  /*2440*/  LDCU.64 UR6, c[0x0][0x3a0] ;  /* 0x00007400ff0677ac */ /* 0x000e220008000a00 */
[----:B------:R-:W-:Y:S01]  /*2450*/  MOV R12, R24 ;  /* 0x00000018000c7202 */ /* 0x000fe20000000f00 */
        /* <DEDUP_REMOVED lines=17> */
.L_x_1399:
[----:B------:R-:W-:Y:S05]  /*2570*/  BSYNC.RECONVERGENT B2 ;  /* 0x0000000000027941 */ /* 0x000fea0003800200 */
.L_x_1398:
[----:B------:R-:W-:Y:S05]  /*2580*/  @P0 BRA `(.L_x_1404) ;  /* 0xfffffff400bc0947 */ /* 0x000fea000383ffff */
[----:B------:R-:W-:Y:S05]  /*2590*/  BSYNC.RECONVERGENT B0 ;  /* 0x0000000000007941 */ /* 0x000fea0003800200 */
.L_x_1394:
[----:B------:R-:W0:Y:S01]  /*25a0*/  LDCU UR6, c[0x0][0x3d8] ;  /* 0x00007b00ff0677ac */ /* 0x000e220008000800 */
[----:B------:R-:W-:Y:S01]  /*25b0*/  IMAD.MOV.U32 R6, RZ, RZ, 0x1 ;  /* 0x00000001ff067424 */ /* 0x000fe200078e00ff */
[----:B------:R-:W-:Y:S01]  /*25c0*/  FSETP.GEU.AND P1, PT, |R21|, 6.5827683646048100446e-37, PT ;  /* 0x036000001500780b */ /* 0x000fe20003f2e200 */
[----:B------:R-:W-:Y:S01]  /*25d0*/  BSSY.RECONVERGENT B0, `(.L_x_1405) ;  /* 0x0000016000007945 */ /* 0x000fe20003800200 */
[----:B0-----:R-:W0:Y:S08]  /*25e0*/  I2F.F64 R8, UR6 ;  /* 0x0000000600087d12 */ /* 0x001e300008201c00 */
        /* <DEDUP_REMOVED lines=17> */
[----:B------:R-:W-:Y:S05]  /*2700*/  CALL.REL.NOINC `($__internal_26_$__cuda_sm20_div_rn_f64_full) ;  /* 0x0000000000447944 */ /* 0x000fea0003c00000 */
[----:B------:R-:W-:Y:S02]  /*2710*/  IMAD.MOV.U32 R6, RZ, RZ, R8 ;  /* 0x000000ffff067224 */ /* 0x000fe400078e0008 */
[----:B------:R-:W-:-:S07]  /*2720*/  IMAD.MOV.U32 R7, RZ, RZ, R9 ;  /* 0x000000ffff077224 */ /* 0x000fce00078e0009 */
.L_x_1406:
[----:B------:R-:W-:Y:S05]  /*2730*/  BSYNC.RECONVERGENT B0 ;  /* 0x0000000000007941 */ /* 0x000fea0003800200 */
.L_x_1405:
[----:B------:R-:W0:Y:S02]  /*2740*/  LDCU.64 UR6, c[0x0][0x3d0] ;  /* 0x00007a00ff0677ac */ /* 0x000e240008000a00 */
[----:B0-----:R-:W-:-:S04]  /*2750*/  LEA R8, P0, R0, UR6, 0x3 ;  /* 0x0000000600087c11 */ /* 0x001fc8000f8018ff */
[----:B------:R-:W-:-:S05]  /*2760*/  LEA.HI.X R9, R0, UR7, R3, 0x3, P0 ;  /* 0x0000000700097c11 */ /* 0x000fca00080f1c03 */
[----:B------:R1:W-:Y:S04]  /*2770*/  STG.E.64 desc[UR10][R8.64], R6 ;  /* 0x0000000608007986 */ /* 0x0003e8000c101b0a */
.L_x_1393:
[----:B------:R-:W-:Y:S05]  /*2780*/  BSYNC.RECONVERGENT B1 ;  /* 0x0000000000017941 */ /* 0x000fea0003800200 */
.L_x_1392:
        /* <DEDUP_REMOVED lines=9> */
        .weak           $__internal_26_$__cuda_sm20_div_rn_f64_full
        .type           $__internal_26_$__cuda_sm20_div_rn_f64_full,@function
        .size           $__internal_26_$__cuda_sm20_div_rn_f64_full,($__internal_27_$__cuda_sm20_div_s64 - $__internal_26_$__cuda_sm20_div_rn_f64_full)
$__internal_26_$__cuda_sm20_div_rn_f64_full:
[C---:B------:R-:W-:Y:S01]  /*2820*/  FSETP.GEU.AND P0, PT, |R11|.reuse, 1.469367938527859385e-39, PT ;  /* 0x001000000b00780b */ /* 0x040fe20003f0e200 */
[--C-:B------:R-:W-:Y:S01]  /*2830*/  IMAD.MOV.U32 R10, RZ, RZ, R6.reuse ;  /* 0x000000ffff0a7224 */ /* 0x100fe200078e0006 */
[----:B------:R-:W-:Y:S01]  /*2840*/  LOP3.LUT R8, R11, 0x800fffff, RZ, 0xc0, !PT ;  /* 0x800fffff0b087812 */ /* 0x000fe200078ec0ff */
[----:B------:R-:W-:Y:S01]  /*2850*/  IMAD.MOV.U32 R16, RZ, RZ, 0x1 ;  /* 0x00000001ff107424 */ /* 0x000fe200078e00ff */
[C---:B------:R-:W-:Y:S01]  /*2860*/  FSETP.GEU.AND P2, PT, |R13|.reuse, 1.469367938527859385e-39, PT ;  /* 0x001000000d00780b */ /* 0x040fe20003f4e200 */
[----:B------:R-:W-:Y:S01]  /*2870*/  IMAD.MOV.U32 R14, RZ, RZ, 0x1ca00000 ;  /* 0x1ca00000ff0e7424 */ /* 0x000fe200078e00ff */
[----:B------:R-:W-:Y:S01]  /*2880*/  LOP3.LUT R9, R8, 0x3ff00000, RZ, 0xfc, !PT ;  /* 0x3ff0000008097812 */ /* 0x000fe200078efcff */
[----:B------:R-:W-:Y:S01]  /*2890*/  IMAD.MOV.U32 R8, RZ, RZ, R6 ;  /* 0x000000ffff087224 */ /* 0x000fe200078e0006 */
[----:B------:R-:W-:Y:S01]  /*28a0*/  LOP3.LUT R4, R13, 0x7ff00000, RZ, 0xc0, !PT ;  /* 0x7ff000000d047812 */ /* 0x000fe200078ec0ff */
[----:B------:R-:W-:Y:S01]  /*28b0*/  BSSY.RECONVERGENT B2, `(.L_x_1407) ;  /* 0x0000050000027945 */ /* 0x000fe20003800200 */
[----:B------:R-:W-:-:S03]  /*28c0*/  LOP3.LUT R15, R11, 0x7ff00000, RZ, 0xc0, !PT ;  /* 0x7ff000000b0f7812 */ /* 0x000fc600078ec0ff */
[----:B------:R-:W-:Y:S01]  /*28d0*/  @!P0 DMUL R8, R10, 8.98846567431157953865e+307 ;  /* 0x7fe000000a088828 */ /* 0x000fe20000000000 */
[C---:B------:R-:W-:Y:S01]  /*28e0*/  ISETP.GE.U32.AND P1, PT, R4.reuse, R15, PT ;  /* 0x0000000f0400720c */ /* 0x040fe20003f26070 */
[----:B------:R-:W-:Y:S02]  /*28f0*/  IMAD.MOV.U32 R23, RZ, RZ, R4 ;  /* 0x000000ffff177224 */ /* 0x000fe400078e0004 */
[----:B------:R-:W-:Y:S01]  /*2900*/  @!P2 LOP3.LUT R19, R11, 0x7ff00000, RZ, 0xc0, !PT ;  /* 0x7ff000000b13a812 */ /* 0x000fe200078ec0ff */
[----:B------:R-:W-:Y:S01]  /*2910*/  IMAD.MOV.U32 R22, RZ, RZ, R15 ;  /* 0x000000ffff167224 */ /* 0x000fe200078e000f */
[----:B------:R-:W0:Y:S02]  /*2920*/  MUFU.RCP64H R17, R9 ;  /* 0x0000000900117308 */ /* 0x000e240000001800 */
[----:B------:R-:W-:Y:S02]  /*2930*/  @!P2 ISETP.GE.U32.AND P3, PT, R4, R19, PT ;  /* 0x000000130400a20c */ /* 0x000fe40003f66070 */
[----:B------:R-:W-:-:S02]  /*2940*/  @!P0 LOP3.LUT R22, R9, 0x7ff00000, RZ, 0xc0, !PT ;  /* 0x7ff0000009168812 */ /* 0x000fc400078ec0ff */
[----:B------:R-:W-:Y:S02]  /*2950*/  @!P2 SEL R19, R14, 0x63400000, !P3 ;  /* 0x634000000e13a807 */ /* 0x000fe40005800000 */
[----:B------:R-:W-:Y:S02]  /*2960*/  IADD3 R24, PT, PT, R22, -0x1, RZ ;  /* 0xffffffff16187810 */ /* 0x000fe40007ffe0ff */
[----:B------:R-:W-:-:S04]  /*2970*/  @!P2 LOP3.LUT R20, R19, 0x80000000, R13, 0xf8, !PT ;  /* 0x800000001314a812 */ /* 0x000fc800078ef80d */
[----:B------:R-:W-:Y:S01]  /*2980*/  @!P2 LOP3.LUT R21, R20, 0x100000, RZ, 0xfc, !PT ;  /* 0x001000001415a812 */ /* 0x000fe200078efcff */
[----:B------:R-:W-:Y:S01]  /*2990*/  @!P2 IMAD.MOV.U32 R20, RZ, RZ, RZ ;  /* 0x000000ffff14a224 */ /* 0x000fe200078e00ff */
[----:B0-----:R-:W-:-:S08]  /*29a0*/  DFMA R6, R16, -R8, 1 ;  /* 0x3ff000001006742b */ /* 0x001fd00000000808 */
[----:B------:R-:W-:-:S08]  /*29b0*/  DFMA R6, R6, R6, R6 ;  /* 0x000000060606722b */ /* 0x000fd00000000006 */
[----:B------:R-:W-:Y:S01]  /*29c0*/  DFMA R16, R16, R6, R16 ;  /* 0x000000061010722b */ /* 0x000fe20000000010 */
[----:B------:R-:W-:Y:S02]  /*29d0*/  SEL R7, R14, 0x63400000, !P1 ;  /* 0x634000000e077807 */ /* 0x000fe40004800000 */
[----:B------:R-:W-:Y:S02]  /*29e0*/  MOV R6, R12 ;  /* 0x0000000c00067202 */ /* 0x000fe40000000f00 */
[----:B------:R-:W-:-:S03]  /*29f0*/  LOP3.LUT R7, R7, 0x800fffff, R13, 0xf8, !PT ;  /* 0x800fffff07077812 */ /* 0x000fc600078ef80d */
[----:B------:R-:W-:-:S03]  /*2a00*/  DFMA R18, R16, -R8, 1 ;  /* 0x3ff000001012742b */ /* 0x000fc60000000808 */
[----:B------:R-:W-:-:S05]  /*2a10*/  @!P2 DFMA R6, R6, 2, -R20 ;  /* 0x400000000606a82b */ /* 0x000fca0000000814 */
[----:B------:R-:W-:-:S05]  /*2a20*/  DFMA R16, R16, R18, R16 ;  /* 0x000000121010722b */ /* 0x000fca0000000010 */
[----:B------:R-:W-:-:S03]  /*2a30*/  @!P2 LOP3.LUT R23, R7, 0x7ff00000, RZ, 0xc0, !PT ;  /* 0x7ff000000717a812 */ /* 0x000fc600078ec0ff */
[----:B------:R-:W-:Y:S02]  /*2a40*/  DMUL R18, R16, R6 ;  /* 0x0000000610127228 */ /* 0x000fe40000000000 */
[----:B------:R-:W-:-:S05]  /*2a50*/  VIADD R15, R23, 0xffffffff ;  /* 0xffffffff170f7836 */ /* 0x000fca0000000000 */
[----:B------:R-:W-:Y:S01]  /*2a60*/  ISETP.GT.U32.AND P0, PT, R15, 0x7feffffe, PT ;  /* 0x7feffffe0f00780c */ /* 0x000fe20003f04070 */
[----:B------:R-:W-:-:S03]  /*2a70*/  DFMA R20, R18, -R8, R6 ;  /* 0x800000081214722b */ /* 0x000fc60000000006 */
[----:B------:R-:W-:-:S05]  /*2a80*/  ISETP.GT.U32.OR P0, PT, R24, 0x7feffffe, P0 ;  /* 0x7feffffe1800780c */ /* 0x000fca0000704470 */
[----:B------:R-:W-:-:S08]  /*2a90*/  DFMA R16, R16, R20, R18 ;  /* 0x000000141010722b */ /* 0x000fd00000000012 */
[----:B------:R-:W-:Y:S05]  /*2aa0*/  @P0 BRA `(.L_x_1408) ;  /* 0x00000000006c0947 */ /* 0x000fea0003800000 */
[----:B------:R-:W-:-:S04]  /*2ab0*/  LOP3.LUT R13, R11, 0x7ff00000, RZ, 0xc0, !PT ;  /* 0x7ff000000b0d7812 */ /* 0x000fc800078ec0ff */
[CC--:B------:R-:W-:Y:S02]  /*2ac0*/  VIADDMNMX R12, R4.reuse, -R13.reuse, 0xb9600000, !PT ;  /* 0xb9600000040c7446 */ /* 0x0c0fe4000780090d */
[----:B------:R-:W-:Y:S02]  /*2ad0*/  ISETP.GE.U32.AND P0, PT, R4, R13, PT ;  /* 0x0000000d0400720c */ /* 0x000fe40003f06070 */
[----:B------:R-:W-:Y:S02]  /*2ae0*/  VIMNMX R12, PT, PT, R12, 0x46a00000, PT ;  /* 0x46a000000c0c7848 */ /* 0x000fe40003fe0100 */
[----:B------:R-:W-:-:S05]  /*2af0*/  SEL R13, R14, 0x63400000, !P0 ;  /* 0x634000000e0d7807 */ /* 0x000fca0004000000 */
[----:B------:R-:W-:Y:S02]  /*2b00*/  IMAD.IADD R4, R12, 0x1, -R13 ;  /* 0x000000010c047824 */ /* 0x000fe400078e0a0d */
[----:B------:R-:W-:Y:S02]  /*2b10*/  IMAD.MOV.U32 R12, RZ, RZ, RZ ;  /* 0x000000ffff0c7224 */ /* 0x000fe400078e00ff */
        /* <DEDUP_REMOVED lines=10> */
[----:B------:R-:W-:Y:S01]  /*2bc0*/  IADD3 R7, PT, PT, -R4, RZ, RZ ;  /* 0x000000ff04077210 */ /* 0x000fe20007ffe1ff */
[----:B------:R-:W-:Y:S01]  /*2bd0*/  IMAD.MOV.U32 R6, RZ, RZ, RZ ;  /* 0x000000ffff067224 */ /* 0x000fe200078e00ff */
[----:B------:R-:W-:-:S05]  /*2be0*/  DMUL.RP R12, R16, R12 ;  /* 0x0000000c100c7228 */ /* 0x000fca0000008000 */
[----:B------:R-:W-:-:S05]  /*2bf0*/  DFMA R6, R14, -R6, R16 ;  /* 0x800000060e06722b */ /* 0x000fca0000000010 */
[----:B------:R-:W-:Y:S02]  /*2c00*/  LOP3.LUT R11, R13, R11, RZ, 0x3c, !PT ;  /* 0x0000000b0d0b7212 */ /* 0x000fe400078e3cff */
[----:B------:R-:W-:-:S04]  /*2c10*/  IADD3 R6, PT, PT, -R4, -0x43300000, RZ ;  /* 0xbcd0000004067810 */ /* 0x000fc80007ffe1ff */
[----:B------:R-:W-:-:S04]  /*2c20*/  FSETP.NEU.AND P0, PT, |R7|, R6, PT ;  /* 0x000000060700720b */ /* 0x000fc80003f0d200 */
[----:B------:R-:W-:Y:S02]  /*2c30*/  FSEL R14, R12, R14, !P0 ;  /* 0x0000000e0c0e7208 */ /* 0x000fe40004000000 */
[----:B------:R-:W-:Y:S01]  /*2c40*/  FSEL R15, R11, R15, !P0 ;  /* 0x0000000f0b0f7208 */ /* 0x000fe20004000000 */
[----:B------:R-:W-:Y:S06]  /*2c50*/  BRA `(.L_x_1409) ;  /* 0x0000000000547947 */ /* 0x000fec0003800000 */
.L_x_1408:
        /* <DEDUP_REMOVED lines=16> */
.L_x_1411:
[----:B------:R-:W-:Y:S01]  /*2d60*/  LOP3.LUT R15, R11, 0x80000, RZ, 0xfc, !PT ;  /* 0x000800000b0f7812 */ /* 0x000fe200078efcff */
[----:B------:R-:W-:Y:S01]  /*2d70*/  IMAD.MOV.U32 R14, RZ, RZ, R10 ;  /* 0x000000ffff0e7224 */ /* 0x000fe200078e000a */
[----:B------:R-:W-:Y:S06]  /*2d80*/  BRA `(.L_x_1409) ;  /* 0x0000000000087947 */ /* 0x000fec0003800000 */
.L_x_1410:
[----:B------:R-:W-:Y:S01]  /*2d90*/  LOP3.LUT R15, R13, 0x80000, RZ, 0xfc, !PT ;  /* 0x000800000d0f7812 */ /* 0x000fe200078efcff */
[----:B------:R-:W-:-:S07]  /*2da0*/  IMAD.MOV.U32 R14, RZ, RZ, R12 ;  /* 0x000000ffff0e7224 */ /* 0x000fce00078e000c */
.L_x_1409:
[----:B------:R-:W-:Y:S05]  /*2db0*/  BSYNC.RECONVERGENT B2 ;  /* 0x0000000000027941 */ /* 0x000fea0003800200 */
.L_x_1407:
[----:B------:R-:W-:Y:S01]  /*2dc0*/  IMAD.MOV.U32 R6, RZ, RZ, R2 ;  /* 0x000000ffff067224 */ /* 0x000fe200078e0002 */
[----:B------:R-:W-:Y:S01]  /*2dd0*/  MOV R9, R15 ;  /* 0x0000000f00097202 */ /* 0x000fe20000000f00 */
[----:B------:R-:W-:Y:S02]  /*2de0*/  IMAD.MOV.U32 R7, RZ, RZ, 0x0 ;  /* 0x00000000ff077424 */ /* 0x000fe400078e00ff */
[----:B------:R-:W-:Y:S02]  /*2df0*/  IMAD.MOV.U32 R8, RZ, RZ, R14 ;  /* 0x000000ffff087224 */ /* 0x000fe400078e000e */
[----:B------:R-:W-:Y:S05]  /*2e00*/  RET.REL.NODEC R6 `(_ZN2at6native49_GLOBAL__N__3489678a_16_AveragePool2d_cu_fb80407625avg_pool2d_out_cuda_frameIddEEviPKT_lllliiiiiiiPS3_ibb) ;  /* 0xffffffd0067c7950 */ /* 0x000fea0003c3ffff */
        .weak           $__internal_27_$__cuda_sm20_div_s64
        .type           $__internal_27_$__cuda_sm20_div_s64,@function
        .size           $__internal_27_$__cuda_sm20_div_s64,(.L_x_1518 - $__internal_27_$__cuda_sm20_div_s64)
$__internal_27_$__cuda_sm20_div_s64:
        /* <DEDUP_REMOVED lines=37> */
[----:B------:R-:W-:Y:S02]  /*3060*/  IMAD.X R9, RZ, RZ, ~R6, P4 ;  /* 0x000000ffff097224 */ /* 0x000fe400020e0e06 */
[----:B------:R-:W-:Y:S02]  /*3070*/  IMAD.X R13, R8, 0x1, R13, P0 ;  /* 0x00000001080d7824 */ /* 0x000fe400000e060d */
        /* <DEDUP_REMOVED lines=10> */
[----:B------:R-:W-:-:S05]  /*3120*/  IADD3 R11, P1, PT, R11, R8, RZ ;  /* 0x000000080b0b7210 */ /* 0x000fca0007f3e0ff */
[----:B------:R-:W-:-:S04]  /*3130*/  IMAD.WIDE.U32 R8, R11, UR6, RZ ;  /* 0x000000060b087c25 */ /* 0x000fc8000f8e00ff */
[----:B------:R-:W-:Y:S01]  /*3140*/  IMAD.X R10, RZ, RZ, R10, P1 ;  /* 0x000000ffff0a7224 */ /* 0x000fe200008e060a */
[----:B------:R-:W-:Y:S01]  /*3150*/  IADD3 R14, P1, PT, -R8, R7, RZ ;  /* 0x00000007080e7210 */ /* 0x000fe20007f3e1ff */
[C---:B------:R-:W-:Y:S01]  /*3160*/  IMAD R9, R11.reuse, UR7, R9 ;  /* 0x000000070b097c24 */ /* 0x040fe2000f8e0209 */
[----:B------:R-:W-:Y:S02]  /*3170*/  IADD3 R8, P2, PT, R11, 0x1, RZ ;  /* 0x000000010b087810 */ /* 0x000fe40007f5e0ff */
[----:B------:R-:W-:Y:S01]  /*3180*/  ISETP.GE.U32.AND P0, PT, R14, UR6, PT ;  /* 0x000000060e007c0c */ /* 0x000fe2000bf06070 */
[----:B------:R-:W-:Y:S02]  /*3190*/  IMAD R9, R10, UR6, R9 ;  /* 0x000000060a097c24 */ /* 0x000fe4000f8e0209 */
[----:B------:R-:W-:Y:S02]  /*31a0*/  IMAD.X R7, RZ, RZ, R10, P2 ;  /* 0x000000ffff077224 */ /* 0x000fe400010e060a */
        /* <DEDUP_REMOVED lines=11> */
[-C--:B------:R-:W-:Y:S02]  /*3260*/  IADD3.X R9, PT, PT, RZ, R10.reuse, RZ, P2, !PT ;  /* 0x0000000aff097210 */ /* 0x080fe400017fe4ff */
[----:B------:R-:W-:Y:S02]  /*3270*/  SEL R8, R8, R11, P0 ;  /* 0x0000000b08087207 */ /* 0x000fe40000000000 */
[----:B------:R-:W-:-:S02]  /*3280*/  SEL R9, R9, R10, P0 ;  /* 0x0000000a09097207 */ /* 0x000fc40000000000 */
[-C--:B------:R-:W-:Y:S02]  /*3290*/  IADD3 R7, P2, PT, RZ, -R8.reuse, RZ ;  /* 0x80000008ff077210 */ /* 0x080fe40007f5e0ff */
[----:B------:R-:W-:Y:S02]  /*32a0*/  ISETP.GE.AND P1, PT, R6, RZ, PT ;  /* 0x000000ff0600720c */ /* 0x000fe40003f26270 */
[----:B------:R-:W-:Y:S01]  /*32b0*/  ISETP.NE.U32.AND P0, PT, RZ, UR12, PT ;  /* 0x0000000cff007c0c */ /* 0x000fe2000bf05070 */
[----:B------:R-:W-:Y:S01]  /*32c0*/  IMAD.X R6, RZ, RZ, ~R9, P2 ;  /* 0x000000ffff067224 */ /* 0x000fe200010e0e09 */
[----:B------:R-:W-:Y:S01]  /*32d0*/  SEL R8, R7, R8, !P1 ;  /* 0x0000000807087207 */ /* 0x000fe20004800000 */
[----:B------:R-:W-:Y:S01]  /*32e0*/  IMAD.MOV.U32 R7, RZ, RZ, 0x0 ;  /* 0x00000000ff077424 */ /* 0x000fe200078e00ff */
[----:B------:R-:W-:Y:S02]  /*32f0*/  ISETP.NE.AND.EX P0, PT, RZ, UR13, PT, P0 ;  /* 0x0000000dff007c0c */ /* 0x000fe4000bf05300 */
[----:B------:R-:W-:Y:S01]  /*3300*/  SEL R9, R6, R9, !P1 ;  /* 0x0000000906097207 */ /* 0x000fe20004800000 */
[----:B------:R-:W-:Y:S01]  /*3310*/  IMAD.MOV.U32 R6, RZ, RZ, R4 ;  /* 0x000000ffff067224 */ /* 0x000fe200078e0004 */
[----:B------:R-:W-:-:S02]  /*3320*/  SEL R8, R8, 0xffffffff, P0 ;  /* 0xffffffff08087807 */ /* 0x000fc40000000000 */
[----:B------:R-:W-:Y:S01]  /*3330*/  SEL R9, R9, 0xffffffff, P0 ;  /* 0xffffffff09097807 */ /* 0x000fe20000000000 */
[----:B------:R-:W-:Y:S06]  /*3340*/  RET.REL.NODEC R6 `(_ZN2at6native49_GLOBAL__N__3489678a_16_AveragePool2d_cu_fb80407625avg_pool2d_out_cuda_frameIddEEviPKT_lllliiiiiiiPS3_ibb) ;  /* 0xffffffcc062c7950 */ /* 0x000fec0003c3ffff */
.L_x_1412:
        /* <DEDUP_REMOVED lines=11> */
.L_x_1518:


//--------------------- .text._ZN2at6native49_GLOBAL__N__3489678a_16_AveragePool2d_cu_fb80407630avg_pool2d_out_cuda_frame_nhwcIddEEviPKT_llliiiiiiiiPS3_ibb --------------------------
	.section	.text._ZN2at6native49_GLOBAL__N__3489678a_16_AveragePool2d_cu_fb80407630avg_pool2d_out_cuda_frame_nhwcIddEEviPKT_llliiiiiiiiPS3_ibb,"ax",@progbits
	.align	128
.text._ZN2at6native49_GLOBAL__N__3489678a_16_AveragePool2d_cu_fb80407630avg_pool2d_out_cuda_frame_nhwcIddEEviPKT_llliiiiiiiiPS3_ibb:
        .type           _ZN2at6native49_GLOBAL__N__3489678a_16_AveragePool2d_cu_fb80407630avg_pool2d_out_cuda_frame_nhwcIddEEviPKT_llliiiiiiiiPS3_ibb,@function
        .size           _ZN2at6native49_GLOBAL__N__3489678a_16_AveragePool2d_cu_fb80407630avg_pool2d_out_cuda_frame_nhwcIddEEviPKT_llliiiiiiiiPS3_ibb,(.L_x_1521 - _ZN2at6native49_GLOBAL__N__3489678a_16_AveragePool2d_cu_fb80407630avg_pool2d_out_cuda_frame_nhwcIddEEviPKT_llliiiiiiiiPS3_ibb)
        .other          _ZN2at6native49_GLOBAL__N__3489678a_16_AveragePool2d_cu_fb80407630avg_pool2d_out_cuda_frame_nhwcIddEEviPKT_llliiiiiiiiPS3_ibb,@"STO_CUDA_ENTRY STV_DEFAULT"
_ZN2at6native49_GLOBAL__N__3489678a_16_AveragePool2d_cu_fb80407630avg_pool2d_out_cuda_frame_nhwcIddEEviPKT_llliiiiiiiiPS3_ibb:
        /* <DEDUP_REMOVED lines=11> */
[----:B------:R-:W0:Y:S01]  /*00b0*/  LDCU.S8 UR4, c[0x0][0x3d5] ;  /* 0x00007aa0ff0477ac */ /* 0x000e220008000200 */
[----:B------:R-:W-:Y:S01]  /*00c0*/  IMAD.MOV.U32 R0, RZ, RZ, R2 ;  /* 0x000000ffff007224 */ /* 0x000fe200078e0002 */
[----:B------:R-:W1:Y:S01]  /*00d0*/  LDCU UR5, c[0x0][0x370] ;  /* 0x00006e00ff0577ac */ /* 0x000e620008000800 */
[----:B------:R-:W2:Y:S01]  /*00e0*/  LDCU.64 UR6, c[0x0][0x358] ;  /* 0x00006b00ff0677ac */ /* 0x000ea20008000a00 */
[----:B0-----:R-:W-:Y:S01]  /*00f0*/  UISETP.NE.AND UP0, UPT, UR4, URZ, UPT ;  /* 0x000000ff0400728c */ /* 0x001fe2000bf05270 */
[----:B-1----:R-:W-:-:S08]  /*0100*/  IMAD R5, R5, UR5, RZ ;  /* 0x0000000505057c24 */ /* 0x002fd0000f8e02ff */
[----:B--2---:R-:W-:Y:S05]  /*0110*/  BRA.U UP0, `(.L_x_1413) ;  /* 0x0000002100147547 */ /* 0x004fea000b800000 */
.L_x_1439:
[----:B0-----:R-:W0:Y:S01]  /*0120*/  LDCU UR4, c[0x0][0x394] ;  /* 0x00007280ff0477ac */ /* 0x001e220008000800 */
[----:B------:R-:W-:Y:S01]  /*0130*/  BSSY.RECONVERGENT B0, `(.L_x_1414) ;  /* 0x000002d000007945 */ /* 0x000fe20003800200 */
[----:B0-----:R-:W-:-:S04]  /*0140*/  LOP3.LUT R2, R3, UR4, RZ, 0xfc, !PT ;  /* 0x0000000403027c12 */ /* 0x001fc8000f8efcff */
[----:B------:R-:W-:-:S13]  /*0150*/  ISETP.NE.U32.AND P0, PT, R2, RZ, PT ;  /* 0x000000ff0200720c */ /* 0x000fda0003f05070 */
[----:B-1----:R-:W-:Y:S05]  /*0160*/  @P0 BRA `(.L_x_1415) ;  /* 0x0000000000600947 */ /* 0x002fea0003800000 */
        /* <DEDUP_REMOVED lines=24> */
.L_x_1415:
[----:B------:R-:W0:Y:S01]  /*02f0*/  LDCU.64 UR4, c[0x0][0x390] ;  /* 0x00007200ff0477ac */ /* 0x000e220008000a00 */
[----:B------:R-:W-:Y:S01]  /*0300*/  IMAD.MOV.U32 R4, RZ, RZ, R0 ;  /* 0x000000ffff047224 */ /* 0x000fe200078e0000 */
[----:B------:R-:W-:Y:S01]  /*0310*/  MOV R2, 0x360 ;  /* 0x0000036000027802 */ /* 0x000fe20000000f00 */
[----:B------:R-:W-:Y:S02]  /*0320*/  IMAD.MOV.U32 R17, RZ, RZ, R3 ;  /* 0x000000ffff117224 */ /* 0x000fe400078e0003 */
[----:B0-----:R-:W-:Y:S01]  /*0330*/  IMAD.U32 R8, RZ, RZ, UR4 ;  /* 0x00000004ff087e24 */ /* 0x001fe2000f8e00ff */
[----:B------:R-:W-:-:S07]  /*0340*/  MOV R9, UR5 ;  /* 0x0000000500097c02 */ /* 0x000fce0008000f00 */
[----:B------:R-:W-:Y:S05]  /*0350*/  CALL.REL.NOINC `($__internal_29_$__cuda_sm20_div_s64) ;  /* 0x0000004400047944 */ /* 0x000fea0003c00000 */
        /* <DEDUP_REMOVED lines=10> */
.L_x_1416:
[----:B------:R-:W-:Y:S05]  /*0400*/  BSYNC.RECONVERGENT B0 ;  /* 0x0000000000007941 */ /* 0x000fea0003800200 */
.L_x_1414:
        /* <DEDUP_REMOVED lines=30> */
.L_x_1418:
[----:B------:R-:W0:Y:S01]  /*05f0*/  LDCU UR4, c[0x0][0x3ac] ;  /* 0x00007580ff0477ac */ /* 0x000e220008000800 */
[----:B------:R-:W-:Y:S01]  /*0600*/  IMAD.MOV.U32 R4, RZ, RZ, R18 ;  /* 0x000000ffff047224 */ /* 0x000fe200078e0012 */
[----:B------:R-:W-:Y:S02]  /*0610*/  MOV R17, R19 ;  /* 0x0000001300117202 */ /* 0x000fe40000000f00 */
[----:B------:R-:W-:Y:S01]  /*0620*/  MOV R2, 0x650 ;  /* 0x0000065000027802 */ /* 0x000fe20000000f00 */
[----:B0-----:R-:W-:-:S07]  /*0630*/  IMAD.U32 R8, RZ, RZ, UR4 ;  /* 0x00000004ff087e24 */ /* 0x001fce000f8e00ff */
[----:B------:R-:W-:Y:S05]  /*0640*/  CALL.REL.NOINC `($__internal_29_$__cuda_sm20_div_s64) ;  /* 0x0000004000487944 */ /* 0x000fea0003c00000 */
[----:B------:R-:W0:Y:S01]  /*0650*/  LDCU UR4, c[0x0][0x3ac] ;  /* 0x00007580ff0477ac */ /* 0x000e220008000800 */
[----:B------:R-:W-:Y:S02]  /*0660*/  IMAD.MOV R9, RZ, RZ, -R10 ;  /* 0x000000ffff097224 */ /* 0x000fe400078e0a0a */
[----:B------:R-:W-:Y:S02]  /*0670*/  IMAD.MOV.U32 R19, RZ, RZ, R11 ;  /* 0x000000ffff137224 */ /* 0x000fe400078e000b */
[----:B0-----:R-:W-:Y:S01]  /*0680*/  IMAD R20, R9, UR4, R18 ;  /* 0x0000000409147c24 */ /* 0x001fe2000f8e0212 */
[----:B------:R-:W-:-:S07]  /*0690*/  MOV R18, R10 ;  /* 0x0000000a00127202 */ /* 0x000fce0000000f00 */
.L_x_1419:
[----:B------:R-:W-:Y:S05]  /*06a0*/  BSYNC.RECONVERGENT B0 ;  /* 0x0000000000007941 */ /* 0x000fea0003800200 */
.L_x_1417:
[----:B------:R-:W-:Y:S01]  /*06b0*/  SHF.R.S32.HI R9, RZ, 0x1f, R16 ;  /* 0x0000001fff097819 */ /* 0x000fe20000011410 */
[----:B------:R-:W-:Y:S03]  /*06c0*/  BSSY.RECONVERGENT B0, `(.L_x_1420) ;  /* 0x0000024000007945 */ /* 0x000fe60003800200 */
[----:B------:R-:W-:-:S04]  /*06d0*/  LOP3.LUT R2, R19, R9, RZ, 0xfc, !PT ;  /* 0x0000000913027212 */ /* 0x000fc800078efcff */
        /* <DEDUP_REMOVED lines=25> */
.L_x_1421:
[----:B------:R-:W0:Y:S01]  /*0870*/  LDCU UR4, c[0x0][0x3a8] ;  /* 0x00007500ff0477ac */ /* 0x000e220008000800 */
[----:B------:R-:W-:Y:S01]  /*0880*/  IMAD.MOV.U32 R4, RZ, RZ, R18 ;  /* 0x000000ffff047224 */ /* 0x000fe200078e0012 */
[----:B------:R-:W-:Y:S02]  /*0890*/  MOV R17, R19 ;  /* 0x0000001300117202 */ /* 0x000fe40000000f00 */
[----:B------:R-:W-:Y:S01]  /*08a0*/  MOV R2, 0x8d0 ;  /* 0x000008d000027802 */ /* 0x000fe20000000f00 */
[----:B0-----:R-:W-:-:S07]  /*08b0*/  IMAD.U32 R8, RZ, RZ, UR4 ;  /* 0x00000004ff087e24 */ /* 0x001fce000f8e00ff */
[----:B------:R-:W-:Y:S05]  /*08c0*/  CALL.REL.NOINC `($__internal_29_$__cuda_sm20_div_s64) ;  /* 0x0000003c00a87944 */ /* 0x000fea0003c00000 */
[----:B------:R-:W0:Y:S01]  /*08d0*/  LDCU UR4, c[0x0][0x3a8] ;  /* 0x00007500ff0477ac */ /* 0x000e220008000800 */
[----:B------:R-:W-:-:S04]  /*08e0*/  IMAD.MOV R19, RZ, RZ, -R10 ;  /* 0x000000ffff137224 */ /* 0x000fc800078e0a0a */
[----:B0-----:R-:W-:-:S07]  /*08f0*/  IMAD R19, R19, UR4, R18 ;  /* 0x0000000413137c24 */ /* 0x001fce000f8e0212 */
.L_x_1422:
[----:B------:R-:W-:Y:S05]  /*0900*/  BSYNC.RECONVERGENT B0 ;  /* 0x0000000000007941 */ /* 0x000fea0003800200 */
.L_x_1420:
        /* <DEDUP_REMOVED lines=12> */
[----:B------:R-:W-:Y:S02]  /*09d0*/  VIMNMX R17, PT, PT, R15, UR5, PT ;  /* 0x000000050f117c48 */ /* 0x000fe4000bfe0100 */
[----:B------:R-:W-:Y:S01]  /*09e0*/  VIMNMX R4, PT, PT, RZ, R8, !PT ;  /* 0x00000008ff047248 */ /* 0x000fe20007fe0100 */
[C---:B------:R-:W-:Y:S01]  /*09f0*/  IMAD.IADD R8, R13.reuse, 0x1, -R8 ;  /* 0x000000010d087824 */ /* 0x040fe200078e0a08 */
[----:B------:R-:W-:Y:S02]  /*0a00*/  VIMNMX R9, PT, PT, R13, UR4, PT ;  /* 0x000000040d097c48 */ /* 0x000fe4000bfe0100 */
[----:B------:R-:W-:-:S02]  /*0a10*/  ISETP.GE.AND P0, PT, R2, R17, PT ;  /* 0x000000110200720c */ /* 0x000fc40003f06270 */
[----:B------:R-:W-:Y:S02]  /*0a20*/  IADD3 R15, PT, PT, -R20, R15, RZ ;  /* 0x0000000f140f7210 */ /* 0x000fe40007ffe1ff */
[----:B------:R-:W-:-:S03]  /*0a30*/  ISETP.LE.OR P0, PT, R9, R4, P0 ;  /* 0x000000040900720c */ /* 0x000fc60000703670 */
[----:B------:R-:W-:-:S10]  /*0a40*/  IMAD R8, R8, R15, RZ ;  /* 0x0000000f08087224 */ /* 0x000fd400078e02ff */
[----:B------:R-:W-:Y:S05]  /*0a50*/  @P0 BRA `(.L_x_1424) ;  /* 0x00000014008c0947 */ /* 0x000fea0003800000 */
[----:B------:R-:W-:Y:S01]  /*0a60*/  IMAD.IADD R12, R2, 0x1, -R17 ;  /* 0x00000001020c7824 */ /* 0x000fe200078e0a11 */
[----:B------:R-:W-:Y:S01]  /*0a70*/  BSSY.RECONVERGENT B1, `(.L_x_1425) ;  /* 0x0000142000017945 */ /* 0x000fe20003800200 */
[----:B------:R-:W-:Y:S01]  /*0a80*/  IMAD.IADD R30, R17, 0x1, -R2 ;  /* 0x00000001111e7824 */ /* 0x000fe200078e0a02 */
[----:B------:R-:W-:Y:S02]  /*0a90*/  MOV R32, R4 ;  /* 0x0000000400207202 */ /* 0x000fe40000000f00 */
[----:B------:R-:W-:Y:S02]  /*0aa0*/  CS2R R24, SRZ ;  /* 0x0000000000187805 */ /* 0x000fe4000001ff00 */
[----:B------:R-:W-:-:S13]  /*0ab0*/  ISETP.GT.U32.AND P0, PT, R12, -0x10, PT ;  /* 0xfffffff00c00780c */ /* 0x000fda0003f04070 */
.L_x_1435:
[----:B------:R-:W0:Y:S01]  /*0ac0*/  LDCU.64 UR4, c[0x0][0x398] ;  /* 0x00007300ff0477ac */ /* 0x000e220008000a00 */
[----:B------:R-:W-:Y:S01]  /*0ad0*/  IMAD.MOV.U32 R33, RZ, RZ, RZ ;  /* 0x000000ffff217224 */ /* 0x000fe200078e00ff */
[----:B------:R-:W-:Y:S01]  /*0ae0*/  BSSY.RECONVERGENT B2, `(.L_x_1426) ;  /* 0x000005d000027945 */ /* 0x000fe20003800200 */
[----:B------:R-:W-:Y:S02]  /*0af0*/  IMAD.MOV.U32 R34, RZ, RZ, R2 ;  /* 0x000000ffff227224 */ /* 0x000fe400078e0002 */
[----:B0-----:R-:W-:Y:S02]  /*0b00*/  IMAD R15, R11, UR4, RZ ;  /* 0x000000040b0f7c24 */ /* 0x001fe4000f8e02ff */
[----:B------:R-:W-:-:S04]  /*0b10*/  IMAD.WIDE.U32 R12, R10, UR4, R32 ;  /* 0x000000040a0c7c25 */ /* 0x000fc8000f8e0020 */
[----:B------:R-:W-:-:S05]  /*0b20*/  IMAD R15, R10, UR5, R15 ;  /* 0x000000050a0f7c24 */ /* 0x000fca000f8e020f */
[----:B------:R-:W-:Y:S01]  /*0b30*/  IADD3 R33, PT, PT, R13, R15, RZ ;  /* 0x0000000f0d217210 */ /* 0x000fe20007ffe0ff */
[----:B------:R-:W-:Y:S06]  /*0b40*/  @P0 BRA `(.L_x_1427) ;  /* 0x0000000400580947 */ /* 0x000fec0003800000 */
[----:B------:R-:W0:Y:S01]  /*0b50*/  LDC.64 R14, c[0x0][0x390] ;  /* 0x0000e400ff0e7b82 */ /* 0x000e220000000a00 */
[----:B------:R-:W-:Y:S01]  /*0b60*/  LOP3.LUT R36, R30, 0xfffffff0, RZ, 0xc0, !PT ;  /* 0xfffffff01e247812 */ /* 0x000fe200078ec0ff */
[----:B------:R-:W-:-:S04]  /*0b70*/  IMAD.MOV.U32 R34, RZ, RZ, R2 ;  /* 0x000000ffff227224 */ /* 0x000fc800078e0002 */
[----:B------:R-:W-:Y:S01]  /*0b80*/  IMAD.MOV R36, RZ, RZ, -R36 ;  /* 0x000000ffff247224 */ /* 0x000fe200078e0a24 */
[C---:B0-----:R-:W-:Y:S02]  /*0b90*/  SHF.L.U64.HI R35, R14.reuse, 0x3, R15 ;  /* 0x000000030e237819 */ /* 0x041fe4000001020f */
[----:B------:R-:W-:-:S07]  /*0ba0*/  SHF.L.U32 R31, R14, 0x3, RZ ;  /* 0x000000030e1f7819 */ /* 0x000fce00000006ff */
.L_x_1428:
[----:B------:R-:W0:Y:S01]  /*0bb0*/  LDCU.64 UR8, c[0x0][0x3a0] ;  /* 0x00007400ff0877ac */ /* 0x000e220008000a00 */
[----:B------:R-:W-:Y:S02]  /*0bc0*/  IMAD.MOV.U32 R16, RZ, RZ, R34 ;  /* 0x000000ffff107224 */ /* 0x000fe400078e0022 */
        /* <DEDUP_REMOVED lines=13> */
[----:B------:R-:W2:Y:S02]  /*0ca0*/  LDG.E.64 R16, desc[UR6][R28.64] ;  /* 0x000000061c107981 */ /* 0x000ea4000c1e1b00 */
[----:B------:R-:W-:Y:S01]  /*0cb0*/  IMAD.X R21, R35, 0x1, R29, P1 ;  /* 0x0000000123157824 */ /* 0x000fe200008e061d */
[----:B------:R-:W-:-:S04]  /*0cc0*/  IADD3 R22, P1, PT, R20, R31, RZ ;  /* 0x0000001f14167210 */ /* 0x000fc80007f3e0ff */
[----:B------:R-:W3:Y:S01]  /*0cd0*/  LDG.E.64 R26, desc[UR6][R20.64] ;  /* 0x00000006141a7981 */ /* 0x000ee2000c1e1b00 */
[----:B------:R-:W-:-:S05]  /*0ce0*/  IADD3.X R23, PT, PT, R21, R35, RZ, P1, !PT ;  /* 0x0000002315177210 */ /* 0x000fca0000ffe4ff */
[----:B------:R0:W4:Y:S01]  /*0cf0*/  LDG.E.64 R20, desc[UR6][R22.64] ;  /* 0x0000000616147981 */ /* 0x000122000c1e1b00 */
[----:B------:R-:W-:-:S05]  /*0d00*/  IADD3 R18, P1, PT, R22, R31, RZ ;  /* 0x0000001f16127210 */ /* 0x000fca0007f3e0ff */
[----:B------:R-:W-:Y:S01]  /*0d10*/  IMAD.X R19, R23, 0x1, R35, P1 ;  /* 0x0000000117137824 */ /* 0x000fe200008e0623 */
[----:B0-----:R-:W-:-:S05]  /*0d20*/  IADD3 R22, P1, PT, R18, R31, RZ ;  /* 0x0000001f12167210 */ /* 0x001fca0007f3e0ff */
[----:B------:R-:W-:Y:S01]  /*0d30*/  IMAD.X R23, R19, 0x1, R35, P1 ;  /* 0x0000000113177824 */ /* 0x000fe200008e0623 */
[----:B------:R-:W-:-:S04]  /*0d40*/  IADD3 R28, P1, PT, R22, R31, RZ ;  /* 0x0000001f161c7210 */ /* 0x000fc80007f3e0ff */
[----:B------:R-:W-:Y:S01]  /*0d50*/  IADD3.X R29, PT, PT, R23, R35, RZ, P1, !PT ;  /* 0x00000023171d7210 */ /* 0x000fe20000ffe4ff */
[----:B--2---:R-:W-:Y:S01]  /*0d60*/  DADD R24, R16, R24 ;  /* 0x0000000010187229 */ /* 0x004fe20000000018 */
[----:B------:R-:W2:Y:S07]  /*0d70*/  LDG.E.64 R16, desc[UR6][R18.64] ;  /* 0x0000000612107981 */ /* 0x000eae000c1e1b00 */
[----:B---3--:R-:W-:Y:S01]  /*0d80*/  DADD R24, R24, R26 ;  /* 0x0000000018187229 */ /* 0x008fe2000000001a */
[----:B------:R-:W3:Y:S01]  /*0d90*/  LDG.E.64 R18, desc[UR6][R22.64] ;  /* 0x0000000616127981 */ /* 0x000ee2000c1e1b00 */
[----:B------:R-:W-:-:S06]  /*0da0*/  IADD3 R26, P1, PT, R28, R31, RZ ;  /* 0x0000001f1c1a7210 */ /* 0x000fcc0007f3e0ff */
[----:B----4-:R-:W-:Y:S02]  /*0db0*/  DADD R20, R24, R20 ;  /* 0x0000000018147229 */ /* 0x010fe40000000014 */
[----:B------:R-:W4:Y:S01]  /*0dc0*/  LDG.E.64 R24, desc[UR6][R28.64] ;  /* 0x000000061c187981 */ /* 0x000f22000c1e1b00 */
[----:B------:R-:W-:-:S05]  /*0dd0*/  IMAD.X R27, R29, 0x1, R35, P1 ;  /* 0x000000011d1b7824 */ /* 0x000fca00008e0623 */
[----:B------:R3:W5:Y:S01]  /*0de0*/  LDG.E.64 R22, desc[UR6][R26.64] ;  /* 0x000000061a167981 */ /* 0x000762000c1e1b00 */
[----:B--2---:R-:W-:Y:S01]  /*0df0*/  DADD R20, R20, R16 ;  /* 0x0000000014147229 */ /* 0x004fe20000000010 */
[----:B------:R-:W-:-:S05]  /*0e00*/  IADD3 R16, P1, PT, R26, R31, RZ ;  /* 0x0000001f1a107210 */ /* 0x000fca0007f3e0ff */
[----:B------:R-:W-:Y:S02]  /*0e10*/  IMAD.X R17, R27, 0x1, R35, P1 ;  /* 0x000000011b117824 */ /* 0x000fe400008e0623 */
[----:B---3--:R-:W-:Y:S01]  /*0e20*/  DADD R26, R20, R18 ;  /* 0x00000000141a7229 */ /* 0x008fe20000000012 */
[----:B------:R-:W-:Y:S02]  /*0e30*/  IADD3 R20, P1, PT, R16, R31, RZ ;  /* 0x0000001f10147210 */ /* 0x000fe40007f3e0ff */
[----:B------:R-:W2:Y:S02]  /*0e40*/  LDG.E.64 R18, desc[UR6][R16.64] ;  /* 0x0000000610127981 */ /* 0x000ea4000c1e1b00 */
[----:B------:R-:W-:-:S03]  /*0e50*/  IADD3.X R21, PT, PT, R17, R35, RZ, P1, !PT ;  /* 0x0000002311157210 */ /* 0x000fc60000ffe4ff */
[----:B----4-:R-:W-:Y:S01]  /*0e60*/  DADD R24, R26, R24 ;  /* 0x000000001a187229 */ /* 0x010fe20000000018 */
[-C--:B------:R-:W-:Y:S01]  /*0e70*/  IADD3 R28, P1, PT, R20, R31.reuse, RZ ;  /* 0x0000001f141c7210 */ /* 0x080fe20007f3e0ff */
[----:B------:R5:W3:Y:S04]  /*0e80*/  LDG.E.64 R16, desc[UR6][R20.64] ;  /* 0x0000000614107981 */ /* 0x000ae8000c1e1b00 */
[----:B------:R-:W-:Y:S01]  /*0e90*/  IMAD.X R29, R21, 0x1, R35, P1 ;  /* 0x00000001151d7824 */ /* 0x000fe200008e0623 */
[----:B------:R-:W-:Y:S01]  /*0ea0*/  IADD3 R26, P1, PT, R28, R31, RZ ;  /* 0x0000001f1c1a7210 */ /* 0x000fe20007f3e0ff */
[----:B-----5:R-:W-:-:S03]  /*0eb0*/  DADD R20, R24, R22 ;  /* 0x0000000018147229 */ /* 0x020fc60000000016 */
[----:B------:R-:W4:Y:S01]  /*0ec0*/  LDG.E.64 R24, desc[UR6][R28.64] ;  /* 0x000000061c187981 */ /* 0x000f22000c1e1b00 */
[----:B------:R-:W-:-:S05]  /*0ed0*/  IMAD.X R27, R29, 0x1, R35, P1 ;  /* 0x000000011d1b7824 */ /* 0x000fca00008e0623 */
[----:B------:R3:W5:Y:S01]  /*0ee0*/  LDG.E.64 R22, desc[UR6][R26.64] ;  /* 0x000000061a167981 */ /* 0x000762000c1e1b00 */
[----:B--2---:R-:W-:Y:S01]  /*0ef0*/  DADD R20, R20, R18 ;  /* 0x0000000014147229 */ /* 0x004fe20000000012 */
[----:B------:R-:W-:-:S04]  /*0f00*/  IADD3 R18, P1, PT, R26, R31, RZ ;  /* 0x0000001f1a127210 */ /* 0x000fc80007f3e0ff */
[----:B------:R-:W-:-:S03]  /*0f10*/  IADD3.X R19, PT, PT, R27, R35, RZ, P1, !PT ;  /* 0x000000231b137210 */ /* 0x000fc60000ffe4ff */
[----:B---3--:R-:W-:Y:S01]  /*0f20*/  DADD R26, R20, R16 ;  /* 0x00000000141a7229 */ /* 0x008fe20000000010 */
[-C--:B------:R-:W-:Y:S01]  /*0f30*/  IADD3 R20, P1, PT, R18, R31.reuse, RZ ;  /* 0x0000001f12147210 */ /* 0x080fe20007f3e0ff */
[----:B------:R-:W2:Y:S04]  /*0f40*/  LDG.E.64 R16, desc[UR6][R18.64] ;  /* 0x0000000612107981 */ /* 0x000ea8000c1e1b00 */
[----:B------:R-:W-:Y:S01]  /*0f50*/  IMAD.X R21, R19, 0x1, R35, P1 ;  /* 0x0000000113157824 */ /* 0x000fe200008e0623 */
[----:B------:R-:W-:Y:S01]  /*0f60*/  IADD3 R28, P1, PT, R20, R31, RZ ;  /* 0x0000001f141c7210 */ /* 0x000fe20007f3e0ff */
[----:B----4-:R-:W-:-:S03]  /*0f70*/  DADD R24, R26, R24 ;  /* 0x000000001a187229 */ /* 0x010fc60000000018 */
[----:B------:R5:W3:Y:S01]  /*0f80*/  LDG.E.64 R18, desc[UR6][R20.64] ;  /* 0x0000000614127981 */ /* 0x000ae2000c1e1b00 */
[----:B------:R-:W-:-:S04]  /*0f90*/  IMAD.X R29, R21, 0x1, R35, P1 ;  /* 0x00000001151d7824 */ /* 0x000fc800008e0623 */
[----:B-----5:R-:W-:Y:S01]  /*0fa0*/  DADD R20, R24, R22 ;  /* 0x0000000018147229 */ /* 0x020fe20000000016 */
[----:B------:R-:W-:Y:S01]  /*0fb0*/  IADD3 R22, P1, PT, R28, R31, RZ ;  /* 0x0000001f1c167210 */ /* 0x000fe20007f3e0ff */
[----:B------:R-:W4:Y:S03]  /*0fc0*/  LDG.E.64 R24, desc[UR6][R28.64] ;  /* 0x000000061c187981 */ /* 0x000f26000c1e1b00 */
[----:B------:R-:W-:Y:S02]  /*0fd0*/  IADD3.X R23, PT, PT, R29, R35, RZ, P1, !PT ;  /* 0x000000231d177210 */ /* 0x000fe40000ffe4ff */
[----:B------:R-:W-:-:S03]  /*0fe0*/  IADD3 R26, P1, PT, R22, R31, RZ ;  /* 0x0000001f161a7210 */ /* 0x000fc60007f3e0ff */
[----:B------:R-:W5:Y:S02]  /*0ff0*/  LDG.E.64 R28, desc[UR6][R22.64] ;  /* 0x00000006161c7981 */ /* 0x000f64000c1e1b00 */
[----:B------:R-:W-:-:S06]  /*1000*/  IMAD.X R27, R23, 0x1, R35, P1 ;  /* 0x00000001171b7824 */ /* 0x000fcc00008e0623 */
[----:B------:R-:W5:Y:S01]  /*1010*/  LDG.E.64 R26, desc[UR6][R26.64] ;  /* 0x000000061a1a7981 */ /* 0x000f62000c1e1b00 */
[----:B------:R-:W-:Y:S01]  /*1020*/  VIADD R36, R36, 0x10 ;  /* 0x0000001024247836 */ /* 0x000fe20000000000 */
[----:B------:R-:W-:-:S04]  /*1030*/  IADD3 R34, PT, PT, R34, 0x10, RZ ;  /* 0x0000001022227810 */ /* 0x000fc80007ffe0ff */
[----:B------:R-:W-:Y:S01]  /*1040*/  ISETP.NE.AND P1, PT, R36, RZ, PT ;  /* 0x000000ff2400720c */ /* 0x000fe20003f25270 */
[----:B--2---:R-:W-:-:S08]  /*1050*/  DADD R16, R20, R16 ;  /* 0x0000000014107229 */ /* 0x004fd00000000010 */
[----:B---3--:R-:W-:-:S08]  /*1060*/  DADD R16, R16, R18 ;  /* 0x0000000010107229 */ /* 0x008fd00000000012 */
[----:B----4-:R-:W-:-:S08]  /*1070*/  DADD R16, R16, R24 ;  /* 0x0000000010107229 */ /* 0x010fd00000000018 */
[----:B-----5:R-:W-:-:S08]  /*1080*/  DADD R16, R16, R28 ;  /* 0x0000000010107229 */ /* 0x020fd0000000001c */
[----:B------:R-:W-:Y:S01]  /*1090*/  DADD R24, R16, R26 ;  /* 0x0000000010187229 */ /* 0x000fe2000000001a */
[----:B------:R-:W-:Y:S10]  /*10a0*/  @P1 BRA `(.L_x_1428) ;  /* 0xfffffff800c01947 */ /* 0x000ff4000383ffff */
.L_x_1427:
[----:B------:R-:W-:Y:S05]  /*10b0*/  BSYNC.RECONVERGENT B2 ;  /* 0x0000000000027941 */ /* 0x000fea0003800200 */
.L_x_1426:
        /* <DEDUP_REMOVED lines=11> */
[----:B------:R-:W-:Y:S01]  /*1170*/  MOV R35, RZ ;  /* 0x000000ff00237202 */ /* 0x000fe20000000f00 */
[----:B------:R-:W1:Y:S01]  /*1180*/  LDCU.64 UR8, c[0x0][0x390] ;  /* 0x00007200ff0877ac */ /* 0x000e620008000a00 */
[----:B------:R-:W2:Y:S01]  /*1190*/  LDCU.64 UR10, c[0x0][0x388] ;  /* 0x00007100ff0a77ac */ /* 0x000ea20008000a00 */
[----:B0-----:R-:W-:Y:S02]  /*11a0*/  IMAD R15, R33, UR4, RZ ;  /* 0x00000004210f7c24 */ /* 0x001fe4000f8e02ff */
[----:B------:R-:W-:-:S04]  /*11b0*/  IMAD.WIDE.U32 R16, R12, UR4, R34 ;  /* 0x000000040c107c25 */ /* 0x000fc8000f8e0022 */
[----:B------:R-:W-:-:S04]  /*11c0*/  IMAD R28, R12, UR5, R15 ;  /* 0x000000050c1c7c24 */ /* 0x000fc8000f8e020f */
[----:B------:R-:W-:-:S04]  /*11d0*/  IMAD.IADD R14, R28, 0x1, R17 ;  /* 0x000000011c0e7824 */ /* 0x000fc800078e0211 */
[----:B-1----:R-:W-:Y:S02]  /*11e0*/  IMAD R17, R14, UR8, RZ ;  /* 0x000000080e117c24 */ /* 0x002fe4000f8e02ff */
[----:B------:R-:W-:-:S04]  /*11f0*/  IMAD.WIDE.U32 R14, R16, UR8, R6 ;  /* 0x00000008100e7c25 */ /* 0x000fc8000f8e0006 */
[----:B------:R-:W-:Y:S01]  /*1200*/  IMAD R17, R16, UR9, R17 ;  /* 0x0000000910117c24 */ /* 0x000fe2000f8e0211 */
[----:B------:R-:W-:Y:S02]  /*1210*/  IADD3 R16, PT, PT, R34, 0x1, RZ ;  /* 0x0000000122107810 */ /* 0x000fe40007ffe0ff */
[----:B--2---:R-:W-:Y:S01]  /*1220*/  LEA R26, P2, R14, UR10, 0x3 ;  /* 0x0000000a0e1a7c11 */ /* 0x004fe2000f8418ff */
[----:B------:R-:W-:Y:S02]  /*1230*/  IMAD.IADD R15, R15, 0x1, R17 ;  /* 0x000000010f0f7824 */ /* 0x000fe400078e0211 */
[----:B------:R-:W-:-:S03]  /*1240*/  IMAD.MOV.U32 R17, RZ, RZ, RZ ;  /* 0x000000ffff117224 */ /* 0x000fc600078e00ff */
[----:B------:R-:W-:Y:S01]  /*1250*/  LEA.HI.X R27, R14, UR11, R15, 0x3, P2 ;  /* 0x0000000b0e1b7c11 */ /* 0x000fe200090f1c0f */
[----:B------:R-:W-:-:S04]  /*1260*/  IMAD.WIDE.U32 R16, R12, UR4, R16 ;  /* 0x000000040c107c25 */ /* 0x000fc8000f8e0010 */
[----:B------:R-:W-:Y:S01]  /*1270*/  IMAD.IADD R14, R28, 0x1, R17 ;  /* 0x000000011c0e7824 */ /* 0x000fe200078e0211 */
[----:B------:R-:W2:Y:S03]  /*1280*/  LDG.E.64 R26, desc[UR6][R26.64] ;  /* 0x000000061a1a7981 */ /* 0x000ea6000c1e1b00 */
[----:B------:R-:W-:Y:S02]  /*1290*/  IMAD R17, R14, UR8, RZ ;  /* 0x000000080e117c24 */ /* 0x000fe4000f8e02ff */
[----:B------:R-:W-:-:S04]  /*12a0*/  IMAD.WIDE.U32 R14, R16, UR8, R6 ;  /* 0x00000008100e7c25 */ /* 0x000fc8000f8e0006 */
[----:B------:R-:W-:Y:S01]  /*12b0*/  IMAD R17, R16, UR9, R17 ;  /* 0x0000000910117c24 */ /* 0x000fe2000f8e0211 */
[----:B------:R-:W-:Y:S02]  /*12c0*/  IADD3 R16, PT, PT, R34, 0x2, RZ ;  /* 0x0000000222107810 */ /* 0x000fe40007ffe0ff */
[----:B------:R-:W-:Y:S01]  /*12d0*/  LEA R18, P2, R14, UR10, 0x3 ;  /* 0x0000000a0e127c11 */ /* 0x000fe2000f8418ff */
[----:B------:R-:W-:Y:S02]  /*12e0*/  IMAD.IADD R15, R15, 0x1, R17 ;  /* 0x000000010f0f7824 */ /* 0x000fe400078e0211 */
[----:B------:R-:W-:-:S03]  /*12f0*/  IMAD.MOV.U32 R17, RZ, RZ, RZ ;  /* 0x000000ffff117224 */ /* 0x000fc600078e00ff */
[----:B------:R-:W-:Y:S01]  /*1300*/  LEA.HI.X R19, R14, UR11, R15, 0x3, P2 ;  /* 0x0000000b0e137c11 */ /* 0x000fe200090f1c0f */
[----:B------:R-:W-:-:S05]  /*1310*/  IMAD.WIDE.U32 R16, R12, UR4, R16 ;  /* 0x000000040c107c25 */ /* 0x000fca000f8e0010 */
[----:B------:R-:W-:Y:S01]  /*1320*/  IADD3 R14, PT, PT, R28, R17, RZ ;  /* 0x000000111c0e7210 */ /* 0x000fe20007ffe0ff */
[----:B------:R-:W3:Y:S04]  /*1330*/  LDG.E.64 R18, desc[UR6][R18.64] ;  /* 0x0000000612127981 */ /* 0x000ee8000c1e1b00 */
[----:B------:R-:W-:Y:S02]  /*1340*/  IMAD R17, R14, UR8, RZ ;  /* 0x000000080e117c24 */ /* 0x000fe4000f8e02ff */
[----:B------:R-:W-:-:S04]  /*1350*/  IMAD.WIDE.U32 R14, R16, UR8, R6 ;  /* 0x00000008100e7c25 */ /* 0x000fc8000f8e0006 */
[----:B------:R-:W-:Y:S01]  /*1360*/  IMAD R17, R16, UR9, R17 ;  /* 0x0000000910117c24 */ /* 0x000fe2000f8e0211 */
[----:B------:R-:W-:-:S03]  /*1370*/  LEA R16, P2, R14, UR10, 0x3 ;  /* 0x0000000a0e107c11 */ /* 0x000fc6000f8418ff */
[----:B------:R-:W-:-:S05]  /*1380*/  IMAD.IADD R15, R15, 0x1, R17 ;  /* 0x000000010f0f7824 */ /* 0x000fca00078e0211 */
[----:B------:R-:W-:-:S06]  /*1390*/  LEA.HI.X R17, R14, UR11, R15, 0x3, P2 ;  /* 0x0000000b0e117c11 */ /* 0x000fcc00090f1c0f */
[----:B------:R-:W4:Y:S01]  /*13a0*/  LDG.E.64 R16, desc[UR6][R16.64] ;  /* 0x0000000610107981 */ /* 0x000f22000c1e1b00 */
[----:B------:R-:W-:Y:S02]  /*13b0*/  HFMA2 R15, -RZ, RZ, 0, 0 ;  /* 0x00000000ff0f7431 */ /* 0x000fe400000001ff */
[C---:B------:R-:W-:Y:S01]  /*13c0*/  VIADD R14, R34.reuse, 0x3 ;  /* 0x00000003220e7836 */ /* 0x040fe20000000000 */
[----:B------:R-:W-:Y:S01]  /*13d0*/  IADD3 R20, PT, PT, R34, 0x4, RZ ;  /* 0x0000000422147810 */ /* 0x000fe20007ffe0ff */
[----:B------:R-:W-:-:S04]  /*13e0*/  IMAD.MOV.U32 R21, RZ, RZ, RZ ;  /* 0x000000ffff157224 */ /* 0x000fc800078e00ff */
[----:B------:R-:W-:-:S04]  /*13f0*/  IMAD.WIDE.U32 R20, R12, UR4, R20 ;  /* 0x000000040c147c25 */ /* 0x000fc8000f8e0014 */
[----:B------:R-:W-:-:S04]  /*1400*/  IMAD.WIDE.U32 R14, R12, UR4, R14 ;  /* 0x000000040c0e7c25 */ /* 0x000fc8000f8e000e */
[C---:B------:R-:W-:Y:S02]  /*1410*/  IMAD.IADD R15, R28.reuse, 0x1, R15 ;  /* 0x000000011c0f7824 */ /* 0x040fe400078e020f */
[----:B------:R-:W-:Y:S02]  /*1420*/  IMAD.IADD R21, R28, 0x1, R21 ;  /* 0x000000011c157824 */ /* 0x000fe400078e0215 */
[----:B------:R-:W-:Y:S02]  /*1430*/  IMAD R15, R15, UR8, RZ ;  /* 0x000000080f0f7c24 */ /* 0x000fe4000f8e02ff */
[----:B------:R-:W-:-:S04]  /*1440*/  IMAD.WIDE.U32 R22, R14, UR8, R6 ;  /* 0x000000080e167c25 */ /* 0x000fc8000f8e0006 */
[----:B------:R-:W-:Y:S01]  /*1450*/  IMAD R15, R14, UR9, R15 ;  /* 0x000000090e0f7c24 */ /* 0x000fe2000f8e020f */
[----:B------:R-:W-:Y:S01]  /*1460*/  LEA R14, P2, R22, UR10, 0x3 ;  /* 0x0000000a160e7c11 */ /* 0x000fe2000f8418ff */
[----:B------:R-:W-:Y:S02]  /*1470*/  IMAD R21, R21, UR8, RZ ;  /* 0x0000000815157c24 */ /* 0x000fe4000f8e02ff */
[----:B------:R-:W-:Y:S02]  /*1480*/  IMAD.IADD R15, R23, 0x1, R15 ;  /* 0x00000001170f7824 */ /* 0x000fe400078e020f */
[----:B------:R-:W-:-:S03]  /*1490*/  IMAD R21, R20, UR9, R21 ;  /* 0x0000000914157c24 */ /* 0x000fc6000f8e0215 */
[----:B------:R-:W-:-:S06]  /*14a0*/  LEA.HI.X R15, R22, UR11, R15, 0x3, P2 ;  /* 0x0000000b160f7c11 */ /* 0x000fcc00090f1c0f */
[----:B------:R-:W5:Y:S01]  /*14b0*/  LDG.E.64 R14, desc[UR6][R14.64] ;  /* 0x000000060e0e7981 */ /* 0x000f62000c1e1b00 */
[----:B--2---:R-:W-:Y:S01]  /*14c0*/  DADD R26, R24, R26 ;  /* 0x00000000181a7229 */ /* 0x004fe2000000001a */
[----:B------:R-:W-:-:S04]  /*14d0*/  IMAD.WIDE.U32 R24, R20, UR8, R6 ;  /* 0x0000000814187c25 */ /* 0x000fc8000f8e0006 */
[----:B------:R-:W-:Y:S01]  /*14e0*/  VIADD R20, R34, 0x5 ;  /* 0x0000000522147836 */ /* 0x000fe20000000000 */
[----:B------:R-:W-:Y:S02]  /*14f0*/  IADD3 R21, PT, PT, R25, R21, RZ ;  /* 0x0000001519157210 */ /* 0x000fe40007ffe0ff */
[----:B------:R-:W-:-:S04]  /*1500*/  LEA R22, P2, R24, UR10, 0x3 ;  /* 0x0000000a18167c11 */ /* 0x000fc8000f8418ff */
[----:B------:R-:W-:Y:S01]  /*1510*/  LEA.HI.X R23, R24, UR11, R21, 0x3, P2 ;  /* 0x0000000b18177c11 */ /* 0x000fe200090f1c15 */
[----:B------:R-:W-:Y:S02]  /*1520*/  IMAD.MOV.U32 R21, RZ, RZ, RZ ;  /* 0x000000ffff157224 */ /* 0x000fe400078e00ff */
[----:B------:R-:W-:-:S03]  /*1530*/  IMAD.WIDE.U32 R20, R12, UR4, R20 ;  /* 0x000000040c147c25 */ /* 0x000fc6000f8e0014 */
[----:B------:R-:W2:Y:S02]  /*1540*/  LDG.E.64 R22, desc[UR6][R22.64] ;  /* 0x0000000616167981 */ /* 0x000ea4000c1e1b00 */
[----:B------:R-:W-:Y:S01]  /*1550*/  IADD3 R21, PT, PT, R28, R21, RZ ;  /* 0x000000151c157210 */ /* 0x000fe20007ffe0ff */
[----:B---3--:R-:W-:-:S04]  /*1560*/  DADD R18, R26, R18 ;  /* 0x000000001a127229 */ /* 0x008fc80000000012 */
[----:B------:R-:W-:-:S04]  /*1570*/  IMAD R21, R21, UR8, RZ ;  /* 0x0000000815157c24 */ /* 0x000fc8000f8e02ff */
[C---:B------:R-:W-:Y:S02]  /*1580*/  IMAD R25, R20.reuse, UR9, R21 ;  /* 0x0000000914197c24 */ /* 0x040fe4000f8e0215 */
[----:B------:R-:W-:-:S04]  /*1590*/  IMAD.WIDE.U32 R20, R20, UR8, R6 ;  /* 0x0000000814147c25 */ /* 0x000fc8000f8e0006 */
[----:B------:R-:W-:Y:S01]  /*15a0*/  IMAD.IADD R21, R21, 0x1, R25 ;  /* 0x0000000115157824 */ /* 0x000fe200078e0219 */
[----:B------:R-:W-:-:S04]  /*15b0*/  LEA R24, P2, R20, UR10, 0x3 ;  /* 0x0000000a14187c11 */ /* 0x000fc8000f8418ff */
[----:B------:R-:W-:Y:S01]  /*15c0*/  LEA.HI.X R25, R20, UR11, R21, 0x3, P2 ;  /* 0x0000000b14197c11 */ /* 0x000fe200090f1c15 */
[----:B------:R-:W-:Y:S01]  /*15d0*/  VIADD R20, R34, 0x6 ;  /* 0x0000000622147836 */ /* 0x000fe20000000000 */
[----:B------:R-:W-:-:S04]  /*15e0*/  MOV R21, RZ ;  /* 0x000000ff00157202 */ /* 0x000fc80000000f00 */
[----:B------:R-:W3:Y:S01]  /*15f0*/  LDG.E.64 R24, desc[UR6][R24.64] ;  /* 0x0000000618187981 */ /* 0x000ee2000c1e1b00 */
[----:B----4-:R-:W-:Y:S01]  /*1600*/  DADD R16, R18, R16 ;  /* 0x0000000012107229 */ /* 0x010fe20000000010 */
[----:B------:R-:W-:-:S04]  /*1610*/  IMAD.WIDE.U32 R20, R12, UR4, R20 ;  /* 0x000000040c147c25 */ /* 0x000fc8000f8e0014 */
[----:B------:R-:W-:Y:S02]  /*1620*/  HFMA2 R19, -RZ, RZ, 0, 0 ;  /* 0x00000000ff137431 */ /* 0x000fe400000001ff */
[----:B------:R-:W-:Y:S02]  /*1630*/  VIADD R18, R34, 0x7 ;  /* 0x0000000722127836 */ /* 0x000fe40000000000 */
[----:B------:R-:W-:-:S04]  /*1640*/  IMAD.IADD R21, R28, 0x1, R21 ;  /* 0x000000011c157824 */ /* 0x000fc800078e0215 */
[----:B------:R-:W-:Y:S02]  /*1650*/  IMAD R21, R21, UR8, RZ ;  /* 0x0000000815157c24 */ /* 0x000fe4000f8e02ff */
[----:B------:R-:W-:-:S04]  /*1660*/  IMAD.WIDE.U32 R18, R12, UR4, R18 ;  /* 0x000000040c127c25 */ /* 0x000fc8000f8e0012 */
[----:B------:R-:W-:Y:S02]  /*1670*/  IMAD.IADD R28, R28, 0x1, R19 ;  /* 0x000000011c1c7824 */ /* 0x000fe400078e0213 */
[C---:B------:R-:W-:Y:S02]  /*1680*/  IMAD R19, R20.reuse, UR9, R21 ;  /* 0x0000000914137c24 */ /* 0x040fe4000f8e0215 */
[----:B------:R-:W-:-:S04]  /*1690*/  IMAD.WIDE.U32 R20, R20, UR8, R6 ;  /* 0x0000000814147c25 */ /* 0x000fc8000f8e0006 */
[----:B------:R-:W-:Y:S02]  /*16a0*/  IMAD R29, R28, UR8, RZ ;  /* 0x000000081c1d7c24 */ /* 0x000fe4000f8e02ff */
[----:B------:R-:W-:-:S04]  /*16b0*/  IMAD.WIDE.U32 R26, R18, UR8, R6 ;  /* 0x00000008121a7c25 */ /* 0x000fc8000f8e0006 */
[----:B------:R-:W-:Y:S01]  /*16c0*/  IMAD R29, R18, UR9, R29 ;  /* 0x00000009121d7c24 */ /* 0x000fe2000f8e021d */
[----:B------:R-:W-:Y:S01]  /*16d0*/  LEA R18, P2, R20, UR10, 0x3 ;  /* 0x0000000a14127c11 */ /* 0x000fe2000f8418ff */
[----:B------:R-:W-:-:S05]  /*16e0*/  IMAD.IADD R19, R21, 0x1, R19 ;  /* 0x0000000115137824 */ /* 0x000fca00078e0213 */
[----:B------:R-:W-:Y:S02]  /*16f0*/  LEA.HI.X R19, R20, UR11, R19, 0x3, P2 ;  /* 0x0000000b14137c11 */ /* 0x000fe400090f1c13 */
[C---:B------:R-:W-:Y:S02]  /*1700*/  LEA R20, P2, R26.reuse, UR10, 0x3 ;  /* 0x0000000a1a147c11 */ /* 0x040fe4000f8418ff */
[----:B------:R-:W-:Y:S02]  /*1710*/  IADD3 R29, PT, PT, R27, R29, RZ ;  /* 0x0000001d1b1d7210 */ /* 0x000fe40007ffe0ff */
[----:B------:R-:W4:Y:S02]  /*1720*/  LDG.E.64 R18, desc[UR6][R18.64] ;  /* 0x0000000612127981 */ /* 0x000f24000c1e1b00 */
[----:B------:R-:W-:-:S06]  /*1730*/  LEA.HI.X R21, R26, UR11, R29, 0x3, P2 ;  /* 0x0000000b1a157c11 */ /* 0x000fcc00090f1c1d */
[----:B------:R-:W4:Y:S01]  /*1740*/  LDG.E.64 R20, desc[UR6][R20.64] ;  /* 0x0000000614147981 */ /* 0x000f22000c1e1b00 */
[----:B-----5:R-:W-:Y:S01]  /*1750*/  DADD R14, R16, R14 ;  /* 0x00000000100e7229 */ /* 0x020fe2000000000e */
[----:B------:R-:W-:-:S07]  /*1760*/  VIADD R34, R34, 0x8 ;  /* 0x0000000822227836 */ /* 0x000fce0000000000 */
[----:B--2---:R-:W-:-:S08]  /*1770*/  DADD R14, R14, R22 ;  /* 0x000000000e0e7229 */ /* 0x004fd00000000016 */
[----:B---3--:R-:W-:-:S08]  /*1780*/  DADD R14, R14, R24 ;  /* 0x000000000e0e7229 */ /* 0x008fd00000000018 */
[----:B----4-:R-:W-:-:S08]  /*1790*/  DADD R14, R14, R18 ;  /* 0x000000000e0e7229 */ /* 0x010fd00000000012 */
[----:B------:R-:W-:-:S11]  /*17a0*/  DADD R24, R14, R20 ;  /* 0x000000000e187229 */ /* 0x000fd60000000014 */
.L_x_1432:
[----:B------:R-:W-:Y:S05]  /*17b0*/  BSYNC.RECONVERGENT B3 ;  /* 0x0000000000037941 */ /* 0x000fea0003800200 */
.L_x_1431:
        /* <DEDUP_REMOVED lines=9> */
[----:B------:R-:W-:Y:S01]  /*1850*/  IMAD.MOV.U32 R35, RZ, RZ, RZ ;  /* 0x000000ffff237224 */ /* 0x000fe200078e00ff */
[----:B------:R-:W-:Y:S01]  /*1860*/  IADD3 R16, PT, PT, R34, 0x1, RZ ;  /* 0x0000000122107810 */ /* 0x000fe20007ffe0ff */
[----:B------:R-:W-:Y:S01]  /*1870*/  IMAD.MOV.U32 R17, RZ, RZ, RZ ;  /* 0x000000ffff117224 */ /* 0x000fe200078e00ff */
[----:B------:R-:W1:Y:S01]  /*1880*/  LDCU.64 UR8, c[0x0][0x390] ;  /* 0x00007200ff0877ac */ /* 0x000e620008000a00 */
[----:B------:R-:W2:Y:S01]  /*1890*/  LDCU.64 UR10, c[0x0][0x388] ;  /* 0x00007100ff0a77ac */ /* 0x000ea20008000a00 */
[----:B0-----:R-:W-:Y:S02]  /*18a0*/  IMAD R27, R33, UR4, RZ ;  /* 0x00000004211b7c24 */ /* 0x001fe4000f8e02ff */
[----:B------:R-:W-:-:S04]  /*18b0*/  IMAD.WIDE.U32 R18, R12, UR4, R34 ;  /* 0x000000040c127c25 */ /* 0x000fc8000f8e0022 */
[C---:B------:R-:W-:Y:S02]  /*18c0*/  IMAD R27, R12.reuse, UR5, R27 ;  /* 0x000000050c1b7c24 */ /* 0x040fe4000f8e021b */
[----:B------:R-:W-:-:S03]  /*18d0*/  IMAD.WIDE.U32 R16, R12, UR4, R16 ;  /* 0x000000040c107c25 */ /* 0x000fc6000f8e0010 */
[C---:B------:R-:W-:Y:S01]  /*18e0*/  IADD3 R14, PT, PT, R27.reuse, R19, RZ ;  /* 0x000000131b0e7210 */ /* 0x040fe20007ffe0ff */
[----:B------:R-:W-:-:S04]  /*18f0*/  IMAD.IADD R17, R27, 0x1, R17 ;  /* 0x000000011b117824 */ /* 0x000fc800078e0211 */
[----:B-1----:R-:W-:Y:S02]  /*1900*/  IMAD R19, R14, UR8, RZ ;  /* 0x000000080e137c24 */ /* 0x002fe4000f8e02ff */
[----:B------:R-:W-:-:S04]  /*1910*/  IMAD.WIDE.U32 R14, R18, UR8, R6 ;  /* 0x00000008120e7c25 */ /* 0x000fc8000f8e0006 */
[----:B------:R-:W-:Y:S01]  /*1920*/  IMAD R19, R18, UR9, R19 ;  /* 0x0000000912137c24 */ /* 0x000fe2000f8e0213 */
[----:B--2---:R-:W-:Y:S01]  /*1930*/  LEA R22, P3, R14, UR10, 0x3 ;  /* 0x0000000a0e167c11 */ /* 0x004fe2000f8618ff */
[----:B------:R-:W-:Y:S02]  /*1940*/  IMAD R17, R17, UR8, RZ ;  /* 0x0000000811117c24 */ /* 0x000fe4000f8e02ff */
[----:B------:R-:W-:Y:S01]  /*1950*/  VIADD R18, R34, 0x2 ;  /* 0x0000000222127836 */ /* 0x000fe20000000000 */
[----:B------:R-:W-:Y:S01]  /*1960*/  IADD3 R19, PT, PT, R15, R19, RZ ;  /* 0x000000130f137210 */ /* 0x000fe20007ffe0ff */
[C---:B------:R-:W-:Y:S02]  /*1970*/  IMAD R15, R16.reuse, UR9, R17 ;  /* 0x00000009100f7c24 */ /* 0x040fe4000f8e0211 */
[----:B------:R-:W-:Y:S01]  /*1980*/  IMAD.WIDE.U32 R16, R16, UR8, R6 ;  /* 0x0000000810107c25 */ /* 0x000fe2000f8e0006 */
[----:B------:R-:W-:-:S03]  /*1990*/  LEA.HI.X R23, R14, UR11, R19, 0x3, P3 ;  /* 0x0000000b0e177c11 */ /* 0x000fc600098f1c13 */
[----:B------:R-:W-:Y:S01]  /*19a0*/  IMAD.MOV.U32 R19, RZ, RZ, RZ ;  /* 0x000000ffff137224 */ /* 0x000fe200078e00ff */
[----:B------:R-:W-:Y:S01]  /*19b0*/  LEA R20, P3, R16, UR10, 0x3 ;  /* 0x0000000a10147c11 */ /* 0x000fe2000f8618ff */
[----:B------:R-:W-:Y:S01]  /*19c0*/  VIADD R14, R34, 0x3 ;  /* 0x00000003220e7836 */ /* 0x000fe20000000000 */
[----:B------:R-:W-:Y:S01]  /*19d0*/  IADD3 R15, PT, PT, R17, R15, RZ ;  /* 0x0000000f110f7210 */ /* 0x000fe20007ffe0ff */
[----:B------:R-:W-:Y:S01]  /*19e0*/  IMAD.WIDE.U32 R18, R12, UR4, R18 ;  /* 0x000000040c127c25 */ /* 0x000fe2000f8e0012 */
[----:B------:R-:W2:Y:S02]  /*19f0*/  LDG.E.64 R22, desc[UR6][R22.64] ;  /* 0x0000000616167981 */ /* 0x000ea4000c1e1b00 */
[----:B------:R-:W-:Y:S01]  /*1a00*/  LEA.HI.X R21, R16, UR11, R15, 0x3, P3 ;  /* 0x0000000b10157c11 */ /* 0x000fe200098f1c0f */
[----:B------:R-:W-:Y:S02]  /*1a10*/  IMAD.MOV.U32 R15, RZ, RZ, RZ ;  /* 0x000000ffff0f7224 */ /* 0x000fe400078e00ff */
[----:B------:R-:W-:-:S02]  /*1a20*/  IMAD.IADD R16, R27, 0x1, R19 ;  /* 0x000000011b107824 */ /* 0x000fc400078e0213 */
[----:B------:R-:W-:Y:S01]  /*1a30*/  IMAD.WIDE.U32 R14, R12, UR4, R14 ;  /* 0x000000040c0e7c25 */ /* 0x000fe2000f8e000e */
[----:B------:R-:W3:Y:S03]  /*1a40*/  LDG.E.64 R20, desc[UR6][R20.64] ;  /* 0x0000000614147981 */ /* 0x000ee6000c1e1b00 */
[----:B------:R-:W-:Y:S01]  /*1a50*/  IMAD R17, R16, UR8, RZ ;  /* 0x0000000810117c24 */ /* 0x000fe2000f8e02ff */
[----:B------:R-:W-:-:S03]  /*1a60*/  IADD3 R27, PT, PT, R27, R15, RZ ;  /* 0x0000000f1b1b7210 */ /* 0x000fc60007ffe0ff */
[C---:B------:R-:W-:Y:S02]  /*1a70*/  IMAD R15, R18.reuse, UR9, R17 ;  /* 0x00000009120f7c24 */ /* 0x040fe4000f8e0211 */
[----:B------:R-:W-:-:S04]  /*1a80*/  IMAD.WIDE.U32 R18, R18, UR8, R6 ;  /* 0x0000000812127c25 */ /* 0x000fc8000f8e0006 */
[----:B------:R-:W-:Y:S02]  /*1a90*/  IMAD R27, R27, UR8, RZ ;  /* 0x000000081b1b7c24 */ /* 0x000fe4000f8e02ff */
[----:B------:R-:W-:-:S04]  /*1aa0*/  IMAD.WIDE.U32 R16, R14, UR8, R6 ;  /* 0x000000080e107c25 */ /* 0x000fc8000f8e0006 */
[----:B------:R-:W-:Y:S01]  /*1ab0*/  IMAD R27, R14, UR9, R27 ;  /* 0x000000090e1b7c24 */ /* 0x000fe2000f8e021b */
[----:B------:R-:W-:Y:S01]  /*1ac0*/  LEA R14, P3, R18, UR10, 0x3 ;  /* 0x0000000a120e7c11 */ /* 0x000fe2000f8618ff */
[----:B------:R-:W-:Y:S02]  /*1ad0*/  IMAD.IADD R15, R19, 0x1, R15 ;  /* 0x00000001130f7824 */ /* 0x000fe400078e020f */
[----:B------:R-:W-:-:S03]  /*1ae0*/  IMAD.IADD R27, R17, 0x1, R27 ;  /* 0x00000001111b7824 */ /* 0x000fc600078e021b */
[----:B------:R-:W-:Y:S02]  /*1af0*/  LEA.HI.X R15, R18, UR11, R15, 0x3, P3 ;  /* 0x0000000b120f7c11 */ /* 0x000fe400098f1c0f */
[----:B------:R-:W-:-:S04]  /*1b00*/  LEA R18, P3, R16, UR10, 0x3 ;  /* 0x0000000a10127c11 */ /* 0x000fc8000f8618ff */
[----:B------:R-:W4:Y:S01]  /*1b10*/  LDG.E.64 R14, desc[UR6][R14.64] ;  /* 0x000000060e0e7981 */ /* 0x000f22000c1e1b00 */
[----:B------:R-:W-:-:S06]  /*1b20*/  LEA.HI.X R19, R16, UR11, R27, 0x3, P3 ;  /* 0x0000000b10137c11 */ /* 0x000fcc00098f1c1b */
[----:B------:R-:W5:Y:S01]  /*1b30*/  LDG.E.64 R18, desc[UR6][R18.64] ;  /* 0x0000000612127981 */ /* 0x000f62000c1e1b00 */
[----:B------:R-:W-:Y:S01]  /*1b40*/  IADD3 R34, PT, PT, R34, 0x4, RZ ;  /* 0x0000000422227810 */ /* 0x000fe20007ffe0ff */
[----:B--2---:R-:W-:-:S08]  /*1b50*/  DADD R22, R24, R22 ;  /* 0x0000000018167229 */ /* 0x004fd00000000016 */
[----:B---3--:R-:W-:-:S08]  /*1b60*/  DADD R22, R22, R20 ;  /* 0x0000000016167229 */ /* 0x008fd00000000014 */
[----:B----4-:R-:W-:-:S08]  /*1b70*/  DADD R22, R22, R14 ;  /* 0x0000000016167229 */ /* 0x010fd0000000000e */
[----:B-----5:R-:W-:-:S11]  /*1b80*/  DADD R24, R22, R18 ;  /* 0x0000000016187229 */ /* 0x020fd60000000012 */
.L_x_1434:
[----:B------:R-:W-:Y:S05]  /*1b90*/  BSYNC.RECONVERGENT B3 ;  /* 0x0000000000037941 */ /* 0x000fea0003800200 */
.L_x_1433:
[----:B------:R-:W-:Y:S05]  /*1ba0*/  @!P2 BRA `(.L_x_1430) ;  /* 0x0000000000b0a947 */ /* 0x000fea0003800000 */
[----:B------:R-:W0:Y:S01]  /*1bb0*/  LDC.64 R18, c[0x0][0x3a0] ;  /* 0x0000e800ff127b82 */ /* 0x000e220000000a00 */
[----:B------:R-:W-:-:S07]  /*1bc0*/  IMAD.MOV.U32 R35, RZ, RZ, RZ ;  /* 0x000000ffff237224 */ /* 0x000fce00078e00ff */
[----:B------:R-:W1:Y:S08]  /*1bd0*/  LDC.64 R14, c[0x0][0x390] ;  /* 0x0000e400ff0e7b82 */ /* 0x000e700000000a00 */
[----:B------:R-:W2:Y:S01]  /*1be0*/  LDC.64 R16, c[0x0][0x388] ;  /* 0x0000e200ff107b82 */ /* 0x000ea20000000a00 */
[-C--:B0-----:R-:W-:Y:S02]  /*1bf0*/  IMAD R33, R33, R18.reuse, RZ ;  /* 0x0000001221217224 */ /* 0x081fe400078e02ff */
[----:B------:R-:W-:-:S04]  /*1c00*/  IMAD.WIDE.U32 R20, R12, R18, R34 ;  /* 0x000000120c147225 */ /* 0x000fc800078e0022 */
[----:B------:R-:W-:Y:S02]  /*1c10*/  IMAD R19, R12, R19, R33 ;  /* 0x000000130c137224 */ /* 0x000fe400078e0221 */
[----:B-1----:R-:W-:-:S04]  /*1c20*/  IMAD.WIDE.U32 R22, R20, R14, R6 ;  /* 0x0000000e14167225 */ /* 0x002fc800078e0006 */
[----:B------:R-:W-:-:S04]  /*1c30*/  IMAD.IADD R21, R19, 0x1, R21 ;  /* 0x0000000113157824 */ /* 0x000fc800078e0215 */
[----:B------:R-:W-:-:S04]  /*1c40*/  IMAD R21, R21, R14, RZ ;  /* 0x0000000e15157224 */ /* 0x000fc800078e02ff */
[----:B------:R-:W-:Y:S01]  /*1c50*/  IMAD R21, R20, R15, R21 ;  /* 0x0000000f14157224 */ /* 0x000fe200078e0215 */
[----:B--2---:R-:W-:-:S04]  /*1c60*/  LEA R20, P2, R22, R16, 0x3 ;  /* 0x0000001016147211 */ /* 0x004fc800078418ff */
[----:B------:R-:W-:-:S04]  /*1c70*/  IADD3 R21, PT, PT, R23, R21, RZ ;  /* 0x0000001517157210 */ /* 0x000fc80007ffe0ff */
[----:B------:R-:W-:-:S06]  /*1c80*/  LEA.HI.X R21, R22, R17, R21, 0x3, P2 ;  /* 0x0000001116157211 */ /* 0x000fcc00010f1c15 */
[----:B------:R-:W2:Y:S01]  /*1c90*/  LDG.E.64 R20, desc[UR6][R20.64] ;  /* 0x0000000614147981 */ /* 0x000ea2000c1e1b00 */
[----:B------:R-:W-:-:S04]  /*1ca0*/  LOP3.LUT R22, R30, 0x3, RZ, 0xc0, !PT ;  /* 0x000000031e167812 */ /* 0x000fc800078ec0ff */
[----:B------:R-:W-:Y:S01]  /*1cb0*/  ISETP.NE.AND P2, PT, R22, 0x1, PT ;  /* 0x000000011600780c */ /* 0x000fe20003f45270 */
[----:B--2---:R-:W-:-:S12]  /*1cc0*/  DADD R24, R24, R20 ;  /* 0x0000000018187229 */ /* 0x004fd80000000014 */
[----:B------:R-:W-:Y:S05]  /*1cd0*/  @!P2 BRA `(.L_x_1430) ;  /* 0x000000000064a947 */ /* 0x000fea0003800000 */
[----:B------:R-:W-:Y:S01]  /*1ce0*/  ISETP.NE.AND P2, PT, R22, 0x2, PT ;  /* 0x000000021600780c */ /* 0x000fe20003f45270 */
[----:B------:R-:W-:Y:S02]  /*1cf0*/  VIADD R20, R34, 0x1 ;  /* 0x0000000122147836 */ /* 0x000fe40000000000 */
[----:B------:R-:W-:Y:S02]  /*1d00*/  IMAD.MOV.U32 R21, RZ, RZ, RZ ;  /* 0x000000ffff157224 */ /* 0x000fe400078e00ff */
[----:B------:R-:W-:-:S04]  /*1d10*/  IMAD.WIDE.U32 R20, R12, R18, R20 ;  /* 0x000000120c147225 */ /* 0x000fc800078e0014 */
[----:B------:R-:W-:-:S04]  /*1d20*/  IMAD.IADD R21, R19, 0x1, R21 ;  /* 0x0000000113157824 */ /* 0x000fc800078e0215 */
[----:B------:R-:W-:Y:S01]  /*1d30*/  @P2 IADD3 R22, PT, PT, R34, 0x2, RZ ;  /* 0x0000000222162810 */ /* 0x000fe20007ffe0ff */
[----:B------:R-:W-:Y:S02]  /*1d40*/  @P2 IMAD.MOV.U32 R23, RZ, RZ, RZ ;  /* 0x000000ffff172224 */ /* 0x000fe400078e00ff */
[----:B------:R-:W-:Y:S02]  /*1d50*/  IMAD R21, R21, R14, RZ ;  /* 0x0000000e15157224 */ /* 0x000fe400078e02ff */
[----:B------:R-:W-:-:S04]  /*1d60*/  @P2 IMAD.WIDE.U32 R12, R12, R18, R22 ;  /* 0x000000120c0c2225 */ /* 0x000fc800078e0016 */
[----:B------:R-:W-:Y:S01]  /*1d70*/  IMAD.WIDE.U32 R22, R20, R14, R6 ;  /* 0x0000000e14167225 */ /* 0x000fe200078e0006 */
[----:B------:R-:W-:-:S03]  /*1d80*/  @P2 IADD3 R19, PT, PT, R19, R13, RZ ;  /* 0x0000000d13132210 */ /* 0x000fc60007ffe0ff */
[----:B------:R-:W-:Y:S01]  /*1d90*/  IMAD R21, R20, R15, R21 ;  /* 0x0000000f14157224 */ /* 0x000fe200078e0215 */
[----:B------:R-:W-:Y:S01]  /*1da0*/  LEA R18, P3, R22, R16, 0x3 ;  /* 0x0000001016127211 */ /* 0x000fe200078618ff */
[-C--:B------:R-:W-:Y:S02]  /*1db0*/  @P2 IMAD R19, R19, R14.reuse, RZ ;  /* 0x0000000e13132224 */ /* 0x080fe400078e02ff */
[----:B------:R-:W-:Y:S02]  /*1dc0*/  IMAD.IADD R13, R23, 0x1, R21 ;  /* 0x00000001170d7824 */ /* 0x000fe400078e0215 */
[----:B------:R-:W-:-:S04]  /*1dd0*/  @P2 IMAD.WIDE.U32 R20, R12, R14, R6 ;  /* 0x0000000e0c142225 */ /* 0x000fc800078e0006 */
[----:B------:R-:W-:Y:S01]  /*1de0*/  @P2 IMAD R15, R12, R15, R19 ;  /* 0x0000000f0c0f2224 */ /* 0x000fe200078e0213 */
[----:B------:R-:W-:Y:S02]  /*1df0*/  LEA.HI.X R19, R22, R17, R13, 0x3, P3 ;  /* 0x0000001116137211 */ /* 0x000fe400018f1c0d */
[----:B------:R-:W-:Y:S01]  /*1e00*/  @P2 LEA R16, P3, R20, R16, 0x3 ;  /* 0x0000001014102211 */ /* 0x000fe200078618ff */
[----:B------:R-:W-:-:S03]  /*1e10*/  @P2 IMAD.IADD R12, R21, 0x1, R15 ;  /* 0x00000001150c2824 */ /* 0x000fc600078e020f */
[----:B------:R-:W2:Y:S02]  /*1e20*/  LDG.E.64 R18, desc[UR6][R18.64] ;  /* 0x0000000612127981 */ /* 0x000ea4000c1e1b00 */
[----:B------:R-:W-:-:S06]  /*1e30*/  @P2 LEA.HI.X R17, R20, R17, R12, 0x3, P3 ;  /* 0x0000001114112211 */ /* 0x000fcc00018f1c0c */
[----:B------:R-:W3:Y:S01]  /*1e40*/  @P2 LDG.E.64 R16, desc[UR6][R16.64] ;  /* 0x0000000610102981 */ /* 0x000ee2000c1e1b00 */
[----:B--2---:R-:W-:-:S08]  /*1e50*/  DADD R24, R24, R18 ;  /* 0x0000000018187229 */ /* 0x004fd00000000012 */
[----:B---3--:R-:W-:-:S11]  /*1e60*/  @P2 DADD R24, R24, R16 ;  /* 0x0000000018182229 */ /* 0x008fd60000000010 */
.L_x_1430:
[----:B------:R-:W-:Y:S05]  /*1e70*/  BSYNC.RECONVERGENT B2 ;  /* 0x0000000000027941 */ /* 0x000fea0003800200 */
.L_x_1429:
[----:B------:R-:W-:Y:S05]  /*1e80*/  @P1 BRA `(.L_x_1435) ;  /* 0xffffffec000c1947 */ /* 0x000fea000383ffff */
[----:B------:R-:W-:Y:S05]  /*1e90*/  BSYNC.RECONVERGENT B1 ;  /* 0x0000000000017941 */ /* 0x000fea0003800200 */
.L_x_1425:
        /* <DEDUP_REMOVED lines=21> */
[----:B------:R-:W-:-:S07]  /*1ff0*/  MOV R2, 0x2010 ;  /* 0x0000201000027802 */ /* 0x000fce0000000f00 */
[----:B------:R-:W-:Y:S05]  /*2000*/  CALL.REL.NOINC `($__internal_28_$__cuda_sm20_div_rn_f64_full) ;  /* 0x0000002000647944 */ /* 0x000fea0003c00000 */
[----:B------:R-:W-:Y:S01]  /*2010*/  IMAD.MOV.U32 R6, RZ, RZ, R16 ;  /* 0x000000ffff067224 */ /* 0x000fe200078e0010 */
[----:B------:R-:W-:-:S07]  /*2020*/  MOV R7, R17 ;  /* 0x0000001100077202 */ /* 0x000fce0000000f00 */
.L_x_1437:
[----:B------:R-:W-:Y:S05]  /*2030*/  BSYNC.RECONVERGENT B1 ;  /* 0x0000000000017941 */ /* 0x000fea0003800200 */
.L_x_1436:
[----:B------:R-:W0:Y:S02]  /*2040*/  LDCU.64 UR4, c[0x0][0x3c8] ;  /* 0x00007900ff0477ac */ /* 0x000e240008000a00 */
[----:B0-----:R-:W-:-:S04]  /*2050*/  LEA R8, P0, R0, UR4, 0x3 ;  /* 0x0000000400087c11 */ /* 0x001fc8000f8018ff */
[----:B------:R-:W-:-:S05]  /*2060*/  LEA.HI.X R9, R0, UR5, R3, 0x3, P0 ;  /* 0x0000000500097c11 */ /* 0x000fca00080f1c03 */
[----:B------:R1:W-:Y:S01]  /*2070*/  STG.E.64 desc[UR6][R8.64], R6 ;  /* 0x0000000608007986 */ /* 0x0003e2000c101b06 */
[----:B------:R-:W-:Y:S05]  /*2080*/  BRA `(.L_x_1438) ;  /* 0x0000000000107947 */ /* 0x000fea0003800000 */
.L_x_1424:
[----:B------:R-:W0:Y:S02]  /*2090*/  LDCU.64 UR4, c[0x0][0x3c8] ;  /* 0x00007900ff0477ac */ /* 0x000e240008000a00 */
[----:B0-----:R-:W-:-:S04]  /*20a0*/  LEA R6, P0, R0, UR4, 0x3 ;  /* 0x0000000400067c11 */ /* 0x001fc8000f8018ff */
[----:B------:R-:W-:-:S05]  /*20b0*/  LEA.HI.X R7, R0, UR5, R3, 0x3, P0 ;  /* 0x0000000500077c11 */ /* 0x000fca00080f1c03 */
[----:B------:R0:W-:Y:S04]  /*20c0*/  STG.E.64 desc[UR6][R6.64], RZ ;  /* 0x000000ff06007986 */ /* 0x0001e8000c101b06 */
.L_x_1438:
[----:B------:R-:W-:Y:S05]  /*20d0*/  BSYNC.RECONVERGENT B0 ;  /* 0x0000000000007941 */ /* 0x000fea0003800200 */
.L_x_1423:
[----:B------:R-:W2:Y:S01]  /*20e0*/  LDCU UR4, c[0x0][0x380] ;  /* 0x00007000ff0477ac */ /* 0x000ea20008000800 */
[----:B------:R-:W-:Y:S01]  /*20f0*/  IADD3 R0, P0, PT, R5, R0, RZ ;  /* 0x0000000005007210 */ /* 0x000fe20007f1e0ff */
[----:B------:R-:W3:Y:S04]  /*2100*/  LDCU UR5, c[0x0][0x380] ;  /* 0x00007000ff0577ac */ /* 0x000ee80008000800 */
[----:B------:R-:W-:Y:S01]  /*2110*/  IMAD.X R3, RZ, RZ, R3, P0 ;  /* 0x000000ffff037224 */ /* 0x000fe200000e0603 */
[----:B--2---:R-:W-:Y:S01]  /*2120*/  USHF.R.S32.HI UR4, URZ, 0x1f, UR4 ;  /* 0x0000001fff047899 */ /* 0x004fe20008011404 */
[----:B---3--:R-:W-:-:S05]  /*2130*/  ISETP.GE.U32.AND P0, PT, R0, UR5, PT ;  /* 0x0000000500007c0c */ /* 0x008fca000bf06070 */
[----:B------:R-:W-:-:S13]  /*2140*/  ISETP.GE.AND.EX P0, PT, R3, UR4, PT, P0 ;  /* 0x0000000403007c0c */ /* 0x000fda000bf06300 */
[----:B------:R-:W-:Y:S05]  /*2150*/  @!P0 BRA `(.L_x_1439) ;  /* 0xffffffdc00f08947 */ /* 0x000fea000383ffff */
[----:B------:R-:W-:Y:S05]  /*2160*/  EXIT ;  /* 0x000000000000794d */ /* 0x000fea0003800000 */
.L_x_1413:
[----:B0-----:R-:W0:Y:S01]  /*2170*/  LDCU UR4, c[0x0][0x394] ;  /* 0x00007280ff0477ac */ /* 0x001e220008000800 */
[----:B------:R-:W-:Y:S01]  /*2180*/  BSSY.RECONVERGENT B0, `(.L_x_1440) ;  /* 0x000002d000007945 */ /* 0x000fe20003800200 */
[----:B0-----:R-:W-:-:S04]  /*2190*/  LOP3.LUT R2, R3, UR4, RZ, 0xfc, !PT ;  /* 0x0000000403027c12 */ /* 0x001fc8000f8efcff */
[----:B------:R-:W-:-:S13]  /*21a0*/  ISETP.NE.U32.AND P0, PT, R2, RZ, PT ;  /* 0x000000ff0200720c */ /* 0x000fda0003f05070 */
[----:B-1----:R-:W-:Y:S05]  /*21b0*/  @P0 BRA `(.L_x_1441) ;  /* 0x0000000000600947 */ /* 0x002fea0003800000 */
        /* <DEDUP_REMOVED lines=24> */
.L_x_1441:
[----:B------:R-:W0:Y:S01]  /*2340*/  LDCU.64 UR4, c[0x0][0x390] ;  /* 0x00007200ff0477ac */ /* 0x000e220008000a00 */
[----:B------:R-:W-:Y:S02]  /*2350*/  MOV R4, R0 ;  /* 0x0000000000047202 */ /* 0x000fe40000000f00 */
[----:B------:R-:W-:Y:S02]  /*2360*/  MOV R17, R3 ;  /* 0x0000000300117202 */ /* 0x000fe40000000f00 */
[----:B------:R-:W-:Y:S01]  /*2370*/  MOV R2, 0x23b0 ;  /* 0x000023b000027802 */ /* 0x000fe20000000f00 */
[----:B0-----:R-:W-:Y:S02]  /*2380*/  IMAD.U32 R8, RZ, RZ, UR4 ;  /* 0x00000004ff087e24 */ /* 0x001fe4000f8e00ff */
[----:B------:R-:W-:-:S07]  /*2390*/  IMAD.U32 R9, RZ, RZ, UR5 ;  /* 0x00000005ff097e24 */ /* 0x000fce000f8e00ff */
[----:B------:R-:W-:Y:S05]  /*23a0*/  CALL.REL.NOINC `($__internal_29_$__cuda_sm20_div_s64) ;  /* 0x0000002000f07944 */ /* 0x000fea0003c00000 */
[----:B------:R-:W0:Y:S01]  /*23b0*/  LDCU.64 UR4, c[0x0][0x390] ;  /* 0x00007200ff0477ac */ /* 0x000e220008000a00 */
[----:B------:R-:W-:Y:S01]  /*23c0*/  IADD3 R9, P0, PT, RZ, -R10, RZ ;  /* 0x8000000aff097210 */ /* 0x000fe20007f1e0ff */
[----:B------:R-:W-:Y:S02]  /*23d0*/  IMAD.MOV.U32 R18, RZ, RZ, R10 ;  /* 0x000000ffff127224 */ /* 0x000fe400078e000a */
[--C-:B------:R-:W-:Y:S02]  /*23e0*/  IMAD.MOV.U32 R19, RZ, RZ, R11.reuse ;  /* 0x000000ffff137224 */ /* 0x100fe400078e000b */
[----:B------:R-:W-:-:S04]  /*23f0*/  IMAD.X R2, RZ, RZ, ~R11, P0 ;  /* 0x000000ffff027224 */ /* 0x000fc800000e0e0b */
[----:B0-----:R-:W-:Y:S02]  /*2400*/  IMAD R4, R2, UR4, RZ ;  /* 0x0000000402047c24 */ /* 0x001fe4000f8e02ff */
[----:B------:R-:W-:-:S04]  /*2410*/  IMAD.MOV.U32 R2, RZ, RZ, R0 ;  /* 0x000000ffff027224 */ /* 0x000fc800078e0000 */
[----:B------:R-:W-:-:S04]  /*2420*/  IMAD.WIDE.U32 R6, R9, UR4, R2 ;  /* 0x0000000409067c25 */ /* 0x000fc8000f8e0002 */
[----:B------:R-:W-:-:S05]  /*2430*/  IMAD R9, R9, UR5, R4 ;  /* 0x0000000509097c24 */ /* 0x000fca000f8e0204 */
[----:B------:R-:W-:-:S07]  /*2440*/  IADD3 R7, PT, PT, R9, R7, RZ ;  /* 0x0000000709077210 */ /* 0x000fce0007ffe0ff */
.L_x_1442:
[----:B------:R-:W-:Y:S05]  /*2450*/  BSYNC.RECONVERGENT B0 ;  /* 0x0000000000007941 */ /* 0x000fea0003800200 */
.L_x_1440:
        /* <DEDUP_REMOVED lines=30> */
.L_x_1444:
[----:B------:R-:W0:Y:S01]  /*2640*/  LDCU UR4, c[0x0][0x3ac] ;  /* 0x00007580ff0477ac */ /* 0x000e220008000800 */
[----:B------:R-:W-:Y:S01]  /*2650*/  IMAD.MOV.U32 R4, RZ, RZ, R18 ;  /* 0x000000ffff047224 */ /* 0x000fe200078e0012 */
[----:B------:R-:W-:Y:S01]  /*2660*/  MOV R2, 0x26a0 ;  /* 0x000026a000027802 */ /* 0x000fe20000000f00 */
[----:B------:R-:W-:Y:S01]  /*2670*/  IMAD.MOV.U32 R17, RZ, RZ, R19 ;  /* 0x000000ffff117224 */ /* 0x000fe200078e0013 */
[----:B0-----:R-:W-:-:S07]  /*2680*/  MOV R8, UR4 ;  /* 0x0000000400087c02 */ /* 0x001fce0008000f00 */
[----:B------:R-:W-:Y:S05]  /*2690*/  CALL.REL.NOINC `($__internal_29_$__cuda_sm20_div_s64) ;  /* 0x0000002000347944 */ /* 0x000fea0003c00000 */
[----:B------:R-:W0:Y:S01]  /*26a0*/  LDCU UR4, c[0x0][0x3ac] ;  /* 0x00007580ff0477ac */ /* 0x000e220008000800 */
[----:B------:R-:W-:Y:S01]  /*26b0*/  IMAD.MOV R9, RZ, RZ, -R10 ;  /* 0x000000ffff097224 */ /* 0x000fe200078e0a0a */
[----:B------:R-:W-:-:S03]  /*26c0*/  MOV R19, R11 ;  /* 0x0000000b00137202 */ /* 0x000fc60000000f00 */
[----:B0-----:R-:W-:Y:S02]  /*26d0*/  IMAD R20, R9, UR4, R18 ;  /* 0x0000000409147c24 */ /* 0x001fe4000f8e0212 */
[----:B------:R-:W-:-:S07]  /*26e0*/  IMAD.MOV.U32 R18, RZ, RZ, R10 ;  /* 0x000000ffff127224 */ /* 0x000fce00078e000a */
.L_x_1445:
[----:B------:R-:W-:Y:S05]  /*26f0*/  BSYNC.RECONVERGENT B0 ;  /* 0x0000000000007941 */ /* 0x000fea0003800200 */
.L_x_1443:
        /* <DEDUP_REMOVED lines=28> */
.L_x_1447:
[----:B------:R-:W0:Y:S01]  /*28c0*/  LDCU UR4, c[0x0][0x3a8] ;  /* 0x00007500ff0477ac */ /* 0x000e220008000800 */
[----:B------:R-:W-:Y:S01]  /*28d0*/  MOV R4, R18 ;  /* 0x0000001200047202 */ /* 0x000fe20000000f00 */
[----:B------:R-:W-:Y:S01]  /*28e0*/  IMAD.MOV.U32 R17, RZ, RZ, R19 ;  /* 0x000000ffff117224 */ /* 0x000fe200078e0013 */
[----:B------:R-:W-:Y:S02]  /*28f0*/  MOV R2, 0x2920 ;  /* 0x0000292000027802 */ /* 0x000fe40000000f00 */
[----:B0-----:R-:W-:-:S07]  /*2900*/  MOV R8, UR4 ;  /* 0x0000000400087c02 */ /* 0x001fce0008000f00 */
[----:B------:R-:W-:Y:S05]  /*2910*/  CALL.REL.NOINC `($__internal_29_$__cuda_sm20_div_s64) ;  /* 0x0000001c00947944 */ /* 0x000fea0003c00000 */
[----:B------:R-:W0:Y:S01]  /*2920*/  LDCU UR4, c[0x0][0x3a8] ;  /* 0x00007500ff0477ac */ /* 0x000e220008000800 */
[----:B------:R-:W-:Y:S01]  /*2930*/  IMAD.MOV R19, RZ, RZ, -R10 ;  /* 0x000000ffff137224 */ /* 0x000fe200078e0a0a */
[----:B------:R-:W-:Y:S01]  /*2940*/  MOV R12, R10 ;  /* 0x0000000a000c7202 */ /* 0x000fe20000000f00 */
[----:B------:R-:W-:Y:S02]  /*2950*/  IMAD.MOV.U32 R13, RZ, RZ, R11 ;  /* 0x000000ffff0d7224 */ /* 0x000fe400078e000b */
[----:B0-----:R-:W-:-:S07]  /*2960*/  IMAD R19, R19, UR4, R18 ;  /* 0x0000000413137c24 */ /* 0x001fce000f8e0212 */
.L_x_1448:
[----:B------:R-:W-:Y:S05]  /*2970*/  BSYNC.RECONVERGENT B0 ;  /* 0x0000000000007941 */ /* 0x000fea0003800200 */
.L_x_1446:
        /* <DEDUP_REMOVED lines=13> */
[----:B------:R-:W-:Y:S02]  /*2a50*/  VIMNMX R11, PT, PT, RZ, R4, !PT ;  /* 0x00000004ff0b7248 */ /* 0x000fe40007fe0100 */
        /* <DEDUP_REMOVED lines=8> */
[----:B0-----:R-:W-:Y:S01]  /*2ae0*/  IADD3 R8, PT, PT, R2, -R33, RZ ;  /* 0x8000002102087210 */ /* 0x001fe20007ffe0ff */
[----:B------:R-:W-:Y:S01]  /*2af0*/  IMAD.IADD R33, R33, 0x1, -R2 ;  /* 0x0000000121217824 */ /* 0x000fe200078e0a02 */
[----:B------:R-:W-:Y:S01]  /*2b00*/  BSSY.RECONVERGENT B1, `(.L_x_1451) ;  /* 0x0000145000017945 */ /* 0x000fe20003800200 */
[----:B------:R-:W-:Y:S02]  /*2b10*/  CS2R R24, SRZ ;  /* 0x0000000000187805 */ /* 0x000fe4000001ff00 */
[----:B------:R-:W-:Y:S02]  /*2b20*/  ISETP.GT.U32.AND P0, PT, R8, -0x10, PT ;  /* 0xfffffff00800780c */ /* 0x000fe40003f04070 */
[----:B------:R-:W-:Y:S02]  /*2b30*/  MOV R8, R11 ;  /* 0x0000000b00087202 */ /* 0x000fe40000000f00 */
[C---:B------:R-:W-:Y:S02]  /*2b40*/  LOP3.LUT R9, R33.reuse, 0xf, RZ, 0xc0, !PT ;  /* 0x0000000f21097812 */ /* 0x040fe400078ec0ff */
[----:B------:R-:W-:-:S02]  /*2b50*/  LOP3.LUT R11, R33, 0x7, RZ, 0xc0, !PT ;  /* 0x00000007210b7812 */ /* 0x000fc400078ec0ff */
[C---:B------:R-:W-:Y:S02]  /*2b60*/  LOP3.LUT R32, R33.reuse, 0xfffffff0, RZ, 0xc0, !PT ;  /* 0xfffffff021207812 */ /* 0x040fe400078ec0ff */
[----:B------:R-:W-:-:S07]  /*2b70*/  LOP3.LUT R33, R33, 0x3, RZ, 0xc0, !PT ;  /* 0x0000000321217812 */ /* 0x000fce00078ec0ff */
.L_x_1461:
[----:B------:R-:W0:Y:S01]  /*2b80*/  LDCU.64 UR4, c[0x0][0x398] ;  /* 0x00007300ff0477ac */ /* 0x000e220008000a00 */
[----:B------:R-:W-:Y:S02]  /*2b90*/  HFMA2 R15, -RZ, RZ, 0, 0 ;  /* 0x00000000ff0f7431 */ /* 0x000fe400000001ff */
        /* <DEDUP_REMOVED lines=11> */
[----:B------:R-:W0:Y:S01]  /*2c50*/  LDC.64 R16, c[0x0][0x390] ;  /* 0x0000e400ff107b82 */ /* 0x000e220000000a00 */
[----:B------:R-:W-:Y:S01]  /*2c60*/  MOV R36, RZ ;  /* 0x000000ff00247202 */ /* 0x000fe20000000f00 */
[----:B------:R-:W-:Y:S01]  /*2c70*/  IMAD.MOV.U32 R10, RZ, RZ, R2 ;  /* 0x000000ffff0a7224 */ /* 0x000fe200078e0002 */
[C---:B0-----:R-:W-:Y:S02]  /*2c80*/  SHF.L.U64.HI R34, R16.reuse, 0x3, R17 ;  /* 0x0000000310227819 */ /* 0x041fe40000010211 */
[----:B------:R-:W-:-:S07]  /*2c90*/  SHF.L.U32 R35, R16, 0x3, RZ ;  /* 0x0000000310237819 */ /* 0x000fce00000006ff */
.L_x_1454:
[----:B------:R-:W0:Y:S01]  /*2ca0*/  LDCU.64 UR4, c[0x0][0x3a0] ;  /* 0x00007400ff0477ac */ /* 0x000e220008000a00 */
[----:B------:R-:W-:Y:S02]  /*2cb0*/  HFMA2 R19, -RZ, RZ, 0, 0 ;  /* 0x00000000ff137431 */ /* 0x000fe400000001ff */
[----:B------:R-:W-:Y:S01]  /*2cc0*/  IMAD.MOV.U32 R18, RZ, RZ, R10 ;  /* 0x000000ffff127224 */ /* 0x000fe200078e000a */
[----:B------:R-:W1:Y:S01]  /*2cd0*/  LDCU.64 UR8, c[0x0][0x388] ;  /* 0x00007100ff0877ac */ /* 0x000e620008000a00 */
[----:B0-----:R-:W-:Y:S02]  /*2ce0*/  IMAD R23, R37, UR4, RZ ;  /* 0x0000000425177c24 */ /* 0x001fe4000f8e02ff */
        /* <DEDUP_REMOVED lines=8> */
[----:B------:R-:W-:Y:S02]  /*2d70*/  LEA.HI.X R21, R18, UR9, R19, 0x3, P3 ;  /* 0x0000000912157c11 */ /* 0x000fe400098f1c13 */
[----:B------:R-:W-:-:S03]  /*2d80*/  IADD3 R30, P3, PT, R20, R35, RZ ;  /* 0x00000023141e7210 */ /* 0x000fc60007f7e0ff */
[----:B------:R-:W2:Y:S02]  /*2d90*/  LDG.E.64 R18, desc[UR6][R20.64] ;  /* 0x0000000614127981 */ /* 0x000ea4000c1e1b00 */
[----:B------:R-:W-:-:S05]  /*2da0*/  IMAD.X R31, R21, 0x1, R34, P3 ;  /* 0x00000001151f7824 */ /* 0x000fca00018e0622 */
[----:B------:R-:W3:Y:S01]  /*2db0*/  LDG.E.64 R22, desc[UR6][R30.64] ;  /* 0x000000061e167981 */ /* 0x000ee2000c1e1b00 */
[----:B------:R-:W-:-:S04]  /*2dc0*/  IADD3 R28, P3, PT, R30, R35, RZ ;  /* 0x000000231e1c7210 */ /* 0x000fc80007f7e0ff */
[----:B------:R-:W-:-:S05]  /*2dd0*/  IADD3.X R29, PT, PT, R31, R34, RZ, P3, !PT ;  /* 0x000000221f1d7210 */ /* 0x000fca0001ffe4ff */
[----:B------:R-:W4:Y:S01]  /*2de0*/  LDG.E.64 R20, desc[UR6][R28.64] ;  /* 0x000000061c147981 */ /* 0x000f22000c1e1b00 */
[----:B------:R-:W-:-:S05]  /*2df0*/  IADD3 R26, P3, PT, R28, R35, RZ ;  /* 0x000000231c1a7210 */ /* 0x000fca0007f7e0ff */
[----:B------:R-:W-:-:S05]  /*2e00*/  IMAD.X R27, R29, 0x1, R34, P3 ;  /* 0x000000011d1b7824 */ /* 0x000fca00018e0622 */
[----:B------:R-:W5:Y:S01]  /*2e10*/  LDG.E.64 R28, desc[UR6][R26.64] ;  /* 0x000000061a1c7981 */ /* 0x000f62000c1e1b00 */
[----:B--2---:R-:W-:Y:S01]  /*2e20*/  DADD R18, R18, R24 ;  /* 0x0000000012127229 */ /* 0x004fe20000000018 */
[----:B------:R-:W-:-:S04]  /*2e30*/  IADD3 R24, P3, PT, R26, R35, RZ ;  /* 0x000000231a187210 */ /* 0x000fc80007f7e0ff */
[----:B------:R-:W-:-:S03]  /*2e40*/  IADD3.X R25, PT, PT, R27, R34, RZ, P3, !PT ;  /* 0x000000221b197210 */ /* 0x000fc60001ffe4ff */
[----:B---3--:R-:W-:Y:S02]  /*2e50*/  DADD R22, R18, R22 ;  /* 0x0000000012167229 */ /* 0x008fe40000000016 */
[----:B------:R0:W2:Y:S01]  /*2e60*/  LDG.E.64 R18, desc[UR6][R24.64] ;  /* 0x0000000618127981 */ /* 0x0000a2000c1e1b00 */
[----:B------:R-:W-:-:S05]  /*2e70*/  IADD3 R30, P3, PT, R24, R35, RZ ;  /* 0x00000023181e7210 */ /* 0x000fca0007f7e0ff */
[----:B------:R-:W-:Y:S01]  /*2e80*/  IMAD.X R31, R25, 0x1, R34, P3 ;  /* 0x00000001191f7824 */ /* 0x000fe200018e0622 */
[----:B----4-:R-:W-:-:S04]  /*2e90*/  DADD R22, R22, R20 ;  /* 0x0000000016167229 */ /* 0x010fc80000000014 */
[----:B------:R-:W3:Y:S01]  /*2ea0*/  LDG.E.64 R20, desc[UR6][R30.64] ;  /* 0x000000061e147981 */ /* 0x000ee2000c1e1b00 */
[----:B0-----:R-:W-:-:S04]  /*2eb0*/  IADD3 R24, P3, PT, R30, R35, RZ ;  /* 0x000000231e187210 */ /* 0x001fc80007f7e0ff */
[----:B------:R-:W-:Y:S01]  /*2ec0*/  IADD3.X R25, PT, PT, R31, R34, RZ, P3, !PT ;  /* 0x000000221f197210 */ /* 0x000fe20001ffe4ff */
[----:B-----5:R-:W-:Y:S01]  /*2ed0*/  DADD R28, R22, R28 ;  /* 0x00000000161c7229 */ /* 0x020fe2000000001c */
[----:B------:R-:W-:-:S03]  /*2ee0*/  IADD3 R26, P3, PT, R24, R35, RZ ;  /* 0x00000023181a7210 */ /* 0x000fc60007f7e0ff */
[----:B------:R2:W4:Y:S02]  /*2ef0*/  LDG.E.64 R22, desc[UR6][R24.64] ;  /* 0x0000000618167981 */ /* 0x000524000c1e1b00 */
[----:B------:R-:W-:Y:S02]  /*2f00*/  IMAD.X R27, R25, 0x1, R34, P3 ;  /* 0x00000001191b7824 */ /* 0x000fe400018e0622 */
[----:B--2---:R-:W-:-:S03]  /*2f10*/  DADD R24, R28, R18 ;  /* 0x000000001c187229 */ /* 0x004fc60000000012 */
[----:B------:R0:W2:Y:S01]  /*2f20*/  LDG.E.64 R28, desc[UR6][R26.64] ;  /* 0x000000061a1c7981 */ /* 0x0000a2000c1e1b00 */
[----:B------:R-:W-:-:S04]  /*2f30*/  IADD3 R18, P3, PT, R26, R35, RZ ;  /* 0x000000231a127210 */ /* 0x000fc80007f7e0ff */
[----:B------:R-:W-:Y:S01]  /*2f40*/  IADD3.X R19, PT, PT, R27, R34, RZ, P3, !PT ;  /* 0x000000221b137210 */ /* 0x000fe20001ffe4ff */
[----:B---3--:R-:W-:-:S04]  /*2f50*/  DADD R30, R24, R20 ;  /* 0x00000000181e7229 */ /* 0x008fc80000000014 */
[----:B------:R-:W3:Y:S04]  /*2f60*/  LDG.E.64 R20, desc[UR6][R18.64] ;  /* 0x0000000612147981 */ /* 0x000ee8000c1e1b00 */
[----:B----4-:R-:W-:Y:S01]  /*2f70*/  DADD R22, R30, R22 ;  /* 0x000000001e167229 */ /* 0x010fe20000000016 */
[----:B------:R-:W-:-:S05]  /*2f80*/  IADD3 R30, P3, PT, R18, R35, RZ ;  /* 0x00000023121e7210 */ /* 0x000fca0007f7e0ff */
[----:B------:R-:W-:Y:S01]  /*2f90*/  IMAD.X R31, R19, 0x1, R34, P3 ;  /* 0x00000001131f7824 */ /* 0x000fe200018e0622 */
[----:B------:R-:W-:-:S04]  /*2fa0*/  IADD3 R24, P3, PT, R30, R35, RZ ;  /* 0x000000231e187210 */ /* 0x000fc80007f7e0ff */
[----:B------:R-:W-:Y:S02]  /*2fb0*/  IADD3.X R25, PT, PT, R31, R34, RZ, P3, !PT ;  /* 0x000000221f197210 */ /* 0x000fe40001ffe4ff */
[----:B0-----:R-:W-:-:S03]  /*2fc0*/  IADD3 R26, P3, PT, R24, R35, RZ ;  /* 0x00000023181a7210 */ /* 0x001fc60007f7e0ff */
[----:B------:R-:W4:Y:S02]  /*2fd0*/  LDG.E.64 R18, desc[UR6][R24.64] ;  /* 0x0000000618127981 */ /* 0x000f24000c1e1b00 */
[----:B------:R-:W-:Y:S01]  /*2fe0*/  IMAD.X R27, R25, 0x1, R34, P3 ;  /* 0x00000001191b7824 */ /* 0x000fe200018e0622 */
[----:B--2---:R-:W-:Y:S01]  /*2ff0*/  DADD R28, R22, R28 ;  /* 0x00000000161c7229 */ /* 0x004fe2000000001c */
[----:B------:R-:W2:Y:S07]  /*3000*/  LDG.E.64 R22, desc[UR6][R30.64] ;  /* 0x000000061e167981 */ /* 0x000eae000c1e1b00 */
[----:B---3--:R-:W-:Y:S01]  /*3010*/  DADD R28, R28, R20 ;  /* 0x000000001c1c7229 */ /* 0x008fe20000000014 */
[----:B------:R-:W3:Y:S07]  /*3020*/  LDG.E.64 R20, desc[UR6][R26.64] ;  /* 0x000000061a147981 */ /* 0x000eee000c1e1b00 */
[----:B--2---:R-:W-:Y:S01]  /*3030*/  DADD R22, R28, R22 ;  /* 0x000000001c167229 */ /* 0x004fe20000000016 */
[----:B------:R-:W-:-:S04]  /*3040*/  IADD3 R28, P3, PT, R26, R35, RZ ;  /* 0x000000231a1c7210 */ /* 0x000fc80007f7e0ff */
[----:B------:R-:W-:-:S03]  /*3050*/  IADD3.X R29, PT, PT, R27, R34, RZ, P3, !PT ;  /* 0x000000221b1d7210 */ /* 0x000fc60001ffe4ff */
[----:B----4-:R-:W-:Y:S01]  /*3060*/  DADD R22, R22, R18 ;  /* 0x0000000016167229 */ /* 0x010fe20000000012 */
[-C--:B------:R-:W-:Y:S01]  /*3070*/  IADD3 R30, P3, PT, R28, R35.reuse, RZ ;  /* 0x000000231c1e7210 */ /* 0x080fe20007f7e0ff */
[----:B------:R-:W2:Y:S04]  /*3080*/  LDG.E.64 R18, desc[UR6][R28.64] ;  /* 0x000000061c127981 */ /* 0x000ea8000c1e1b00 */
[----:B------:R-:W-:Y:S02]  /*3090*/  IMAD.X R31, R29, 0x1, R34, P3 ;  /* 0x000000011d1f7824 */ /* 0x000fe400018e0622 */
[----:B---3--:R-:W-:Y:S01]  /*30a0*/  DADD R20, R22, R20 ;  /* 0x0000000016147229 */ /* 0x008fe20000000014 */
[----:B------:R-:W-:Y:S02]  /*30b0*/  IADD3 R22, P3, PT, R30, R35, RZ ;  /* 0x000000231e167210 */ /* 0x000fe40007f7e0ff */
[----:B------:R-:W3:Y:S02]  /*30c0*/  LDG.E.64 R24, desc[UR6][R30.64] ;  /* 0x000000061e187981 */ /* 0x000ee4000c1e1b00 */
[----:B------:R-:W-:-:S02]  /*30d0*/  IADD3.X R23, PT, PT, R31, R34, RZ, P3, !PT ;  /* 0x000000221f177210 */ /* 0x000fc40001ffe4ff */
[----:B------:R-:W-:-:S03]  /*30e0*/  IADD3 R26, P3, PT, R22, R35, RZ ;  /* 0x00000023161a7210 */ /* 0x000fc60007f7e0ff */
[----:B------:R-:W4:Y:S02]  /*30f0*/  LDG.E.64 R28, desc[UR6][R22.64] ;  /* 0x00000006161c7981 */ /* 0x000f24000c1e1b00 */
[----:B------:R-:W-:-:S06]  /*3100*/  IMAD.X R27, R23, 0x1, R34, P3 ;  /* 0x00000001171b7824 */ /* 0x000fcc00018e0622 */
[----:B------:R-:W5:Y:S01]  /*3110*/  LDG.E.64 R26, desc[UR6][R26.64] ;  /* 0x000000061a1a7981 */ /* 0x000f62000c1e1b00 */
[----:B------:R-:W-:-:S04]  /*3120*/  IADD3 R36, PT, PT, R36, 0x10, RZ ;  /* 0x0000001024247810 */ /* 0x000fc80007ffe0ff */
[----:B------:R-:W-:Y:S01]  /*3130*/  ISETP.NE.AND P3, PT, R36, R32, PT ;  /* 0x000000202400720c */ /* 0x000fe20003f65270 */
[----:B------:R-:W-:Y:S01]  /*3140*/  VIADD R10, R10, 0x10 ;  /* 0x000000100a0a7836 */ /* 0x000fe20000000000 */
[----:B--2---:R-:W-:-:S08]  /*3150*/  DADD R18, R20, R18 ;  /* 0x0000000014127229 */ /* 0x004fd00000000012 */
[----:B---3--:R-:W-:-:S08]  /*3160*/  DADD R18, R18, R24 ;  /* 0x0000000012127229 */ /* 0x008fd00000000018 */
[----:B----4-:R-:W-:-:S08]  /*3170*/  DADD R18, R18, R28 ;  /* 0x0000000012127229 */ /* 0x010fd0000000001c */
[----:B-----5:R-:W-:Y:S01]  /*3180*/  DADD R24, R18, R26 ;  /* 0x0000000012187229 */ /* 0x020fe2000000001a */
[----:B------:R-:W-:Y:S10]  /*3190*/  @P3 BRA `(.L_x_1454) ;  /* 0xfffffff800c03947 */ /* 0x000ff4000383ffff */
.L_x_1453:
[----:B------:R-:W-:Y:S05]  /*31a0*/  BSYNC.RECONVERGENT B2 ;  /* 0x0000000000027941 */ /* 0x000fea0003800200 */
.L_x_1452:
        /* <DEDUP_REMOVED lines=9> */
[----:B------:R-:W-:Y:S01]  /*3240*/  IMAD.MOV.U32 R16, RZ, RZ, R10 ;  /* 0x000000ffff107224 */ /* 0x000fe200078e000a */
        /* <DEDUP_REMOVED lines=9> */
[----:B--2---:R-:W-:-:S04]  /*32e0*/  LEA R22, P3, R16, UR10, 0x3 ;  /* 0x0000000a10167c11 */ /* 0x004fc8000f8618ff */
[----:B------:R-:W-:-:S04]  /*32f0*/  IADD3 R17, PT, PT, R17, R19, RZ ;  /* 0x0000001311117210 */ /* 0x000fc80007ffe0ff */
[----:B------:R-:W-:Y:S01]  /*3300*/  LEA.HI.X R23, R16, UR11, R17, 0x3, P3 ;  /* 0x0000000b10177c11 */ /* 0x000fe200098f1c11 */
[----:B------:R-:W-:Y:S02]  /*3310*/  HFMA2 R17, -RZ, RZ, 0, 0 ;  /* 0x00000000ff117431 */ /* 0x000fe400000001ff */
[----:B------:R-:W-:-:S03]  /*3320*/  VIADD R16, R10, 0x1 ;  /* 0x000000010a107836 */ /* 0x000fc60000000000 */
[----:B------:R-:W2:Y:S01]  /*3330*/  LDG.E.64 R22, desc[UR6][R22.64] ;  /* 0x0000000616167981 */ /* 0x000ea2000c1e1b00 */
[----:B------:R-:W-:-:S04]  /*3340*/  IMAD.WIDE.U32 R16, R14, UR4, R16 ;  /* 0x000000040e107c25 */ /* 0x000fc8000f8e0010 */
[----:B------:R-:W-:Y:S02]  /*3350*/  IMAD.IADD R17, R29, 0x1, R17 ;  /* 0x000000011d117824 */ /* 0x000fe400078e0211 */
[----:B------:R-:W-:-:S04]  /*3360*/  IMAD.WIDE.U32 R18, R16, UR8, R6 ;  /* 0x0000000810127c25 */ /* 0x000fc8000f8e0006 */
[----:B------:R-:W-:Y:S01]  /*3370*/  IMAD R17, R17, UR8, RZ ;  /* 0x0000000811117c24 */ /* 0x000fe2000f8e02ff */
[----:B------:R-:W-:-:S03]  /*3380*/  LEA R20, P3, R18, UR10, 0x3 ;  /* 0x0000000a12147c11 */ /* 0x000fc6000f8618ff */
[----:B------:R-:W-:Y:S02]  /*3390*/  IMAD R17, R16, UR9, R17 ;  /* 0x0000000910117c24 */ /* 0x000fe4000f8e0211 */
[----:B------:R-:W-:-:S03]  /*33a0*/  VIADD R16, R10, 0x2 ;  /* 0x000000020a107836 */ /* 0x000fc60000000000 */
[----:B------:R-:W-:-:S04]  /*33b0*/  IADD3 R17, PT, PT, R19, R17, RZ ;  /* 0x0000001113117210 */ /* 0x000fc80007ffe0ff */
[----:B------:R-:W-:Y:S02]  /*33c0*/  LEA.HI.X R21, R18, UR11, R17, 0x3, P3 ;  /* 0x0000000b12157c11 */ /* 0x000fe400098f1c11 */
[----:B------:R-:W-:-:S04]  /*33d0*/  MOV R17, RZ ;  /* 0x000000ff00117202 */ /* 0x000fc80000000f00 */
[----:B------:R-:W3:Y:S01]  /*33e0*/  LDG.E.64 R20, desc[UR6][R20.64] ;  /* 0x0000000614147981 */ /* 0x000ee2000c1e1b00 */
[----:B------:R-:W-:-:S04]  /*33f0*/  IMAD.WIDE.U32 R16, R14, UR4, R16 ;  /* 0x000000040e107c25 */ /* 0x000fc8000f8e0010 */
[----:B------:R-:W-:-:S04]  /*3400*/  IMAD.IADD R17, R29, 0x1, R17 ;  /* 0x000000011d117824 */ /* 0x000fc800078e0211 */
[----:B------:R-:W-:-:S04]  /*3410*/  IMAD R17, R17, UR8, RZ ;  /* 0x0000000811117c24 */ /* 0x000fc8000f8e02ff */
[C---:B------:R-:W-:Y:S02]  /*3420*/  IMAD R19, R16.reuse, UR9, R17 ;  /* 0x0000000910137c24 */ /* 0x040fe4000f8e0211 */
[----:B------:R-:W-:-:S03]  /*3430*/  IMAD.WIDE.U32 R16, R16, UR8, R6 ;  /* 0x0000000810107c25 */ /* 0x000fc6000f8e0006 */
[----:B------:R-:W-:Y:S02]  /*3440*/  LEA R26, P3, R16, UR10, 0x3 ;  /* 0x0000000a101a7c11 */ /* 0x000fe4000f8618ff */
[----:B------:R-:W-:-:S04]  /*3450*/  IADD3 R17, PT, PT, R17, R19, RZ ;  /* 0x0000001311117210 */ /* 0x000fc80007ffe0ff */
[----:B------:R-:W-:-:S06]  /*3460*/  LEA.HI.X R27, R16, UR11, R17, 0x3, P3 ;  /* 0x0000000b101b7c11 */ /* 0x000fcc00098f1c11 */
[----:B------:R-:W4:Y:S01]  /*3470*/  LDG.E.64 R26, desc[UR6][R26.64] ;  /* 0x000000061a1a7981 */ /* 0x000f22000c1e1b00 */
[----:B------:R-:W-:Y:S02]  /*3480*/  HFMA2 R17, -RZ, RZ, 0, 0 ;  /* 0x00000000ff117431 */ /* 0x000fe400000001ff */
[----:B------:R-:W-:-:S04]  /*3490*/  VIADD R16, R10, 0x3 ;  /* 0x000000030a107836 */ /* 0x000fc80000000000 */
[----:B------:R-:W-:-:S04]  /*34a0*/  IMAD.WIDE.U32 R16, R14, UR4, R16 ;  /* 0x000000040e107c25 */ /* 0x000fc8000f8e0010 */
[----:B------:R-:W-:Y:S02]  /*34b0*/  IMAD.IADD R17, R29, 0x1, R17 ;  /* 0x000000011d117824 */ /* 0x000fe400078e0211 */
[----:B------:R-:W-:-:S04]  /*34c0*/  IMAD.WIDE.U32 R18, R16, UR8, R6 ;  /* 0x0000000810127c25 */ /* 0x000fc8000f8e0006 */
[----:B------:R-:W-:-:S04]  /*34d0*/  IMAD R17, R17, UR8, RZ ;  /* 0x0000000811117c24 */ /* 0x000fc8000f8e02ff */
[----:B------:R-:W-:Y:S01]  /*34e0*/  IMAD R17, R16, UR9, R17 ;  /* 0x0000000910117c24 */ /* 0x000fe2000f8e0211 */
[----:B------:R-:W-:-:S04]  /*34f0*/  LEA R16, P3, R18, UR10, 0x3 ;  /* 0x0000000a12107c11 */ /* 0x000fc8000f8618ff */
[----:B------:R-:W-:Y:S02]  /*3500*/  IADD3 R17, PT, PT, R19, R17, RZ ;  /* 0x0000001113117210 */ /* 0x000fe40007ffe0ff */
[----:B------:R-:W-:Y:S02]  /*3510*/  MOV R19, RZ ;  /* 0x000000ff00137202 */ /* 0x000fe40000000f00 */
[----:B------:R-:W-:Y:S01]  /*3520*/  LEA.HI.X R17, R18, UR11, R17, 0x3, P3 ;  /* 0x0000000b12117c11 */ /* 0x000fe200098f1c11 */
[----:B------:R-:W-:-:S04]  /*3530*/  VIADD R18, R10, 0x4 ;  /* 0x000000040a127836 */ /* 0x000fc80000000000 */
[----:B------:R-:W-:Y:S01]  /*3540*/  IMAD.WIDE.U32 R18, R14, UR4, R18 ;  /* 0x000000040e127c25 */ /* 0x000fe2000f8e0012 */
[----:B------:R-:W5:Y:S03]  /*3550*/  LDG.E.64 R16, desc[UR6][R16.64] ;  /* 0x0000000610107981 */ /* 0x000f66000c1e1b00 */
[----:B------:R-:W-:-:S04]  /*3560*/  IMAD.IADD R19, R29, 0x1, R19 ;  /* 0x000000011d137824 */ /* 0x000fc800078e0213 */
[----:B------:R-:W-:Y:S01]  /*3570*/  IMAD R19, R19, UR8, RZ ;  /* 0x0000000813137c24 */ /* 0x000fe2000f8e02ff */
[----:B--2---:R-:W-:-:S03]  /*3580*/  DADD R22, R24, R22 ;  /* 0x0000000018167229 */ /* 0x004fc60000000016 */
[C---:B------:R-:W-:Y:S02]  /*3590*/  IMAD R25, R18.reuse, UR9, R19 ;  /* 0x0000000912197c24 */ /* 0x040fe4000f8e0213 */
[----:B------:R-:W-:-:S05]  /*35a0*/  IMAD.WIDE.U32 R18, R18, UR8, R6 ;  /* 0x0000000812127c25 */ /* 0x000fca000f8e0006 */
[----:B------:R-:W-:Y:S02]  /*35b0*/  IADD3 R19, PT, PT, R19, R25, RZ ;  /* 0x0000001913137210 */ /* 0x000fe40007ffe0ff */
[----:B------:R-:W-:-:S04]  /*35c0*/  LEA R24, P3, R18, UR10, 0x3 ;  /* 0x0000000a12187c11 */ /* 0x000fc8000f8618ff */
[----:B------:R-:W-:Y:S01]  /*35d0*/  LEA.HI.X R25, R18, UR11, R19, 0x3, P3 ;  /* 0x0000000b12197c11 */ /* 0x000fe200098f1c13 */
[----:B------:R-:W-:Y:S01]  /*35e0*/  VIADD R18, R10, 0x5 ;  /* 0x000000050a127836 */ /* 0x000fe20000000000 */
[----:B------:R-:W-:-:S04]  /*35f0*/  MOV R19, RZ ;  /* 0x000000ff00137202 */ /* 0x000fc80000000f00 */
[----:B------:R-:W2:Y:S01]  /*3600*/  LDG.E.64 R24, desc[UR6][R24.64] ;  /* 0x0000000618187981 */ /* 0x000ea2000c1e1b00 */
[----:B------:R-:W-:-:S04]  /*3610*/  IMAD.WIDE.U32 R18, R14, UR4, R18 ;  /* 0x000000040e127c25 */ /* 0x000fc8000f8e0012 */
[----:B------:R-:W-:-:S04]  /*3620*/  IMAD.IADD R19, R29, 0x1, R19 ;  /* 0x000000011d137824 */ /* 0x000fc800078e0213 */
[----:B------:R-:W-:Y:S01]  /*3630*/  IMAD R19, R19, UR8, RZ ;  /* 0x0000000813137c24 */ /* 0x000fe2000f8e02ff */
[----:B---3--:R-:W-:-:S03]  /*3640*/  DADD R20, R22, R20 ;  /* 0x0000000016147229 */ /* 0x008fc60000000014 */
[C---:B------:R-:W-:Y:S02]  /*3650*/  IMAD R23, R18.reuse, UR9, R19 ;  /* 0x0000000912177c24 */ /* 0x040fe4000f8e0213 */
[----:B------:R-:W-:-:S05]  /*3660*/  IMAD.WIDE.U32 R18, R18, UR8, R6 ;  /* 0x0000000812127c25 */ /* 0x000fca000f8e0006 */
[----:B------:R-:W-:Y:S02]  /*3670*/  IADD3 R19, PT, PT, R19, R23, RZ ;  /* 0x0000001713137210 */ /* 0x000fe40007ffe0ff */
[----:B------:R-:W-:-:S04]  /*3680*/  LEA R22, P3, R18, UR10, 0x3 ;  /* 0x0000000a12167c11 */ /* 0x000fc8000f8618ff */
[----:B------:R-:W-:Y:S01]  /*3690*/  LEA.HI.X R23, R18, UR11, R19, 0x3, P3 ;  /* 0x0000000b12177c11 */ /* 0x000fe200098f1c13 */
[----:B------:R-:W-:Y:S01]  /*36a0*/  VIADD R18, R10, 0x6 ;  /* 0x000000060a127836 */ /* 0x000fe20000000000 */
[----:B------:R-:W-:-:S04]  /*36b0*/  MOV R19, RZ ;  /* 0x000000ff00137202 */ /* 0x000fc80000000f00 */
[----:B------:R-:W3:Y:S01]  /*36c0*/  LDG.E.64 R22, desc[UR6][R22.64] ;  /* 0x0000000616167981 */ /* 0x000ee2000c1e1b00 */
[----:B------:R-:W-:-:S04]  /*36d0*/  IMAD.WIDE.U32 R18, R14, UR4, R18 ;  /* 0x000000040e127c25 */ /* 0x000fc8000f8e0012 */
[----:B------:R-:W-:-:S04]  /*36e0*/  IMAD.IADD R19, R29, 0x1, R19 ;  /* 0x000000011d137824 */ /* 0x000fc800078e0213 */
[----:B------:R-:W-:Y:S01]  /*36f0*/  IMAD R19, R19, UR8, RZ ;  /* 0x0000000813137c24 */ /* 0x000fe2000f8e02ff */
[----:B----4-:R-:W-:-:S03]  /*3700*/  DADD R26, R20, R26 ;  /* 0x00000000141a7229 */ /* 0x010fc6000000001a */
[C---:B------:R-:W-:Y:S02]  /*3710*/  IMAD R21, R18.reuse, UR9, R19 ;  /* 0x0000000912157c24 */ /* 0x040fe4000f8e0213 */
[----:B------:R-:W-:-:S05]  /*3720*/  IMAD.WIDE.U32 R18, R18, UR8, R6 ;  /* 0x0000000812127c25 */ /* 0x000fca000f8e0006 */
[----:B------:R-:W-:Y:S02]  /*3730*/  IADD3 R19, PT, PT, R19, R21, RZ ;  /* 0x0000001513137210 */ /* 0x000fe40007ffe0ff */
[----:B------:R-:W-:-:S04]  /*3740*/  LEA R20, P3, R18, UR10, 0x3 ;  /* 0x0000000a12147c11 */ /* 0x000fc8000f8618ff */
[----:B------:R-:W-:Y:S01]  /*3750*/  LEA.HI.X R21, R18, UR11, R19, 0x3, P3 ;  /* 0x0000000b12157c11 */ /* 0x000fe200098f1c13 */
[----:B------:R-:W-:Y:S01]  /*3760*/  VIADD R18, R10, 0x7 ;  /* 0x000000070a127836 */ /* 0x000fe20000000000 */
[----:B------:R-:W-:-:S04]  /*3770*/  MOV R19, RZ ;  /* 0x000000ff00137202 */ /* 0x000fc80000000f00 */
[----:B------:R-:W4:Y:S01]  /*3780*/  LDG.E.64 R20, desc[UR6][R20.64] ;  /* 0x0000000614147981 */ /* 0x000f22000c1e1b00 */
[----:B------:R-:W-:-:S04]  /*3790*/  IMAD.WIDE.U32 R18, R14, UR4, R18 ;  /* 0x000000040e127c25 */ /* 0x000fc8000f8e0012 */
[----:B------:R-:W-:-:S04]  /*37a0*/  IMAD.IADD R29, R29, 0x1, R19 ;  /* 0x000000011d1d7824 */ /* 0x000fc800078e0213 */
[----:B------:R-:W-:Y:S02]  /*37b0*/  IMAD R19, R29, UR8, RZ ;  /* 0x000000081d137c24 */ /* 0x000fe4000f8e02ff */
[----:B------:R-:W-:-:S04]  /*37c0*/  IMAD.WIDE.U32 R28, R18, UR8, R6 ;  /* 0x00000008121c7c25 */ /* 0x000fc8000f8e0006 */
[----:B------:R-:W-:Y:S01]  /*37d0*/  IMAD R19, R18, UR9, R19 ;  /* 0x0000000912137c24 */ /* 0x000fe2000f8e0213 */
[----:B------:R-:W-:-:S04]  /*37e0*/  LEA R18, P3, R28, UR10, 0x3 ;  /* 0x0000000a1c127c11 */ /* 0x000fc8000f8618ff */
[----:B------:R-:W-:-:S04]  /*37f0*/  IADD3 R19, PT, PT, R29, R19, RZ ;  /* 0x000000131d137210 */ /* 0x000fc80007ffe0ff */
        /* <DEDUP_REMOVED lines=8> */
.L_x_1458:
[----:B------:R-:W-:Y:S05]  /*3880*/  BSYNC.RECONVERGENT B3 ;  /* 0x0000000000037941 */ /* 0x000fea0003800200 */
.L_x_1457:
        /* <DEDUP_REMOVED lines=8> */
[----:B------:R-:W-:Y:S01]  /*3910*/  MOV R18, R10 ;  /* 0x0000000a00127202 */ /* 0x000fe20000000f00 */
[----:B------:R-:W-:Y:S01]  /*3920*/  IMAD.MOV.U32 R19, RZ, RZ, RZ ;  /* 0x000000ffff137224 */ /* 0x000fe200078e00ff */
[----:B------:R-:W1:Y:S01]  /*3930*/  LDCU.64 UR8, c[0x0][0x390] ;  /* 0x00007200ff0877ac */ /* 0x000e620008000a00 */
[----:B------:R-:W-:Y:S01]  /*3940*/  VIADD R16, R10, 0x1 ;  /* 0x000000010a107836 */ /* 0x000fe20000000000 */
[----:B------:R-:W2:Y:S01]  /*3950*/  LDCU.64 UR10, c[0x0][0x388] ;  /* 0x00007100ff0a77ac */ /* 0x000ea20008000a00 */
[----:B0-----:R-:W-:Y:S02]  /*3960*/  IMAD R29, R37, UR4, RZ ;  /* 0x00000004251d7c24 */ /* 0x001fe4000f8e02ff */
[----:B------:R-:W-:-:S04]  /*3970*/  IMAD.WIDE.U32 R20, R14, UR4, R18 ;  /* 0x000000040e147c25 */ /* 0x000fc8000f8e0012 */
[C---:B------:R-:W-:Y:S02]  /*3980*/  IMAD R29, R14.reuse, UR5, R29 ;  /* 0x000000050e1d7c24 */ /* 0x040fe4000f8e021d */
[----:B------:R-:W-:-:S04]  /*3990*/  IMAD.WIDE.U32 R16, R14, UR4, R16 ;  /* 0x000000040e107c25 */ /* 0x000fc8000f8e0010 */
[C---:B------:R-:W-:Y:S01]  /*39a0*/  IMAD.IADD R18, R29.reuse, 0x1, R21 ;  /* 0x000000011d127824 */ /* 0x040fe200078e0215 */
[----:B------:R-:W-:-:S03]  /*39b0*/  IADD3 R17, PT, PT, R29, R17, RZ ;  /* 0x000000111d117210 */ /* 0x000fc60007ffe0ff */
        /* <DEDUP_REMOVED lines=9> */
[----:B------:R-:W-:Y:S02]  /*3a50*/  LEA.HI.X R27, R18, UR11, R21, 0x3, P3 ;  /* 0x0000000b121b7c11 */ /* 0x000fe400098f1c15 */
[----:B------:R-:W-:Y:S01]  /*3a60*/  MOV R21, RZ ;  /* 0x000000ff00157202 */ /* 0x000fe20000000f00 */
[----:B------:R-:W-:Y:S01]  /*3a70*/  IMAD.IADD R19, R17, 0x1, R19 ;  /* 0x0000000111137824 */ /* 0x000fe200078e0213 */
[----:B------:R-:W-:Y:S01]  /*3a80*/  LEA R22, P3, R16, UR10, 0x3 ;  /* 0x0000000a10167c11 */ /* 0x000fe2000f8618ff */
[----:B------:R-:W-:Y:S01]  /*3a90*/  VIADD R18, R10, 0x3 ;  /* 0x000000030a127836 */ /* 0x000fe20000000000 */
[----:B------:R-:W2:Y:S01]  /*3aa0*/  LDG.E.64 R26, desc[UR6][R26.64] ;  /* 0x000000061a1a7981 */ /* 0x000ea2000c1e1b00 */
[----:B------:R-:W-:Y:S01]  /*3ab0*/  IMAD.WIDE.U32 R20, R14, UR4, R20 ;  /* 0x000000040e147c25 */ /* 0x000fe2000f8e0014 */
[----:B------:R-:W-:-:S03]  /*3ac0*/  LEA.HI.X R23, R16, UR11, R19, 0x3, P3 ;  /* 0x0000000b10177c11 */ /* 0x000fc600098f1c13 */
[----:B------:R-:W-:Y:S02]  /*3ad0*/  HFMA2 R19, -RZ, RZ, 0, 0 ;  /* 0x00000000ff137431 */ /* 0x000fe400000001ff */
[----:B------:R-:W-:Y:S01]  /*3ae0*/  IMAD.IADD R16, R29, 0x1, R21 ;  /* 0x000000011d107824 */ /* 0x000fe200078e0215 */
[----:B------:R-:W3:Y:S03]  /*3af0*/  LDG.E.64 R22, desc[UR6][R22.64] ;  /* 0x0000000616167981 */ /* 0x000ee6000c1e1b00 */
[----:B------:R-:W-:Y:S02]  /*3b00*/  IMAD R17, R16, UR8, RZ ;  /* 0x0000000810117c24 */ /* 0x000fe4000f8e02ff */
[----:B------:R-:W-:-:S05]  /*3b10*/  IMAD.WIDE.U32 R18, R14, UR4, R18 ;  /* 0x000000040e127c25 */ /* 0x000fca000f8e0012 */
[----:B------:R-:W-:Y:S01]  /*3b20*/  IADD3 R29, PT, PT, R29, R19, RZ ;  /* 0x000000131d1d7210 */ /* 0x000fe20007ffe0ff */
        /* <DEDUP_REMOVED lines=12> */
[----:B------:R-:W5:Y:S01]  /*3bf0*/  LDG.E.64 R20, desc[UR6][R20.64] ;  /* 0x0000000614147981 */ /* 0x000f62000c1e1b00 */
[----:B------:R-:W-:Y:S01]  /*3c00*/  VIADD R10, R10, 0x4 ;  /* 0x000000040a0a7836 */ /* 0x000fe20000000000 */
[----:B--2---:R-:W-:-:S08]  /*3c10*/  DADD R26, R24, R26 ;  /* 0x00000000181a7229 */ /* 0x004fd0000000001a */
[----:B---3--:R-:W-:-:S08]  /*3c20*/  DADD R26, R26, R22 ;  /* 0x000000001a1a7229 */ /* 0x008fd00000000016 */
[----:B----4-:R-:W-:-:S08]  /*3c30*/  DADD R26, R26, R18 ;  /* 0x000000001a1a7229 */ /* 0x010fd00000000012 */
[----:B-----5:R-:W-:-:S11]  /*3c40*/  DADD R24, R26, R20 ;  /* 0x000000001a187229 */ /* 0x020fd60000000014 */
.L_x_1460:
[----:B------:R-:W-:Y:S05]  /*3c50*/  BSYNC.RECONVERGENT B3 ;  /* 0x0000000000037941 */ /* 0x000fea0003800200 */
.L_x_1459:
        /* <DEDUP_REMOVED lines=8> */
[----:B------:R-:W-:-:S05]  /*3ce0*/  IMAD R19, R14, R19, R37 ;  /* 0x000000130e137224 */ /* 0x000fca00078e0225 */
[----:B------:R-:W-:-:S05]  /*3cf0*/  IADD3 R23, PT, PT, R19, R27, RZ ;  /* 0x0000001b13177210 */ /* 0x000fca0007ffe0ff */
[----:B-1----:R-:W-:-:S04]  /*3d00*/  IMAD R23, R23, R16, RZ ;  /* 0x0000001017177224 */ /* 0x002fc800078e02ff */
[C---:B------:R-:W-:Y:S02]  /*3d10*/  IMAD R23, R26.reuse, R17, R23 ;  /* 0x000000111a177224 */ /* 0x040fe400078e0217 */
[----:B------:R-:W-:-:S04]  /*3d20*/  IMAD.WIDE.U32 R26, R26, R16, R6 ;  /* 0x000000101a1a7225 */ /* 0x000fc800078e0006 */
[----:B------:R-:W-:Y:S01]  /*3d30*/  IMAD.IADD R23, R27, 0x1, R23 ;  /* 0x000000011b177824 */ /* 0x000fe200078e0217 */
[----:B--2---:R-:W-:-:S04]  /*3d40*/  LEA R22, P2, R26, R20, 0x3 ;  /* 0x000000141a167211 */ /* 0x004fc800078418ff */
[----:B------:R-:W-:-:S06]  /*3d50*/  LEA.HI.X R23, R26, R21, R23, 0x3, P2 ;  /* 0x000000151a177211 */ /* 0x000fcc00010f1c17 */
[----:B------:R-:W2:Y:S01]  /*3d60*/  LDG.E.64 R22, desc[UR6][R22.64] ;  /* 0x0000000616167981 */ /* 0x000ea2000c1e1b00 */
[----:B------:R-:W-:Y:S01]  /*3d70*/  ISETP.NE.AND P2, PT, R33, 0x1, PT ;  /* 0x000000012100780c */ /* 0x000fe20003f45270 */
[----:B--2---:R-:W-:-:S12]  /*3d80*/  DADD R24, R24, R22 ;  /* 0x0000000018187229 */ /* 0x004fd80000000016 */
[----:B------:R-:W-:Y:S05]  /*3d90*/  @!P2 BRA `(.L_x_1456) ;  /* 0x000000000064a947 */ /* 0x000fea0003800000 */
[----:B------:R-:W-:Y:S01]  /*3da0*/  ISETP.NE.AND P2, PT, R33, 0x2, PT ;  /* 0x000000022100780c */ /* 0x000fe20003f45270 */
[----:B------:R-:W-:Y:S01]  /*3db0*/  IMAD.MOV.U32 R23, RZ, RZ, RZ ;  /* 0x000000ffff177224 */ /* 0x000fe200078e00ff */
[----:B------:R-:W-:-:S05]  /*3dc0*/  IADD3 R22, PT, PT, R10, 0x1, RZ ;  /* 0x000000010a167810 */ /* 0x000fca0007ffe0ff */
[----:B------:R-:W-:-:S04]  /*3dd0*/  IMAD.WIDE.U32 R22, R14, R18, R22 ;  /* 0x000000120e167225 */ /* 0x000fc800078e0016 */
[----:B------:R-:W-:Y:S02]  /*3de0*/  IMAD.IADD R23, R19, 0x1, R23 ;  /* 0x0000000113177824 */ /* 0x000fe400078e0217 */
[----:B------:R-:W-:Y:S02]  /*3df0*/  @P2 IADD3 R26, PT, PT, R10, 0x2, RZ ;  /* 0x000000020a1a2810 */ /* 0x000fe40007ffe0ff */
[----:B------:R-:W-:Y:S01]  /*3e00*/  @P2 MOV R27, RZ ;  /* 0x000000ff001b2202 */ /* 0x000fe20000000f00 */
[----:B------:R-:W-:Y:S02]  /*3e10*/  IMAD R23, R23, R16, RZ ;  /* 0x0000001017177224 */ /* 0x000fe400078e02ff */
[----:B------:R-:W-:-:S04]  /*3e20*/  @P2 IMAD.WIDE.U32 R14, R14, R18, R26 ;  /* 0x000000120e0e2225 */ /* 0x000fc800078e001a */
[----:B------:R-:W-:-:S04]  /*3e30*/  IMAD.WIDE.U32 R26, R22, R16, R6 ;  /* 0x00000010161a7225 */ /* 0x000fc800078e0006 */
[----:B------:R-:W-:Y:S01]  /*3e40*/  @P2 IMAD.IADD R19, R19, 0x1, R15 ;  /* 0x0000000113132824 */ /* 0x000fe200078e020f */
[----:B------:R-:W-:Y:S01]  /*3e50*/  LEA R18, P3, R26, R20, 0x3 ;  /* 0x000000141a127211 */ /* 0x000fe200078618ff */
[----:B------:R-:W-:Y:S02]  /*3e60*/  IMAD R23, R22, R17, R23 ;  /* 0x0000001116177224 */ /* 0x000fe400078e0217 */
[----:B------:R-:W-:-:S03]  /*3e70*/  @P2 IMAD R19, R19, R16, RZ ;  /* 0x0000001013132224 */ /* 0x000fc600078e02ff */
[----:B------:R-:W-:Y:S01]  /*3e80*/  IADD3 R10, PT, PT, R27, R23, RZ ;  /* 0x000000171b0a7210 */ /* 0x000fe20007ffe0ff */
        /* <DEDUP_REMOVED lines=10> */
.L_x_1456:
[----:B------:R-:W-:Y:S05]  /*3f30*/  BSYNC.RECONVERGENT B2 ;  /* 0x0000000000027941 */ /* 0x000fea0003800200 */
.L_x_1455:
[----:B------:R-:W-:Y:S05]  /*3f40*/  @P1 BRA `(.L_x_1461) ;  /* 0xffffffec000c1947 */ /* 0x000fea000383ffff */
[----:B------:R-:W-:Y:S05]  /*3f50*/  BSYNC.RECONVERGENT B1 ;  /* 0x0000000000017941 */ /* 0x000fea0003800200 */
.L_x_1451:
[----:B------:R-:W0:Y:S01]  /*3f60*/  LDCU UR4, c[0x0][0x3d0] ;  /* 0x00007a00ff0477ac */ /* 0x000e220008000800 */
[----:B------:R-:W-:Y:S01]  /*3f70*/  MOV R6, 0x1 ;  /* 0x0000000100067802 */ /* 0x000fe20000000f00 */
[----:B------:R-:W-:Y:S01]  /*3f80*/  BSSY.RECONVERGENT B1, `(.L_x_1462) ;  /* 0x0000013000017945 */ /* 0x000fe20003800200 */
[----:B------:R-:W-:Y:S01]  /*3f90*/  FSETP.GEU.AND P1, PT, |R25|, 6.5827683646048100446e-37, PT ;  /* 0x036000001900780b */ /* 0x000fe20003f2e200 */
        /* <DEDUP_REMOVED lines=17> */
.L_x_1463:
[----:B------:R-:W-:Y:S05]  /*40b0*/  BSYNC.RECONVERGENT B1 ;  /* 0x0000000000017941 */ /* 0x000fea0003800200 */
.L_x_1462:
[----:B------:R-:W0:Y:S02]  /*40c0*/  LDCU.64 UR4, c[0x0][0x3c8] ;  /* 0x00007900ff0477ac */ /* 0x000e240008000a00 */
[----:B0-----:R-:W-:-:S04]  /*40d0*/  LEA R8, P0, R0, UR4, 0x3 ;  /* 0x0000000400087c11 */ /* 0x001fc8000f8018ff */
[----:B------:R-:W-:-:S05]  /*40e0*/  LEA.HI.X R9, R0, UR5, R3, 0x3, P0 ;  /* 0x0000000500097c11 */ /* 0x000fca00080f1c03 */
[----:B------:R1:W-:Y:S04]  /*40f0*/  STG.E.64 desc[UR6][R8.64], R6 ;  /* 0x0000000608007986 */ /* 0x0003e8000c101b06 */
.L_x_1450:
[----:B------:R-:W-:Y:S05]  /*4100*/  BSYNC.RECONVERGENT B0 ;  /* 0x0000000000007941 */ /* 0x000fea0003800200 */
.L_x_1449:
        /* <DEDUP_REMOVED lines=9> */
        .weak           $__internal_28_$__cuda_sm20_div_rn_f64_full
        .type           $__internal_28_$__cuda_sm20_div_rn_f64_full,@function
        .size           $__internal_28_$__cuda_sm20_div_rn_f64_full,($__internal_29_$__cuda_sm20_div_s64 - $__internal_28_$__cuda_sm20_div_rn_f64_full)
$__internal_28_$__cuda_sm20_div_rn_f64_full:
[C---:B------:R-:W-:Y:S01]  /*41a0*/  FSETP.GEU.AND P0, PT, |R9|.reuse, 1.469367938527859385e-39, PT ;  /* 0x001000000900780b */ /* 0x040fe20003f0e200 */
[----:B------:R-:W-:Y:S01]  /*41b0*/  IMAD.MOV.U32 R12, RZ, RZ, 0x1 ;  /* 0x00000001ff0c7424 */ /* 0x000fe200078e00ff */
[----:B------:R-:W-:Y:S01]  /*41c0*/  LOP3.LUT R6, R9, 0x800fffff, RZ, 0xc0, !PT ;  /* 0x800fffff09067812 */ /* 0x000fe200078ec0ff */
[----:B------:R-:W-:Y:S01]  /*41d0*/  IMAD.MOV.U32 R10, RZ, RZ, R24 ;  /* 0x000000ffff0a7224 */ /* 0x000fe200078e0018 */
[----:B------:R-:W-:Y:S01]  /*41e0*/  MOV R11, R25 ;  /* 0x00000019000b7202 */ /* 0x000fe20000000f00 */
[----:B------:R-:W-:Y:S01]  /*41f0*/  BSSY.RECONVERGENT B2, `(.L_x_1464) ;  /* 0x0000054000027945 */ /* 0x000fe20003800200 */
[----:B------:R-:W-:Y:S02]  /*4200*/  LOP3.LUT R7, R6, 0x3ff00000, RZ, 0xfc, !PT ;  /* 0x3ff0000006077812 */ /* 0x000fe400078efcff */
[----:B------:R-:W-:Y:S02]  /*4210*/  MOV R6, R8 ;  /* 0x0000000800067202 */ /* 0x000fe40000000f00 */
[----:B------:R-:W-:-:S02]  /*4220*/  FSETP.GEU.AND P2, PT, |R11|, 1.469367938527859385e-39, PT ;  /* 0x001000000b00780b */ /* 0x000fc40003f4e200 */
[----:B------:R-:W-:Y:S01]  /*4230*/  LOP3.LUT R4, R11, 0x7ff00000, RZ, 0xc0, !PT ;  /* 0x7ff000000b047812 */ /* 0x000fe200078ec0ff */
[----:B------:R-:W-:Y:S01]  /*4240*/  @!P0 DMUL R6, R8, 8.98846567431157953865e+307 ;  /* 0x7fe0000008068828 */ /* 0x000fe20000000000 */
[C---:B------:R-:W-:Y:S02]  /*4250*/  LOP3.LUT R22, R9.reuse, 0x7ff00000, RZ, 0xc0, !PT ;  /* 0x7ff0000009167812 */ /* 0x040fe400078ec0ff */
[----:B------:R-:W-:Y:S01]  /*4260*/  MOV R16, 0x1ca00000 ;  /* 0x1ca0000000107802 */ /* 0x000fe20000000f00 */
[----:B------:R-:W-:Y:S01]  /*4270*/  IMAD.MOV.U32 R23, RZ, RZ, R4 ;  /* 0x000000ffff177224 */ /* 0x000fe200078e0004 */
[----:B------:R-:W-:Y:S01]  /*4280*/  ISETP.GE.U32.AND P1, PT, R4, R22, PT ;  /* 0x000000160400720c */ /* 0x000fe20003f26070 */
[----:B------:R-:W0:Y:S04]  /*4290*/  MUFU.RCP64H R13, R7 ;  /* 0x00000007000d7308 */ /* 0x000e280000001800 */
[----:B------:R-:W-:-:S02]  /*42a0*/  @!P2 LOP3.LUT R17, R9, 0x7ff00000, RZ, 0xc0, !PT ;  /* 0x7ff000000911a812 */ /* 0x000fc400078ec0ff */
[----:B------:R-:W-:Y:S02]  /*42b0*/  @!P0 LOP3.LUT R22, R7, 0x7ff00000, RZ, 0xc0, !PT ;  /* 0x7ff0000007168812 */ /* 0x000fe400078ec0ff */
[----:B------:R-:W-:-:S03]  /*42c0*/  @!P2 ISETP.GE.U32.AND P3, PT, R4, R17, PT ;  /* 0x000000110400a20c */ /* 0x000fc60003f66070 */
[----:B------:R-:W-:Y:S01]  /*42d0*/  VIADD R24, R22, 0xffffffff ;  /* 0xffffffff16187836 */ /* 0x000fe20000000000 */
[----:B0-----:R-:W-:-:S08]  /*42e0*/  DFMA R14, R12, -R6, 1 ;  /* 0x3ff000000c0e742b */ /* 0x001fd00000000806 */
[----:B------:R-:W-:-:S08]  /*42f0*/  DFMA R14, R14, R14, R14 ;  /* 0x0000000e0e0e722b */ /* 0x000fd0000000000e */
[----:B------:R-:W-:Y:S01]  /*4300*/  DFMA R18, R12, R14, R12 ;  /* 0x0000000e0c12722b */ /* 0x000fe2000000000c */
[C---:B------:R-:W-:Y:S01]  /*4310*/  @!P2 SEL R15, R16.reuse, 0x63400000, !P3 ;  /* 0x63400000100fa807 */ /* 0x040fe20005800000 */
[----:B------:R-:W-:Y:S01]  /*4320*/  IMAD.MOV.U32 R12, RZ, RZ, R10 ;  /* 0x000000ffff0c7224 */ /* 0x000fe200078e000a */
[----:B------:R-:W-:Y:S02]  /*4330*/  SEL R13, R16, 0x63400000, !P1 ;  /* 0x63400000100d7807 */ /* 0x000fe40004800000 */
[--C-:B------:R-:W-:Y:S02]  /*4340*/  @!P2 LOP3.LUT R15, R15, 0x80000000, R11.reuse, 0xf8, !PT ;  /* 0x800000000f0fa812 */ /* 0x100fe400078ef80b */
[----:B------:R-:W-:Y:S01]  /*4350*/  LOP3.LUT R13, R13, 0x800fffff, R11, 0xf8, !PT ;  /* 0x800fffff0d0d7812 */ /* 0x000fe200078ef80b */
[----:B------:R-:W-:Y:S01]  /*4360*/  DFMA R20, R18, -R6, 1 ;  /* 0x3ff000001214742b */ /* 0x000fe20000000806 */
[----:B------:R-:W-:Y:S02]  /*4370*/  @!P2 LOP3.LUT R15, R15, 0x100000, RZ, 0xfc, !PT ;  /* 0x001000000f0fa812 */ /* 0x000fe400078efcff */
[----:B------:R-:W-:-:S05]  /*4380*/  @!P2 MOV R14, RZ ;  /* 0x000000ff000ea202 */ /* 0x000fca0000000f00 */
[----:B------:R-:W-:Y:S02]  /*4390*/  DFMA R20, R18, R20, R18 ;  /* 0x000000141214722b */ /* 0x000fe40000000012 */
[----:B------:R-:W-:-:S08]  /*43a0*/  @!P2 DFMA R12, R12, 2, -R14 ;  /* 0x400000000c0ca82b */ /* 0x000fd0000000080e */
[----:B------:R-:W-:Y:S02]  /*43b0*/  DMUL R14, R20, R12 ;  /* 0x0000000c140e7228 */ /* 0x000fe40000000000 */
[----:B------:R-:W-:-:S04]  /*43c0*/  @!P2 LOP3.LUT R23, R13, 0x7ff00000, RZ, 0xc0, !PT ;  /* 0x7ff000000d17a812 */ /* 0x000fc800078ec0ff */
[----:B------:R-:W-:Y:S02]  /*43d0*/  IADD3 R17, PT, PT, R23, -0x1, RZ ;  /* 0xffffffff17117810 */ /* 0x000fe40007ffe0ff */
[----:B------:R-:W-:Y:S02]  /*43e0*/  DFMA R18, R14, -R6, R12 ;  /* 0x800000060e12722b */ /* 0x000fe4000000000c */
[----:B------:R-:W-:-:S04]  /*43f0*/  ISETP.GT.U32.AND P0, PT, R17, 0x7feffffe, PT ;  /* 0x7feffffe1100780c */ /* 0x000fc80003f04070 */
[----:B------:R-:W-:Y:S02]  /*4400*/  ISETP.GT.U32.OR P0, PT, R24, 0x7feffffe, P0 ;  /* 0x7feffffe1800780c */ /* 0x000fe40000704470 */
[----:B------:R-:W-:-:S11]  /*4410*/  DFMA R14, R20, R18, R14 ;  /* 0x00000012140e722b */ /* 0x000fd6000000000e */
[----:B------:R-:W-:Y:S05]  /*4420*/  @P0 BRA `(.L_x_1465) ;  /* 0x00000000006c0947 */ /* 0x000fea0003800000 */
[----:B------:R-:W-:-:S04]  /*4430*/  LOP3.LUT R11, R9, 0x7ff00000, RZ, 0xc0, !PT ;  /* 0x7ff00000090b7812 */ /* 0x000fc800078ec0ff */
[CC--:B------:R-:W-:Y:S02]  /*4440*/  VIADDMNMX R10, R4.reuse, -R11.reuse, 0xb9600000, !PT ;  /* 0xb9600000040a7446 */ /* 0x0c0fe4000780090b */
[----:B------:R-:W-:Y:S02]  /*4450*/  ISETP.GE.U32.AND P0, PT, R4, R11, PT ;  /* 0x0000000b0400720c */ /* 0x000fe40003f06070 */
[----:B------:R-:W-:Y:S02]  /*4460*/  VIMNMX R10, PT, PT, R10, 0x46a00000, PT ;  /* 0x46a000000a0a7848 */ /* 0x000fe40003fe0100 */
[----:B------:R-:W-:-:S04]  /*4470*/  SEL R11, R16, 0x63400000, !P0 ;  /* 0x63400000100b7807 */ /* 0x000fc80004000000 */
[----:B------:R-:W-:Y:S02]  /*4480*/  IADD3 R4, PT, PT, -R11, R10, RZ ;  /* 0x0000000a0b047210 */ /* 0x000fe40007ffe1ff */
[----:B------:R-:W-:-:S03]  /*4490*/  MOV R10, RZ ;  /* 0x000000ff000a7202 */ /* 0x000fc60000000f00 */
        /* <DEDUP_REMOVED lines=20> */
.L_x_1465:
        /* <DEDUP_REMOVED lines=11> */
[----:B------:R-:W-:Y:S02]  /*4690*/  @P0 LOP3.LUT R4, R17, 0x7ff00000, RZ, 0xfc, !PT ;  /* 0x7ff0000011040812 */ /* 0x000fe400078efcff */
[----:B------:R-:W-:Y:S01]  /*46a0*/  @!P0 MOV R16, RZ ;  /* 0x000000ff00108202 */ /* 0x000fe20000000f00 */
[----:B------:R-:W-:Y:S01]  /*46b0*/  @P0 IMAD.MOV.U32 R16, RZ, RZ, RZ ;  /* 0x000000ffff100224 */ /* 0x000fe200078e00ff */
[----:B------:R-:W-:Y:S01]  /*46c0*/  @P0 MOV R17, R4 ;  /* 0x0000000400110202 */ /* 0x000fe20000000f00 */
[----:B------:R-:W-:Y:S06]  /*46d0*/  BRA `(.L_x_1466) ;  /* 0x0000000000147947 */ /* 0x000fec0003800000 */
.L_x_1468:
[----:B------:R-:W-:Y:S01]  /*46e0*/  LOP3.LUT R17, R9, 0x80000, RZ, 0xfc, !PT ;  /* 0x0008000009117812 */ /* 0x000fe200078efcff */
[----:B------:R-:W-:Y:S01]  /*46f0*/  IMAD.MOV.U32 R16, RZ, RZ, R8 ;  /* 0x000000ffff107224 */ /* 0x000fe200078e0008 */
[----:B------:R-:W-:Y:S06]  /*4700*/  BRA `(.L_x_1466) ;  /* 0x0000000000087947 */ /* 0x000fec0003800000 */
.L_x_1467:
[----:B------:R-:W-:Y:S02]  /*4710*/  LOP3.LUT R17, R11, 0x80000, RZ, 0xfc, !PT ;  /* 0x000800000b117812 */ /* 0x000fe400078efcff */
[----:B------:R-:W-:-:S07]  /*4720*/  MOV R16, R10 ;  /* 0x0000000a00107202 */ /* 0x000fce0000000f00 */
.L_x_1466:
[----:B------:R-:W-:Y:S05]  /*4730*/  BSYNC.RECONVERGENT B2 ;  /* 0x0000000000027941 */ /* 0x000fea0003800200 */
.L_x_1464:
[----:B------:R-:W-:Y:S02]  /*4740*/  HFMA2 R7, -RZ, RZ, 0, 0 ;  /* 0x00000000ff077431 */ /* 0x000fe400000001ff */
[----:B------:R-:W-:-:S04]  /*4750*/  IMAD.MOV.U32 R6, RZ, RZ, R2 ;  /* 0x000000ffff067224 */ /* 0x000fc800078e0002 */
[----:B------:R-:W-:Y:S05]  /*4760*/  RET.REL.NODEC R6 `(_ZN2at6native49_GLOBAL__N__3489678a_16_AveragePool2d_cu_fb80407630avg_pool2d_out_cuda_frame_nhwcIddEEviPKT_llliiiiiiiiPS3_ibb) ;  /* 0xffffffb806247950 */ /* 0x000fea0003c3ffff */
        .weak           $__internal_29_$__cuda_sm20_div_s64
        .type           $__internal_29_$__cuda_sm20_div_s64,@function
        .size           $__internal_29_$__cuda_sm20_div_s64,(.L_x_1521 - $__internal_29_$__cuda_sm20_div_s64)
$__internal_29_$__cuda_sm20_div_s64:
        /* <DEDUP_REMOVED lines=35> */
[CC--:B------:R-:W-:Y:S02]  /*49a0*/  IMAD R23, R21.reuse, R10.reuse, RZ ;  /* 0x0000000a15177224 */ /* 0x0c0fe400078e02ff */
[----:B------:R-:W-:-:S03]  /*49b0*/  IMAD.HI.U32 R4, R21, R10, RZ ;  /* 0x0000000a15047227 */ /* 0x000fc600078e00ff */
[----:B------:R-:W-:Y:S01]  /*49c0*/  IADD3 R14, P2, PT, R23, R14, RZ ;  /* 0x0000000e170e7210 */ /* 0x000fe20007f5e0ff */
[----:B------:R-:W-:Y:S01]  /*49d0*/  IMAD.MOV.U32 R11, RZ, RZ, RZ ;  /* 0x000000ffff0b7224 */ /* 0x000fe200078e00ff */
        /* <DEDUP_REMOVED lines=18> */
[----:B------:R-:W-:Y:S02]  /*4b00*/  IADD3 R4, P2, PT, R25, 0x1, RZ ;  /* 0x0000000119047810 */ /* 0x000fe40007f5e0ff */
[C---:B------:R-:W-:Y:S01]  /*4b10*/  ISETP.GE.U32.AND.EX P0, PT, R21.reuse, R13, PT, P0 ;  /* 0x0000000d1500720c */ /* 0x040fe20003f06100 */
[----:B------:R-:W-:Y:S01]  /*4b20*/  IMAD.X R15, R21, 0x1, ~R13, P1 ;  /* 0x00000001150f7824 */ /* 0x000fe200008e0e0d */
[----:B------:R-:W-:Y:S02]  /*4b30*/  IADD3.X R10, PT, PT, RZ, R23, RZ, P2, !PT ;  /* 0x00000017ff0a7210 */ /* 0x000fe400017fe4ff */
[----:B------:R-:W-:-:S02]  /*4b40*/  SEL R11, R11, R27, P0 ;  /* 0x0000001b0b0b7207 */ /* 0x000fc40000000000 */
[----:B------:R-:W-:Y:S02]  /*4b50*/  SEL R25, R4, R25, P0 ;  /* 0x0000001904197207 */ /* 0x000fe40000000000 */
[----:B------:R-:W-:Y:S02]  /*4b60*/  SEL R4, R10, R23, P0 ;  /* 0x000000170a047207 */ /* 0x000fe40000000000 */
[----:B------:R-:W-:Y:S02]  /*4b70*/  SEL R15, R15, R21, P0 ;  /* 0x000000150f0f7207 */ /* 0x000fe40000000000 */
[----:B------:R-:W-:Y:S02]  /*4b80*/  ISETP.GE.U32.AND P1, PT, R11, R12, PT ;  /* 0x0000000c0b00720c */ /* 0x000fe40003f26070 */
[----:B------:R-:W-:Y:S02]  /*4b90*/  IADD3 R10, P2, PT, R25, 0x1, RZ ;  /* 0x00000001190a7810 */ /* 0x000fe40007f5e0ff */
[----:B------:R-:W-:-:S02]  /*4ba0*/  ISETP.GE.U32.AND.EX P0, PT, R15, R13, PT, P1 ;  /* 0x0000000d0f00720c */ /* 0x000fc40003f06110 */
[----:B------:R-:W-:Y:S01]  /*4bb0*/  LOP3.LUT R12, R9, R17, RZ, 0x3c, !PT ;  /* 0x00000011090c7212 */ /* 0x000fe200078e3cff */
[----:B------:R-:W-:Y:S01]  /*4bc0*/  IMAD.X R11, RZ, RZ, R4, P2 ;  /* 0x000000ffff0b7224 */ /* 0x000fe200010e0604 */
[----:B------:R-:W-:Y:S02]  /*4bd0*/  SEL R10, R10, R25, P0 ;  /* 0x000000190a0a7207 */ /* 0x000fe40000000000 */
[----:B------:R-:W-:Y:S02]  /*4be0*/  ISETP.GE.AND P1, PT, R12, RZ, PT ;  /* 0x000000ff0c00720c */ /* 0x000fe40003f26270 */
[----:B------:R-:W-:Y:S02]  /*4bf0*/  SEL R11, R11, R4, P0 ;  /* 0x000000040b0b7207 */ /* 0x000fe40000000000 */
[----:B------:R-:W-:Y:S01]  /*4c00*/  ISETP.NE.U32.AND P0, PT, R8, RZ, PT ;  /* 0x000000ff0800720c */ /* 0x000fe20003f05070 */
[----:B------:R-:W-:Y:S01]  /*4c10*/  IMAD.MOV.U32 R8, RZ, RZ, R2 ;  /* 0x000000ffff087224 */ /* 0x000fe200078e0002 */
[----:B------:R-:W-:-:S02]  /*4c20*/  IADD3 R13, P2, PT, RZ, -R10, RZ ;  /* 0x8000000aff0d7210 */ /* 0x000fc40007f5e0ff */
[----:B------:R-:W-:Y:S01]  /*4c30*/  ISETP.NE.AND.EX P0, PT, R9, RZ, PT, P0 ;  /* 0x000000ff0900720c */ /* 0x000fe20003f05300 */
[----:B------:R-:W-:Y:S01]  /*4c40*/  HFMA2 R9, -RZ, RZ, 0, 0 ;  /* 0x00000000ff097431 */ /* 0x000fe200000001ff */
[-C--:B------:R-:W-:Y:S02]  /*4c50*/  IADD3.X R4, PT, PT, RZ, ~R11.reuse, RZ, P2, !PT ;  /* 0x8000000bff047210 */ /* 0x080fe400017fe4ff */
[----:B------:R-:W-:Y:S02]  /*4c60*/  SEL R10, R13, R10, !P1 ;  /* 0x0000000a0d0a7207 */ /* 0x000fe40004800000 */
[----:B------:R-:W-:Y:S02]  /*4c70*/  SEL R11, R4, R11, !P1 ;  /* 0x0000000b040b7207 */ /* 0x000fe40004800000 */
[----:B------:R-:W-:Y:S02]  /*4c80*/  SEL R10, R10, 0xffffffff, P0 ;  /* 0xffffffff0a0a7807 */ /* 0x000fe40000000000 */
[----:B------:R-:W-:Y:S01]  /*4c90*/  SEL R11, R11, 0xffffffff, P0 ;  /* 0xffffffff0b0b7807 */ /* 0x000fe20000000000 */
[----:B------:R-:W-:Y:S06]  /*4ca0*/  RET.REL.NODEC R8 `(_ZN2at6native49_GLOBAL__N__3489678a_16_AveragePool2d_cu_fb80407630avg_pool2d_out_cuda_frame_nhwcIddEEviPKT_llliiiiiiiiPS3_ibb) ;  /* 0xffffffb008d47950 */ /* 0x000fec0003c3ffff */
.L_x_1469:
        /* <DEDUP_REMOVED lines=13> */
.L_x_1521:


//--------------------- .nv.shared.reserved.0     --------------------------
	.section	.nv.shared.reserved.0,"aw",@nobits
	.weak		__nv_reservedSMEM_offset_0_alias
	.size		__nv_reservedSMEM_offset_0_alias, 0, 64
	.other		__nv_reservedSMEM_offset_0_alias,@"STO_CUDA_RESERVED_SHARED STV_DEFAULT"
__nv_reservedSMEM_offset_0_alias:
	.zero		0
	.zero		64


//--------------------- .nv.global                --------------------------
	.section	.nv.global,"aw",@nobits
.nv.global:
	.type		_ZN47_INTERNAL_3489678a_16_AveragePool2d_cu_fb8040764cuda3std3__48in_placeE,@object
	.size		_ZN47_INTERNAL_3489678a_16_AveragePool2d_cu_fb8040764cuda3std3__48in_placeE,(_ZN47_INTERNAL_3489678a_16_AveragePool2d_cu_fb8040764cuda3std6ranges3__45__cpo8distanceE - _ZN47_INTERNAL_3489678a_16_AveragePool2d_cu_fb8040764cuda3std3__48in_placeE)
_ZN47_INTERNAL_3489678a_16_AveragePool2d_cu_fb8040764cuda3std3__48in_placeE:
	.zero		1
	.type		_ZN47_INTERNAL_3489678a_16_AveragePool2d_cu_fb8040764cuda3std6ranges3__45__cpo8distanceE,@object
	.size		_ZN47_INTERNAL_3489678a_16_AveragePool2d_cu_fb8040764cuda3std6ranges3__45__cpo8distanceE,(_ZN47_INTERNAL_3489678a_16_AveragePool2d_cu_fb8040764cuda3std3__45__cpo6cbeginE - _ZN47_INTERNAL_3489678a_16_AveragePool2d_cu_fb8040764cuda3std6ranges3__45__cpo8distanceE)
_ZN47_INTERNAL_3489678a_16_AveragePool2d_cu_fb8040764cuda3std6ranges3__45__cpo8distanceE:
	.zero		1
	.type		_ZN47_INTERNAL_3489678a_16_AveragePool2d_cu_fb8040764cuda3std3__45__cpo6cbeginE,@object
	.size		_ZN47_INTERNAL_3489678a_16_AveragePool2d_cu_fb8040764cuda3std3__45__cpo6cbeginE,(_ZN47_INTERNAL_3489678a_16_AveragePool2d_cu_fb8040764cuda3std6ranges3__45__cpo7advanceE - _ZN47_INTERNAL_3489678a_16_AveragePool2d_cu_fb8040764cuda3std3__45__cpo6cbeginE)
_ZN47_INTERNAL_3489678a_16_AveragePool2d_cu_fb8040764cuda3std3__45__cpo6cbeginE:
	.zero		1
	.type		_ZN47_INTERNAL_3489678a_16_AveragePool2d_cu_fb8040764cuda3std6ranges3__45__cpo7advanceE,@object
	.size		_ZN47_INTERNAL_3489678a_16_AveragePool2d_cu_fb8040764cuda3std6ranges3__45__cpo7advanceE,(_ZN47_INTERNAL_3489678a_16_AveragePool2d_cu_fb8040764cuda3std3__45__cpo7crbeginE - _ZN47_INTERNAL_3489678a_16_AveragePool2d_cu_fb8040764cuda3std6ranges3__45__cpo7advanceE)
_ZN47_INTERNAL_3489678a_16_AveragePool2d_cu_fb8040764cuda3std6ranges3__45__cpo7advanceE:
	.zero		1
	.type		_ZN47_INTERNAL_3489678a_16_AveragePool2d_cu_fb8040764cuda3std3__45__cpo7crbeginE,@object
	.size		_ZN47_INTERNAL_3489678a_16_AveragePool2d_cu_fb8040764cuda3std3__45__cpo7crbeginE,(_ZN47_INTERNAL_3489678a_16_AveragePool2d_cu_fb8040764cuda3std6ranges3__45__cpo4dataE - _ZN47_INTERNAL_3489678a_16_AveragePool2d_cu_fb8040764cuda3std3__45__cpo7crbeginE)
_ZN47_INTERNAL_3489678a_16_AveragePool2d_cu_fb8040764cuda3std3__45__cpo7crbeginE:
	.zero		1
	.type		_ZN47_INTERNAL_3489678a_16_AveragePool2d_cu_fb8040764cuda3std6ranges3__45__cpo4dataE,@object
	.size		_ZN47_INTERNAL_3489678a_16_AveragePool2d_cu_fb8040764cuda3std6ranges3__45__cpo4dataE,(_ZN47_INTERNAL_3489678a_16_AveragePool2d_cu_fb8040764cuda3std6ranges3__45__cpo5beginE - _ZN47_INTERNAL_3489678a_16_AveragePool2d_cu_fb8040764cuda3std6ranges3__45__cpo4dataE)
_ZN47_INTERNAL_3489678a_16_AveragePool2d_cu_fb8040764cuda3std6ranges3__45__cpo4dataE:
	.zero		1
	.type		_ZN47_INTERNAL_3489678a_16_AveragePool2d_cu_fb8040764cuda3std6ranges3__45__cpo5beginE,@object
	.size		_ZN47_INTERNAL_3489678a_16_AveragePool2d_cu_fb8040764cuda3std6ranges3__45__cpo5beginE,(_ZN47_INTERNAL_3489678a_16_AveragePool2d_cu_fb8040764cuda3std3__449_GLOBAL__N__3489678a_16_AveragePool2d_cu_fb8040766ignoreE - _ZN47_INTERNAL_3489678a_16_AveragePool2d_cu_fb8040764cuda3std6ranges3__45__cpo5beginE)
_ZN47_INTERNAL_3489678a_16_AveragePool2d_cu_fb8040764cuda3std6ranges3__45__cpo5beginE:
	.zero		1
	.type		_ZN47_INTERNAL_3489678a_16_AveragePool2d_cu_fb8040764cuda3std3__449_GLOBAL__N__3489678a_16_AveragePool2d_cu_fb8040766ignoreE,@object
	.size		_ZN47_INTERNAL_3489678a_16_AveragePool2d_cu_fb8040764cuda3std3__449_GLOBAL__N__3489678a_16_AveragePool2d_cu_fb8040766ignoreE,(_ZN47_INTERNAL_3489678a_16_AveragePool2d_cu_fb8040764cuda3std6ranges3__45__cpo4sizeE - _ZN47_INTERNAL_3489678a_16_AveragePool2d_cu_fb8040764cuda3std3__449_GLOBAL__N__3489678a_16_AveragePool2d_cu_fb8040766ignoreE)
_ZN47_INTERNAL_3489678a_16_AveragePool2d_cu_fb8040764cuda3std3__449_GLOBAL__N__3489678a_16_AveragePool2d_cu_fb8040766ignoreE:
	.zero		1
	.type		_ZN47_INTERNAL_3489678a_16_AveragePool2d_cu_fb8040764cuda3std6ranges3__45__cpo4sizeE,@object
	.size		_ZN47_INTERNAL_3489678a_16_AveragePool2d_cu_fb8040764cuda3std6ranges3__45__cpo4sizeE,(_ZN47_INTERNAL_3489678a_16_AveragePool2d_cu_fb8040764cuda3std3__45__cpo5beginE - _ZN47_INTERNAL_3489678a_16_AveragePool2d_cu_fb8040764cuda3std6ranges3__45__cpo4sizeE)
_ZN47_INTERNAL_3489678a_16_AveragePool2d_cu_fb8040764cuda3std6ranges3__45__cpo4sizeE:
	.zero		1
	.type		_ZN47_INTERNAL_3489678a_16_AveragePool2d_cu_fb8040764cuda3std3__45__cpo5beginE,@object
	.size		_ZN47_INTERNAL_3489678a_16_AveragePool2d_cu_fb8040764cuda3std3__45__cpo5beginE,(_ZN47_INTERNAL_3489678a_16_AveragePool2d_cu_fb8040764cuda3std6ranges3__45__cpo6cbeginE - _ZN47_INTERNAL_3489678a_16_AveragePool2d_cu_fb8040764cuda3std3__45__cpo5beginE)
_ZN47_INTERNAL_3489678a_16_AveragePool2d_cu_fb8040764cuda3std3__45__cpo5beginE:
	.zero		1
	.type		_ZN47_INTERNAL_3489678a_16_AveragePool2d_cu_fb8040764cuda3std6ranges3__45__cpo6cbeginE,@object
	.size		_ZN47_INTERNAL_3489678a_16_AveragePool2d_cu_fb8040764cuda3std6ranges3__45__cpo6cbeginE,(_ZN47_INTERNAL_3489678a_16_AveragePool2d_cu_fb8040764cuda3std3__45__cpo6rbeginE - _ZN47_INTERNAL_3489678a_16_AveragePool2d_cu_fb8040764cuda3std6ranges3__45__cpo6cbeginE)
_ZN47_INTERNAL_3489678a_16_AveragePool2d_cu_fb8040764cuda3std6ranges3__45__cpo6cbeginE:
	.zero		1
	.type		_ZN47_INTERNAL_3489678a_16_AveragePool2d_cu_fb8040764cuda3std3__45__cpo6rbeginE,@object
	.size		_ZN47_INTERNAL_3489678a_16_AveragePool2d_cu_fb8040764cuda3std3__45__cpo6rbeginE,(_ZN47_INTERNAL_3489678a_16_AveragePool2d_cu_fb8040764cuda3std6ranges3__45__cpo4nextE - _ZN47_INTERNAL_3489678a_16_AveragePool2d_cu_fb8040764cuda3std3__45__cpo6rbeginE)
_ZN47_INTERNAL_3489678a_16_AveragePool2d_cu_fb8040764cuda3std3__45__cpo6rbeginE:
	.zero		1
	.type		_ZN47_INTERNAL_3489678a_16_AveragePool2d_cu_fb8040764cuda3std6ranges3__45__cpo4nextE,@object
	.size		_ZN47_INTERNAL_3489678a_16_AveragePool2d_cu_fb8040764cuda3std6ranges3__45__cpo4nextE,(_ZN47_INTERNAL_3489678a_16_AveragePool2d_cu_fb8040764cuda3std6ranges3__45__cpo4swapE - _ZN47_INTERNAL_3489678a_16_AveragePool2d_cu_fb8040764cuda3std6ranges3__45__cpo4nextE)
_ZN47_INTERNAL_3489678a_16_AveragePool2d_cu_fb8040764cuda3std6ranges3__45__cpo4nextE:
	.zero		1
	.type		_ZN47_INTERNAL_3489678a_16_AveragePool2d_cu_fb8040764cuda3std6ranges3__45__cpo4swapE,@object
	.size		_ZN47_INTERNAL_3489678a_16_AveragePool2d_cu_fb8040764cuda3std6ranges3__45__cpo4swapE,(_ZN47_INTERNAL_3489678a_16_AveragePool2d_cu_fb8040764cuda3std3__420unreachable_sentinelE - _ZN47_INTERNAL_3489678a_16_AveragePool2d_cu_fb8040764cuda3std6ranges3__45__cpo4swapE)
_ZN47_INTERNAL_3489678a_16_AveragePool2d_cu_fb8040764cuda3std6ranges3__45__cpo4swapE:
	.zero		1
	.type		_ZN47_INTERNAL_3489678a_16_AveragePool2d_cu_fb8040764cuda3std3__420unreachable_sentinelE,@object
	.size		_ZN47_INTERNAL_3489678a_16_AveragePool2d_cu_fb8040764cuda3std3__420unreachable_sentinelE,(_ZN47_INTERNAL_3489678a_16_AveragePool2d_cu_fb8040766thrust24THRUST_300001_SM_1000_NS6system6detail10sequential3seqE - _ZN47_INTERNAL_3489678a_16_AveragePool2d_cu_fb8040764cuda3std3__420unreachable_sentinelE)
_ZN47_INTERNAL_3489678a_16_AveragePool2d_cu_fb8040764cuda3std3__420unreachable_sentinelE:
	.zero		1
	.type		_ZN47_INTERNAL_3489678a_16_AveragePool2d_cu_fb8040766thrust24THRUST_300001_SM_1000_NS6system6detail10sequential3seqE,@object
	.size		_ZN47_INTERNAL_3489678a_16_AveragePool2d_cu_fb8040766thrust24THRUST_300001_SM_1000_NS6system6detail10sequential3seqE,(_ZN47_INTERNAL_3489678a_16_AveragePool2d_cu_fb8040764cuda3std3__45__cpo4cendE - _ZN47_INTERNAL_3489678a_16_AveragePool2d_cu_fb8040766thrust24THRUST_300001_SM_1000_NS6system6detail10sequential3seqE)
_ZN47_INTERNAL_3489678a_16_AveragePool2d_cu_fb8040766thrust24THRUST_300001_SM_1000_NS6system6detail10sequential3seqE:
	.zero		1
	.type		_ZN47_INTERNAL_3489678a_16_AveragePool2d_cu_fb8040764cuda3std3__45__cpo4cendE,@object
	.size		_ZN47_INTERNAL_3489678a_16_AveragePool2d_cu_fb8040764cuda3std3__45__cpo4cendE,(_ZN47_INTERNAL_3489678a_16_AveragePool2d_cu_fb8040764cuda3std6ranges3__45__cpo9iter_swapE - _ZN47_INTERNAL_3489678a_16_AveragePool2d_cu_fb8040764cuda3std3__45__cpo4cendE)
_ZN47_INTERNAL_3489678a_16_AveragePool2d_cu_fb8040764cuda3std3__45__cpo4cendE:
	.zero		1
	.type		_ZN47_INTERNAL_3489678a_16_AveragePool2d_cu_fb8040764cuda3std6ranges3__45__cpo9iter_swapE,@object
	.size		_ZN47_INTERNAL_3489678a_16_AveragePool2d_cu_fb8040764cuda3std6ranges3__45__cpo9iter_swapE,(_ZN47_INTERNAL_3489678a_16_AveragePool2d_cu_fb8040764cuda3std3__45__cpo5crendE - _ZN47_INTERNAL_3489678a_16_AveragePool2d_cu_fb8040764cuda3std6ranges3__45__cpo9iter_swapE)
_ZN47_INTERNAL_3489678a_16_AveragePool2d_cu_fb8040764cuda3std6ranges3__45__cpo9iter_swapE:
	.zero		1
	.type		_ZN47_INTERNAL_3489678a_16_AveragePool2d_cu_fb8040764cuda3std3__45__cpo5crendE,@object
	.size		_ZN47_INTERNAL_3489678a_16_AveragePool2d_cu_fb8040764cuda3std3__45__cpo5crendE,(_ZN47_INTERNAL_3489678a_16_AveragePool2d_cu_fb8040764cuda3std6ranges3__45__cpo5cdataE - _ZN47_INTERNAL_3489678a_16_AveragePool2d_cu_fb8040764cuda3std3__45__cpo5crendE)
_ZN47_INTERNAL_3489678a_16_AveragePool2d_cu_fb8040764cuda3std3__45__cpo5crendE:
	.zero		1
	.type		_ZN47_INTERNAL_3489678a_16_AveragePool2d_cu_fb8040764cuda3std6ranges3__45__cpo5cdataE,@object
	.size		_ZN47_INTERNAL_3489678a_16_AveragePool2d_cu_fb8040764cuda3std6ranges3__45__cpo5cdataE,(_ZN47_INTERNAL_3489678a_16_AveragePool2d_cu_fb8040764cuda3std6ranges3__45__cpo3endE - _ZN47_INTERNAL_3489678a_16_AveragePool2d_cu_fb8040764cuda3std6ranges3__45__cpo5cdataE)
_ZN47_INTERNAL_3489678a_16_AveragePool2d_cu_fb8040764cuda3std6ranges3__45__cpo5cdataE:
	.zero		1
	.type		_ZN47_INTERNAL_3489678a_16_AveragePool2d_cu_fb8040764cuda3std6ranges3__45__cpo3endE,@object
	.size		_ZN47_INTERNAL_3489678a_16_AveragePool2d_cu_fb8040764cuda3std6ranges3__45__cpo3endE,(_ZN47_INTERNAL_3489678a_16_AveragePool2d_cu_fb8040764cuda3std3__419piecewise_constructE - _ZN47_INTERNAL_3489678a_16_AveragePool2d_cu_fb8040764cuda3std6ranges3__45__cpo3endE)
_ZN47_INTERNAL_3489678a_16_AveragePool2d_cu_fb8040764cuda3std6ranges3__45__cpo3endE:
	.zero		1
	.type		_ZN47_INTERNAL_3489678a_16_AveragePool2d_cu_fb8040764cuda3std3__419piecewise_constructE,@object
	.size		_ZN47_INTERNAL_3489678a_16_AveragePool2d_cu_fb8040764cuda3std3__419piecewise_constructE,(_ZN47_INTERNAL_3489678a_16_AveragePool2d_cu_fb8040764cuda3std6ranges3__45__cpo5ssizeE - _ZN47_INTERNAL_3489678a_16_AveragePool2d_cu_fb8040764cuda3std3__419piecewise_constructE)
_ZN47_INTERNAL_3489678a_16_AveragePool2d_cu_fb8040764cuda3std3__419piecewise_constructE:
	.zero		1
	.type		_ZN47_INTERNAL_3489678a_16_AveragePool2d_cu_fb8040764cuda3std6ranges3__45__cpo5ssizeE,@object
	.size		_ZN47_INTERNAL_3489678a_16_AveragePool2d_cu_fb8040764cuda3std6ranges3__45__cpo5ssizeE,(_ZN47_INTERNAL_3489678a_16_AveragePool2d_cu_fb8040764cuda3std3__45__cpo3endE - _ZN47_INTERNAL_3489678a_16_AveragePool2d_cu_fb8040764cuda3std6ranges3__45__cpo5ssizeE)
_ZN47_INTERNAL_3489678a_16_AveragePool2d_cu_fb8040764cuda3std6ranges3__45__cpo5ssizeE:
	.zero		1
	.type		_ZN47_INTERNAL_3489678a_16_AveragePool2d_cu_fb8040764cuda3std3__45__cpo3endE,@object
	.size		_ZN47_INTERNAL_3489678a_16_AveragePool2d_cu_fb8040764cuda3std3__45__cpo3endE,(_ZN47_INTERNAL_3489678a_16_AveragePool2d_cu_fb8040764cuda3std6ranges3__45__cpo4cendE - _ZN47_INTERNAL_3489678a_16_AveragePool2d_cu_fb8040764cuda3std3__45__cpo3endE)
_ZN47_INTERNAL_3489678a_16_AveragePool2d_cu_fb8040764cuda3std3__45__cpo3endE:
	.zero		1
	.type		_ZN47_INTERNAL_3489678a_16_AveragePool2d_cu_fb8040764cuda3std6ranges3__45__cpo4cendE,@object
	.size		_ZN47_INTERNAL_3489678a_16_AveragePool2d_cu_fb8040764cuda3std6ranges3__45__cpo4cendE,(_ZN47_INTERNAL_3489678a_16_AveragePool2d_cu_fb8040764cuda3std3__45__cpo4rendE - _ZN47_INTERNAL_3489678a_16_AveragePool2d_cu_fb8040764cuda3std6ranges3__45__cpo4cendE)
_ZN47_INTERNAL_3489678a_16_AveragePool2d_cu_fb8040764cuda3std6ranges3__45__cpo4cendE:
	.zero		1
	.type		_ZN47_INTERNAL_3489678a_16_AveragePool2d_cu_fb8040764cuda3std3__45__cpo4rendE,@object
	.size		_ZN47_INTERNAL_3489678a_16_AveragePool2d_cu_fb8040764cuda3std3__45__cpo4rendE,(_ZN47_INTERNAL_3489678a_16_AveragePool2d_cu_fb8040764cuda3std6ranges3__45__cpo4prevE - _ZN47_INTERNAL_3489678a_16_AveragePool2d_cu_fb8040764cuda3std3__45__cpo4rendE)
_ZN47_INTERNAL_3489678a_16_AveragePool2d_cu_fb8040764cuda3std3__45__cpo4rendE:
	.zero		1
	.type		_ZN47_INTERNAL_3489678a_16_AveragePool2d_cu_fb8040764cuda3std6ranges3__45__cpo4prevE,@object
	.size		_ZN47_INTERNAL_3489678a_16_AveragePool2d_cu_fb8040764cuda3std6ranges3__45__cpo4prevE,(_ZN47_INTERNAL_3489678a_16_AveragePool2d_cu_fb8040764cuda3std6ranges3__45__cpo9iter_moveE - _ZN47_INTERNAL_3489678a_16_AveragePool2d_cu_fb8040764cuda3std6ranges3__45__cpo4prevE)
_ZN47_INTERNAL_3489678a_16_AveragePool2d_cu_fb8040764cuda3std6ranges3__45__cpo4prevE:
	.zero		1
	.type		_ZN47_INTERNAL_3489678a_16_AveragePool2d_cu_fb8040764cuda3std6ranges3__45__cpo9iter_moveE,@object
	.size		_ZN47_INTERNAL_3489678a_16_AveragePool2d_cu_fb8040764cuda3std6ranges3__45__cpo9iter_moveE,(.L_13 - _ZN47_INTERNAL_3489678a_16_AveragePool2d_cu_fb8040764cuda3std6ranges3__45__cpo9iter_moveE)
_ZN47_INTERNAL_3489678a_16_AveragePool2d_cu_fb8040764cuda3std6ranges3__45__cpo9iter_moveE:
	.zero		1
.L_13:


//--------------------- .nv.constant0._ZN2at6native49_GLOBAL__N__3489678a_16_AveragePool2d_cu_fb80407634avg_pool2d_backward_out_cuda_frameIN3c108BFloat16EflEEvT1_PKT_llllliiiiiiPS6_ibb --------------------------
	.section	.nv.constant0._ZN2at6native49_GLOBAL__N__3489678a_16_AveragePool2d_cu_fb80407634avg_pool2d_backward_out_cuda_frameIN3c108BFloat16EflEEvT1_PKT_llllliiiiiiPS6_ibb,"a",@progbits
	.sectionflags	@""
	.align	4
.nv.constant0._ZN2at6native49_GLOBAL__N__3489678a_16_AveragePool2d_cu_fb80407634avg_pool2d_backward_out_cuda_frameIN3c108BFloat16EflEEvT1_PKT_llllliiiiiiPS6_ibb:
	.zero		990


//--------------------- .nv.constant0._ZN2at6native49_GLOBAL__N__3489678a_16_AveragePool2d_cu_fb80407639avg_pool2d_backward_out_cuda_frame_nhwcIN3c108BFloat16EflEEvT1_PKT_llliiiiiiiiPS6_ibb --------------------------
	.section	.nv.constant0._ZN2at6native49_GLOBAL__N__3489678a_16_AveragePool2d_cu_fb80407639avg_pool2d_backward_out_cuda_frame_nhwcIN3c108BFloat16EflEEvT1_PKT_llliiiiiiiiPS6_ibb,"a",@progbits
	.sectionflags	@""
	.align	4
.nv.constant0._ZN2at6native49_GLOBAL__N__3489678a_16_AveragePool2d_cu_fb80407639avg_pool2d_backward_out_cuda_frame_nhwcIN3c108BFloat16EflEEvT1_PKT_llliiiiiiiiPS6_ibb:
	.zero		982


//--------------------- .nv.constant0._ZN2at6native49_GLOBAL__N__3489678a_16_AveragePool2d_cu_fb80407634avg_pool2d_backward_out_cuda_frameIN3c108BFloat16EfiEEvT1_PKT_llllliiiiiiPS6_ibb --------------------------
	.section	.nv.constant0._ZN2at6native49_GLOBAL__N__3489678a_16_AveragePool2d_cu_fb80407634avg_pool2d_backward_out_cuda_frameIN3c108BFloat16EfiEEvT1_PKT_llllliiiiiiPS6_ibb,"a",@progbits
	.sectionflags	@""
	.align	4
.nv.constant0._ZN2at6native49_GLOBAL__N__3489678a_16_AveragePool2d_cu_fb80407634avg_pool2d_backward_out_cuda_frameIN3c108BFloat16EfiEEvT1_PKT_llllliiiiiiPS6_ibb:
	.zero		990


//--------------------- .nv.constant0._ZN2at6native49_GLOBAL__N__3489678a_16_AveragePool2d_cu_fb80407639avg_pool2d_backward_out_cuda_frame_nhwcIN3c108BFloat16EfiEEvT1_PKT_llliiiiiiiiPS6_ibb --------------------------
	.section	.nv.constant0._ZN2at6native49_GLOBAL__N__3489678a_16_AveragePool2d_cu_fb80407639avg_pool2d_backward_out_cuda_frame_nhwcIN3c108BFloat16EfiEEvT1_PKT_llliiiiiiiiPS6_ibb,"a",@progbits
	.sectionflags	@""
	.align	4
.nv.constant0._ZN2at6native49_GLOBAL__N__3489678a_16_AveragePool2d_cu_fb80407639avg_pool2d_backward_out_cuda_frame_nhwcIN3c108BFloat16EfiEEvT1_PKT_llliiiiiiiiPS6_ibb:
	.zero		982


//--------------------- .nv.constant0._ZN2at6native49_GLOBAL__N__3489678a_16_AveragePool2d_cu_fb80407634avg_pool2d_backward_out_cuda_frameIN3c104HalfEflEEvT1_PKT_llllliiiiiiPS6_ibb --------------------------
	.section	.nv.constant0._ZN2at6native49_GLOBAL__N__3489678a_16_AveragePool2d_cu_fb80407634avg_pool2d_backward_out_cuda_frameIN3c104HalfEflEEvT1_PKT_llllliiiiiiPS6_ibb,"a",@progbits
	.sectionflags	@""
	.align	4
.nv.constant0._ZN2at6native49_GLOBAL__N__3489678a_16_AveragePool2d_cu_fb80407634avg_pool2d_backward_out_cuda_frameIN3c104HalfEflEEvT1_PKT_llllliiiiiiPS6_ibb:
	.zero		990


//--------------------- .nv.constant0._ZN2at6native49_GLOBAL__N__3489678a_16_AveragePool2d_cu_fb80407639avg_pool2d_backward_out_cuda_frame_nhwcIN3c104HalfEflEEvT1_PKT_llliiiiiiiiPS6_ibb --------------------------
	.section	.nv.constant0._ZN2at6native49_GLOBAL__N__3489678a_16_AveragePool2d_cu_fb80407639avg_pool2d_backward_out_cuda_frame_nhwcIN3c104HalfEflEEvT1_PKT_llliiiiiiiiPS6_ibb,"a",@progbits
	.sectionflags	@""
	.align	4
.nv.constant0._ZN2at6native49_GLOBAL__N__3489678a_16_AveragePool2d_cu_fb80407639avg_pool2d_backward_out_cuda_frame_nhwcIN3c104HalfEflEEvT1_PKT_llliiiiiiiiPS6_ibb:
	.zero		982


//--------------------- .nv.constant0._ZN2at6native49_GLOBAL__N__3489678a_16_AveragePool2d_cu_fb80407634avg_pool2d_backward_out_cuda_frameIN3c104HalfEfiEEvT1_PKT_llllliiiiiiPS6_ibb --------------------------
	.section	.nv.constant0._ZN2at6native49_GLOBAL__N__3489678a_16_AveragePool2d_cu_fb80407634avg_pool2d_backward_out_cuda_frameIN3c104HalfEfiEEvT1_PKT_llllliiiiiiPS6_ibb,"a",@progbits
	.sectionflags	@""
	.align	4
.nv.constant0._ZN2at6native49_GLOBAL__N__3489678a_16_AveragePool2d_cu_fb80407634avg_pool2d_backward_out_cuda_frameIN3c104HalfEfiEEvT1_PKT_llllliiiiiiPS6_ibb:
	.zero		990


//--------------------- .nv.constant0._ZN2at6native49_GLOBAL__N__3489678a_16_AveragePool2d_cu_fb80407639avg_pool2d_backward_out_cuda_frame_nhwcIN3c104HalfEfiEEvT1_PKT_llliiiiiiiiPS6_ibb --------------------------
	.section	.nv.constant0._ZN2at6native49_GLOBAL__N__3489678a_16_AveragePool2d_cu_fb80407639avg_pool2d_backward_out_cuda_frame_nhwcIN3c104HalfEfiEEvT1_PKT_llliiiiiiiiPS6_ibb,"a",@progbits
	.sectionflags	@""
	.align	4
.nv.constant0._ZN2at6native49_GLOBAL__N__3489678a_16_AveragePool2d_cu_fb80407639avg_pool2d_backward_out_cuda_frame_nhwcIN3c104HalfEfiEEvT1_PKT_llliiiiiiiiPS6_ibb:
	.zero		982


//--------------------- .nv.constant0._ZN2at6native49_GLOBAL__N__3489678a_16_AveragePool2d_cu_fb80407634avg_pool2d_backward_out_cuda_frameIfflEEvT1_PKT_llllliiiiiiPS4_ibb --------------------------
	.section	.nv.constant0._ZN2at6native49_GLOBAL__N__3489678a_16_AveragePool2d_cu_fb80407634avg_pool2d_backward_out_cuda_frameIfflEEvT1_PKT_llllliiiiiiPS4_ibb,"a",@progbits
	.sectionflags	@""
	.align	4
.nv.constant0._ZN2at6native49_GLOBAL__N__3489678a_16_AveragePool2d_cu_fb80407634avg_pool2d_backward_out_cuda_frameIfflEEvT1_PKT_llllliiiiiiPS4_ibb:
	.zero		990


//--------------------- .nv.constant0._ZN2at6native49_GLOBAL__N__3489678a_16_AveragePool2d_cu_fb80407639avg_pool2d_backward_out_cuda_frame_nhwcIfflEEvT1_PKT_llliiiiiiiiPS4_ibb --------------------------
	.section	.nv.constant0._ZN2at6native49_GLOBAL__N__3489678a_16_AveragePool2d_cu_fb80407639avg_pool2d_backward_out_cuda_frame_nhwcIfflEEvT1_PKT_llliiiiiiiiPS4_ibb,"a",@progbits
	.sectionflags	@""
	.align	4
.nv.constant0._ZN2at6native49_GLOBAL__N__3489678a_16_AveragePool2d_cu_fb80407639avg_pool2d_backward_out_cuda_frame_nhwcIfflEEvT1_PKT_llliiiiiiiiPS4_ibb:
	.zero		982


//--------------------- .nv.constant0._ZN2at6native49_GLOBAL__N__3489678a_16_AveragePool2d_cu_fb80407634avg_pool2d_backward_out_cuda_frameIffiEEvT1_PKT_llllliiiiiiPS4_ibb --------------------------
	.section	.nv.constant0._ZN2at6native49_GLOBAL__N__3489678a_16_AveragePool2d_cu_fb80407634avg_pool2d_backward_out_cuda_frameIffiEEvT1_PKT_llllliiiiiiPS4_ibb,"a",@progbits
	.sectionflags	@""
	.align	4
.nv.constant0._ZN2at6native49_GLOBAL__N__3489678a_16_AveragePool2d_cu_fb80407634avg_pool2d_backward_out_cuda_frameIffiEEvT1_PKT_llllliiiiiiPS4_ibb:
	.zero		990


//--------------------- .nv.constant0._ZN2at6native49_GLOBAL__N__3489678a_16_AveragePool2d_cu_fb80407639avg_pool2d_backward_out_cuda_frame_nhwcIffiEEvT1_PKT_llliiiiiiiiPS4_ibb --------------------------
	.section	.nv.constant0._ZN2at6native49_GLOBAL__N__3489678a_16_AveragePool2d_cu_fb80407639avg_pool2d_backward_out_cuda_frame_nhwcIffiEEvT1_PKT_llliiiiiiiiPS4_ibb,"a",@progbits
	.sectionflags	@""
	.align	4
.nv.constant0._ZN2at6native49_GLOBAL__N__3489678a_16_AveragePool2d_cu_fb80407639avg_pool2d_backward_out_cuda_frame_nhwcIffiEEvT1_PKT_llliiiiiiiiPS4_ibb:
	.zero		982


//--------------------- .nv.constant0._ZN2at6native49_GLOBAL__N__3489678a_16_AveragePool2d_cu_fb80407634avg_pool2d_backward_out_cuda_frameIddlEEvT1_PKT_llllliiiiiiPS4_ibb --------------------------
	.section	.nv.constant0._ZN2at6native49_GLOBAL__N__3489678a_16_AveragePool2d_cu_fb80407634avg_pool2d_backward_out_cuda_frameIddlEEvT1_PKT_llllliiiiiiPS4_ibb,"a",@progbits
	.sectionflags	@""
	.align	4
.nv.constant0._ZN2at6native49_GLOBAL__N__3489678a_16_AveragePool2d_cu_fb80407634avg_pool2d_backward_out_cuda_frameIddlEEvT1_PKT_llllliiiiiiPS4_ibb:
	.zero		990


//--------------------- .nv.constant0._ZN2at6native49_GLOBAL__N__3489678a_16_AveragePool2d_cu_fb80407639avg_pool2d_backward_out_cuda_frame_nhwcIddlEEvT1_PKT_llliiiiiiiiPS4_ibb --------------------------
	.section	.nv.constant0._ZN2at6native49_GLOBAL__N__3489678a_16_AveragePool2d_cu_fb80407639avg_pool2d_backward_out_cuda_frame_nhwcIddlEEvT1_PKT_llliiiiiiiiPS4_ibb,"a",@progbits
	.sectionflags	@""
	.align	4
.nv.constant0._ZN2at6native49_GLOBAL__N__3489678a_16_AveragePool2d_cu_fb80407639avg_pool2d_backward_out_cuda_frame_nhwcIddlEEvT1_PKT_llliiiiiiiiPS4_ibb:
	.zero		982


//--------------------- .nv.constant0._ZN2at6native49_GLOBAL__N__3489678a_16_AveragePool2d_cu_fb80407634avg_pool2d_backward_out_cuda_frameIddiEEvT1_PKT_llllliiiiiiPS4_ibb --------------------------
	.section	.nv.constant0._ZN2at6native49_GLOBAL__N__3489678a_16_AveragePool2d_cu_fb80407634avg_pool2d_backward_out_cuda_frameIddiEEvT1_PKT_llllliiiiiiPS4_ibb,"a",@progbits
	.sectionflags	@""
	.align	4
.nv.constant0._ZN2at6native49_GLOBAL__N__3489678a_16_AveragePool2d_cu_fb80407634avg_pool2d_backward_out_cuda_frameIddiEEvT1_PKT_llllliiiiiiPS4_ibb:
	.zero		990


//--------------------- .nv.constant0._ZN2at6native49_GLOBAL__N__3489678a_16_AveragePool2d_cu_fb80407639avg_pool2d_backward_out_cuda_frame_nhwcIddiEEvT1_PKT_llliiiiiiiiPS4_ibb --------------------------
	.section	.nv.constant0._ZN2at6native49_GLOBAL__N__3489678a_16_AveragePool2d_cu_fb80407639avg_pool2d_backward_out_cuda_frame_nhwcIddiEEvT1_PKT_llliiiiiiiiPS4_ibb,"a",@progbits
	.sectionflags	@""
	.align	4
.nv.constant0._ZN2at6native49_GLOBAL__N__3489678a_16_AveragePool2d_cu_fb80407639avg_pool2d_backward_out_cuda_frame_nhwcIddiEEvT1_PKT_llliiiiiiiiPS4_ibb:
	.zero		982


//--------------------- .nv.constant0._ZN2at6native49_GLOBAL__N__3489678a_16_AveragePool2d_cu_fb80407625avg_pool2d_out_cuda_frameIN3c108BFloat16EfEEviPKT_lllliiiiiiiPS5_ibb --------------------------
	.section	.nv.constant0._ZN2at6native49_GLOBAL__N__3489678a_16_AveragePool2d_cu_fb80407625avg_pool2d_out_cuda_frameIN3c108BFloat16EfEEviPKT_lllliiiiiiiPS5_ibb,"a",@progbits
	.sectionflags	@""
	.align	4
.nv.constant0._ZN2at6native49_GLOBAL__N__3489678a_16_AveragePool2d_cu_fb80407625avg_pool2d_out_cuda_frameIN3c108BFloat16EfEEviPKT_lllliiiiiiiPS5_ibb:
	.zero		990


//--------------------- .nv.constant0._ZN2at6native49_GLOBAL__N__3489678a_16_AveragePool2d_cu_fb80407630avg_pool2d_out_cuda_frame_nhwcIN3c108BFloat16EfEEviPKT_llliiiiiiiiPS5_ibb --------------------------
	.section	.nv.constant0._ZN2at6native49_GLOBAL__N__3489678a_16_AveragePool2d_cu_fb80407630avg_pool2d_out_cuda_frame_nhwcIN3c108BFloat16EfEEviPKT_llliiiiiiiiPS5_ibb,"a",@progbits
	.sectionflags	@""
	.align	4
.nv.constant0._ZN2at6native49_GLOBAL__N__3489678a_16_AveragePool2d_cu_fb80407630avg_pool2d_out_cuda_frame_nhwcIN3c108BFloat16EfEEviPKT_llliiiiiiiiPS5_ibb:
	.zero		982


//--------------------- .nv.constant0._ZN2at6native49_GLOBAL__N__3489678a_16_AveragePool2d_cu_fb80407625avg_pool2d_out_cuda_frameIN3c104HalfEfEEviPKT_lllliiiiiiiPS5_ibb --------------------------
	.section	.nv.constant0._ZN2at6native49_GLOBAL__N__3489678a_16_AveragePool2d_cu_fb80407625avg_pool2d_out_cuda_frameIN3c104HalfEfEEviPKT_lllliiiiiiiPS5_ibb,"a",@progbits
	.sectionflags	@""
	.align	4
.nv.constant0._ZN2at6native49_GLOBAL__N__3489678a_16_AveragePool2d_cu_fb80407625avg_pool2d_out_cuda_frameIN3c104HalfEfEEviPKT_lllliiiiiiiPS5_ibb:
	.zero		990


//--------------------- .nv.constant0._ZN2at6native49_GLOBAL__N__3489678a_16_AveragePool2d_cu_fb80407630avg_pool2d_out_cuda_frame_nhwcIN3c104HalfEfEEviPKT_llliiiiiiiiPS5_ibb --------------------------
	.section	.nv.constant0._ZN2at6native49_GLOBAL__N__3489678a_16_AveragePool2d_cu_fb80407630avg_pool2d_out_cuda_frame_nhwcIN3c104HalfEfEEviPKT_llliiiiiiiiPS5_ibb,"a",@progbits
	.sectionflags	@""
	.align	4
.nv.constant0._ZN2at6native49_GLOBAL__N__3489678a_16_AveragePool2d_cu_fb80407630avg_pool2d_out_cuda_frame_nhwcIN3c104HalfEfEEviPKT_llliiiiiiiiPS5_ibb:
	.zero		982


//--------------------- .nv.constant0._ZN2at6native49_GLOBAL__N__3489678a_16_AveragePool2d_cu_fb80407625avg_pool2d_out_cuda_frameIffEEviPKT_lllliiiiiiiPS3_ibb --------------------------
	.section	.nv.constant0._ZN2at6native49_GLOBAL__N__3489678a_16_AveragePool2d_cu_fb80407625avg_pool2d_out_cuda_frameIffEEviPKT_lllliiiiiiiPS3_ibb,"a",@progbits
	.sectionflags	@""
	.align	4
.nv.constant0._ZN2at6native49_GLOBAL__N__3489678a_16_AveragePool2d_cu_fb80407625avg_pool2d_out_cuda_frameIffEEviPKT_lllliiiiiiiPS3_ibb:
	.zero		990


//--------------------- .nv.constant0._ZN2at6native49_GLOBAL__N__3489678a_16_AveragePool2d_cu_fb80407630avg_pool2d_out_cuda_frame_nhwcIffEEviPKT_llliiiiiiiiPS3_ibb --------------------------
	.section	.nv.constant0._ZN2at6native49_GLOBAL__N__3489678a_16_AveragePool2d_cu_fb80407630avg_pool2d_out_cuda_frame_nhwcIffEEviPKT_llliiiiiiiiPS3_ibb,"a",@progbits
	.sectionflags	@""
	.align	4
.nv.constant0._ZN2at6native49_GLOBAL__N__3489678a_16_AveragePool2d_cu_fb80407630avg_pool2d_out_cuda_frame_nhwcIffEEviPKT_llliiiiiiiiPS3_ibb:
	.zero		982


//--------------------- .nv.constant0._ZN2at6native49_GLOBAL__N__3489678a_16_AveragePool2d_cu_fb80407625avg_pool2d_out_cuda_frameIddEEviPKT_lllliiiiiiiPS3_ibb --------------------------
	.section	.nv.constant0._ZN2at6native49_GLOBAL__N__3489678a_16_AveragePool2d_cu_fb80407625avg_pool2d_out_cuda_frameIddEEviPKT_lllliiiiiiiPS3_ibb,"a",@progbits
	.sectionflags	@""
	.align	4
.nv.constant0._ZN2at6native49_GLOBAL__N__3489678a_16_AveragePool2d_cu_fb80407625avg_pool2d_out_cuda_frameIddEEviPKT_lllliiiiiiiPS3_ibb:
	.zero		990


//--------------------- .nv.constant0._ZN2at6native49_GLOBAL__N__3489678a_16_AveragePool2d_cu_fb80407630avg_pool2d_out_cuda_frame_nhwcIddEEviPKT_llliiiiiiiiPS3_ibb --------------------------
	.section	.nv.constant0._ZN2at6native49_GLOBAL__N__3489678a_16_AveragePool2d_cu_fb80407630avg_pool2d_out_cuda_frame_nhwcIddEEviPKT_llliiiiiiiiPS3_ibb,"a",@progbits
	.sectionflags	@""
	.align	4
.nv.constant0._ZN2at6native49_GLOBAL__N__3489678a_16_AveragePool2d_cu_fb80407630avg_pool2d_out_cuda_frame_nhwcIddEEviPKT_llliiiiiiiiPS3_ibb:
	.zero		982


//--------------------- SYMBOLS --------------------------

	.type		.nv.reservedSmem.offset0,@object
	.size		.nv.reservedSmem.offset0,0x4
